	.target	sm_90a

	.elftype	@"ET_EXEC"


//--------------------- .note.nv.tkinfo           --------------------------
	.section	.note.nv.tkinfo,"",@"SHT_NOTE"
	.sectionflags	@"SHF_NOTE_NV_TKINFO"
	.tkinfo
        /*0018*/ 	.word	0x00000002
        /*0030*/ 	.string	""
        /*0030*/ 	.string	"ptxas"
        /*0030*/ 	.string	"Cuda compilation tools, release 13.0, V13.0.88"
        /*0030*/ 	.string	"Build cuda_13.0.r13.0/compiler.36424714_0"
        /*0030*/ 	.string	"-v  -suppress-debug-info  -lineinfo  -arch sm_90a "



//--------------------- .note.nv.cuinfo           --------------------------
	.section	.note.nv.cuinfo,"",@"SHT_NOTE"
	.sectionflags	@"SHF_NOTE_NV_CUINFO"
        /*0018*/ 	.short	0x0002
        /*001a*/ 	.short	0x005a
        /*001c*/ 	.short	0x0082
	.zero		2


//--------------------- .nv.info                  --------------------------
	.section	.nv.info,"",@"SHT_CUDA_INFO"
	.align	4


	//----- nvinfo : EIATTR_REGCOUNT
	.align		4
        /*0000*/ 	.byte	0x04, 0x2f
        /*0002*/ 	.short	(.L_1 - .L_0)
	.align		4
.L_0:
        /*0004*/ 	.word	index@(matmul_kernel)
        /*0008*/ 	.word	0x000000ff


	//----- nvinfo : EIATTR_FRAME_SIZE
	.align		4
.L_1:
        /*000c*/ 	.byte	0x04, 0x11
        /*000e*/ 	.short	(.L_3 - .L_2)
	.align		4
.L_2:
        /*0010*/ 	.word	index@(matmul_kernel)
        /*0014*/ 	.word	0x00000910


	//----- nvinfo : EIATTR_MIN_STACK_SIZE
	.align		4
.L_3:
        /*0018*/ 	.byte	0x04, 0x12
        /*001a*/ 	.short	(.L_5 - .L_4)
	.align		4
.L_4:
        /*001c*/ 	.word	index@(matmul_kernel)
        /*0020*/ 	.word	0x00000910
.L_5:


//--------------------- .nv.compat                --------------------------
	.section	.nv.compat,"",@"SHT_CUDA_COMPAT_INFO"
	.align	4
        /*0000*/ 	.byte	0x02, 0x09, 0x01, 0x00, 0x02, 0x02, 0x04, 0x00, 0x02, 0x05, 0x05, 0x00, 0x03, 0x07, 0x01, 0x01
        /*0010*/ 	.byte	0x02, 0x03, 0x00, 0x00, 0x02, 0x06, 0x01, 0x00, 0x04, 0x0b, 0x08, 0x00, 0x00, 0x00, 0x00, 0x00
        /*0020*/ 	.byte	0x00, 0x00, 0x00, 0x00


//--------------------- .nv.info.matmul_kernel    --------------------------
	.section	.nv.info.matmul_kernel,"",@"SHT_CUDA_INFO"
	.sectionflags	@""
	.align	4


	//----- nvinfo : EIATTR_CUDA_API_VERSION
	.align		4
        /*0000*/ 	.byte	0x04, 0x37
        /*0002*/ 	.short	(.L_7 - .L_6)
.L_6:
        /*0004*/ 	.word	0x00000082


	//----- nvinfo : EIATTR_KPARAM_INFO
	.align		4
.L_7:
        /*0008*/ 	.byte	0x04, 0x17
        /*000a*/ 	.short	(.L_9 - .L_8)
.L_8:
        /*000c*/ 	.word	0x00000000
        /*0010*/ 	.short	0x000d
        /*0012*/ 	.short	0x0048
        /*0014*/ 	.byte	0x00, 0xf4, 0x21, 0x00


	//----- nvinfo : EIATTR_KPARAM_INFO
	.align		4
.L_9:
        /*0018*/ 	.byte	0x04, 0x17
        /*001a*/ 	.short	(.L_11 - .L_10)
.L_10:
        /*001c*/ 	.word	0x00000000
        /*0020*/ 	.short	0x000c
        /*0022*/ 	.short	0x0040
        /*0024*/ 	.byte	0x00, 0xf4, 0x21, 0x00


	//----- nvinfo : EIATTR_KPARAM_INFO
	.align		4
.L_11:
        /*0028*/ 	.byte	0x04, 0x17
        /*002a*/ 	.short	(.L_13 - .L_12)
.L_12:
        /*002c*/ 	.word	0x00000000
        /*0030*/ 	.short	0x000b
        /*0032*/ 	.short	0x0038
        /*0034*/ 	.byte	0x00, 0xf0, 0x11, 0x00


	//----- nvinfo : EIATTR_KPARAM_INFO
	.align		4
.L_13:
        /*0038*/ 	.byte	0x04, 0x17
        /*003a*/ 	.short	(.L_15 - .L_14)
.L_14:
        /*003c*/ 	.word	0x00000000
        /*0040*/ 	.short	0x000a
        /*0042*/ 	.short	0x0034
        /*0044*/ 	.byte	0x00, 0xf0, 0x11, 0x00


	//----- nvinfo : EIATTR_KPARAM_INFO
	.align		4
.L_15:
        /*0048*/ 	.byte	0x04, 0x17
        /*004a*/ 	.short	(.L_17 - .L_16)
.L_16:
        /*004c*/ 	.word	0x00000000
        /*0050*/ 	.short	0x0009
        /*0052*/ 	.short	0x0030
        /*0054*/ 	.byte	0x00, 0xf0, 0x11, 0x00


	//----- nvinfo : EIATTR_KPARAM_INFO
	.align		4
.L_17:
        /*0058*/ 	.byte	0x04, 0x17
        /*005a*/ 	.short	(.L_19 - .L_18)
.L_18:
        /*005c*/ 	.word	0x00000000
        /*0060*/ 	.short	0x0008
        /*0062*/ 	.short	0x002c
        /*0064*/ 	.byte	0x00, 0xf0, 0x11, 0x00


	//----- nvinfo : EIATTR_KPARAM_INFO
	.align		4
.L_19:
        /*0068*/ 	.byte	0x04, 0x17
        /*006a*/ 	.short	(.L_21 - .L_20)
.L_20:
        /*006c*/ 	.word	0x00000000
        /*0070*/ 	.short	0x0007
        /*0072*/ 	.short	0x0028
        /*0074*/ 	.byte	0x00, 0xf0, 0x11, 0x00


	//----- nvinfo : EIATTR_KPARAM_INFO
	.align		4
.L_21:
        /*0078*/ 	.byte	0x04, 0x17
        /*007a*/ 	.short	(.L_23 - .L_22)
.L_22:
        /*007c*/ 	.word	0x00000000
        /*0080*/ 	.short	0x0006
        /*0082*/ 	.short	0x0024
        /*0084*/ 	.byte	0x00, 0xf0, 0x11, 0x00


	//----- nvinfo : EIATTR_KPARAM_INFO
	.align		4
.L_23:
        /*0088*/ 	.byte	0x04, 0x17
        /*008a*/ 	.short	(.L_25 - .L_24)
.L_24:
        /*008c*/ 	.word	0x00000000
        /*0090*/ 	.short	0x0005
        /*0092*/ 	.short	0x0020
        /*0094*/ 	.byte	0x00, 0xf0, 0x11, 0x00


	//----- nvinfo : EIATTR_KPARAM_INFO
	.align		4
.L_25:
        /*0098*/ 	.byte	0x04, 0x17
        /*009a*/ 	.short	(.L_27 - .L_26)
.L_26:
        /*009c*/ 	.word	0x00000000
        /*00a0*/ 	.short	0x0004
        /*00a2*/ 	.short	0x001c
        /*00a4*/ 	.byte	0x00, 0xf0, 0x11, 0x00


	//----- nvinfo : EIATTR_KPARAM_INFO
	.align		4
.L_27:
        /*00a8*/ 	.byte	0x04, 0x17
        /*00aa*/ 	.short	(.L_29 - .L_28)
.L_28:
        /*00ac*/ 	.word	0x00000000
        /*00b0*/ 	.short	0x0003
        /*00b2*/ 	.short	0x0018
        /*00b4*/ 	.byte	0x00, 0xf0, 0x11, 0x00


	//----- nvinfo : EIATTR_KPARAM_INFO
	.align		4
.L_29:
        /*00b8*/ 	.byte	0x04, 0x17
        /*00ba*/ 	.short	(.L_31 - .L_30)
.L_30:
        /*00bc*/ 	.word	0x00000000
        /*00c0*/ 	.short	0x0002
        /*00c2*/ 	.short	0x0010
        /*00c4*/ 	.byte	0x00, 0xf4, 0x21, 0x00


	//----- nvinfo : EIATTR_KPARAM_INFO
	.align		4
.L_31:
        /*00c8*/ 	.byte	0x04, 0x17
        /*00ca*/ 	.short	(.L_33 - .L_32)
.L_32:
        /*00cc*/ 	.word	0x00000000
        /*00d0*/ 	.short	0x0001
        /*00d2*/ 	.short	0x0008
        /*00d4*/ 	.byte	0x00, 0xf4, 0x21, 0x00


	//----- nvinfo : EIATTR_KPARAM_INFO
	.align		4
.L_33:
        /*00d8*/ 	.byte	0x04, 0x17
        /*00da*/ 	.short	(.L_35 - .L_34)
.L_34:
        /*00dc*/ 	.word	0x00000000
        /*00e0*/ 	.short	0x0000
        /*00e2*/ 	.short	0x0000
        /*00e4*/ 	.byte	0x00, 0xf4, 0x21, 0x00


	//----- nvinfo : EIATTR_SPARSE_MMA_MASK
	.align		4
.L_35:
        /*00e8*/ 	.byte	0x03, 0x50
        /*00ea*/ 	.short	0x0000


	//----- nvinfo : EIATTR_MAXREG_COUNT
	.align		4
        /*00ec*/ 	.byte	0x03, 0x1b
        /*00ee*/ 	.short	0x00ff


	//----- nvinfo : EIATTR_NUM_BARRIERS
	.align		4
        /*00f0*/ 	.byte	0x02, 0x4c
        /*00f2*/ 	.byte	0x01
	.zero		1


	//----- nvinfo : EIATTR_ANNOTATIONS
	.align		4
        /*00f4*/ 	.byte	0x04, 0x55
        /*00f6*/ 	.short	(.L_37 - .L_36)


	//   ....[0]....
.L_36:
        /*00f8*/ 	.word	0x00000001
        /*00fc*/ 	.byte	0x20, 0x08, 0x00, 0x00, 0x01, 0x00, 0x00, 0x00, 0xd0, 0x65, 0x00, 0x00, 0x01, 0x00, 0x00, 0x00
        /* <DEDUP_REMOVED lines=1028> */
        /*414c*/ 	.byte	0x00, 0xa3, 0x01, 0x00, 0x01, 0x00, 0x00, 0x00, 0x40, 0xa8, 0x01, 0x00


	//----- nvinfo : EIATTR_MERCURY_ISA_VERSION
	.align		4
.L_37:
        /*4158*/ 	.byte	0x03, 0x5f
        /*415a*/ 	.short	0x0101


	//----- nvinfo : EIATTR_EXIT_INSTR_OFFSETS
	.align		4
        /*415c*/ 	.byte	0x04, 0x1c
        /*415e*/ 	.short	(.L_39 - .L_38)


	//   ....[0]....
.L_38:
        /*4160*/ 	.word	0x0001e950


	//   ....[1]....
        /*4164*/ 	.word	0x0001e980


	//----- nvinfo : EIATTR_REQNTID
	.align		4
.L_39:
        /*4168*/ 	.byte	0x04, 0x10
        /*416a*/ 	.short	(.L_41 - .L_40)
.L_40:
        /*416c*/ 	.word	0x00000080
        /*4170*/ 	.word	0x00000001
        /*4174*/ 	.word	0x00000001


	//----- nvinfo : EIATTR_CBANK_PARAM_SIZE
	.align		4
.L_41:
        /*4178*/ 	.byte	0x03, 0x19
        /*417a*/ 	.short	0x0050


	//----- nvinfo : EIATTR_PARAM_CBANK
	.align		4
        /*417c*/ 	.byte	0x04, 0x0a
        /*417e*/ 	.short	(.L_43 - .L_42)
	.align		4
.L_42:
        /*4180*/ 	.word	index@(.nv.constant0.matmul_kernel)
        /*4184*/ 	.short	0x0210
        /*4186*/ 	.short	0x0050


	//----- nvinfo : EIATTR_SW_WAR
	.align		4
.L_43:
        /*4188*/ 	.byte	0x04, 0x36
        /*418a*/ 	.short	(.L_45 - .L_44)
.L_44:
        /*418c*/ 	.word	0x00000008
.L_45:


//--------------------- .nv.callgraph             --------------------------
	.section	.nv.callgraph,"",@"SHT_CUDA_CALLGRAPH"
	.align	4
	.sectionentsize	8
	.align		4
        /*0000*/ 	.word	0x00000000
	.align		4
        /*0004*/ 	.word	0xffffffff
	.align		4
        /*0008*/ 	.word	0x00000000
	.align		4
        /*000c*/ 	.word	0xfffffffe
	.align		4
        /*0010*/ 	.word	0x00000000
	.align		4
        /*0014*/ 	.word	0xfffffffd
	.align		4
        /*0018*/ 	.word	0x00000000
	.align		4
        /*001c*/ 	.word	0xfffffffc


//--------------------- .text.matmul_kernel       --------------------------
	.section	.text.matmul_kernel,"ax",@progbits
	.align	128
        .global         matmul_kernel
        .type           matmul_kernel,@function
        .size           matmul_kernel,(.L_x_3 - matmul_kernel)
        .other          matmul_kernel,@"STO_CUDA_ENTRY STV_DEFAULT"
matmul_kernel:
.text.matmul_kernel:
[----:B------:R-:W0:Y:S08]  /*0000*/  LDC R1, c[0x0][0x28] ;  /* 0x00000a00ff017b82 */ /* 0x000e300000000800 */
[----:B------:R-:W1:Y:S01]  /*0010*/  LDC.64 R158, c[0x0][0x228] ;  /* 0x00008a00ff9e7b82 */ /* 0x000e620000000a00 */
[----:B------:R-:W2:Y:S01]  /*0020*/  S2R R5, SR_CTAID.X ;  /* 0x0000000000057919 */ /* 0x000ea20000002500 */
[----:B0-----:R-:W-:Y:S01]  /*0030*/  VIADD R1, R1, 0xfffff6f0 ;  /* 0xfffff6f001017836 */ /* 0x001fe20000000000 */
[----:B------:R-:W-:Y:S01]  /*0040*/  UMOV UR4, 0x400 ;  /* 0x0000040000047882 */ /* 0x000fe20000000000 */
[----:B------:R-:W-:Y:S01]  /*0050*/  ULDC.64 UR6, c[0x0][0x208] ;  /* 0x0000820000067ab9 */ /* 0x000fe20000000a00 */
[----:B------:R-:W-:-:S02]  /*0060*/  CS2R R24, SRZ ;  /* 0x0000000000187805 */ /* 0x000fc4000001ff00 */
[----:B------:R-:W-:Y:S02]  /*0070*/  CS2R R26, SRZ ;  /* 0x00000000001a7805 */ /* 0x000fe4000001ff00 */
[----:B------:R-:W-:Y:S01]  /*0080*/  CS2R R28, SRZ ;  /* 0x00000000001c7805 */ /* 0x000fe2000001ff00 */
[----:B------:R-:W0:Y:S01]  /*0090*/  LDC R20, c[0x0][0x230] ;  /* 0x00008c00ff147b82 */ /* 0x000e220000000800 */
[----:B------:R-:W-:Y:S02]  /*00a0*/  CS2R R30, SRZ ;  /* 0x00000000001e7805 */ /* 0x000fe4000001ff00 */
[----:B------:R-:W-:Y:S02]  /*00b0*/  CS2R R32, SRZ ;  /* 0x0000000000207805 */ /* 0x000fe4000001ff00 */
[----:B------:R-:W-:Y:S02]  /*00c0*/  CS2R R34, SRZ ;  /* 0x0000000000227805 */ /* 0x000fe4000001ff00 */
[----:B------:R-:W-:-:S02]  /*00d0*/  CS2R R36, SRZ ;  /* 0x0000000000247805 */ /* 0x000fc4000001ff00 */
[----:B------:R-:W-:Y:S02]  /*00e0*/  CS2R R38, SRZ ;  /* 0x0000000000267805 */ /* 0x000fe4000001ff00 */
[----:B------:R-:W-:Y:S02]  /*00f0*/  CS2R R40, SRZ ;  /* 0x0000000000287805 */ /* 0x000fe4000001ff00 */
[----:B------:R-:W-:Y:S01]  /*0100*/  CS2R R42, SRZ ;  /* 0x00000000002a7805 */ /* 0x000fe2000001ff00 */
[----:B------:R-:W3:Y:S01]  /*0110*/  S2UR UR5, SR_CgaCtaId ;  /* 0x00000000000579c3 */ /* 0x000ee20000008800 */
[----:B------:R-:W-:Y:S02]  /*0120*/  CS2R R44, SRZ ;  /* 0x00000000002c7805 */ /* 0x000fe4000001ff00 */
[----:B------:R-:W-:Y:S02]  /*0130*/  CS2R R46, SRZ ;  /* 0x00000000002e7805 */ /* 0x000fe4000001ff00 */
[----:B------:R-:W-:-:S02]  /*0140*/  CS2R R48, SRZ ;  /* 0x0000000000307805 */ /* 0x000fc4000001ff00 */
[----:B------:R-:W-:Y:S02]  /*0150*/  CS2R R50, SRZ ;  /* 0x0000000000327805 */ /* 0x000fe4000001ff00 */
[----:B------:R-:W-:Y:S02]  /*0160*/  CS2R R52, SRZ ;  /* 0x0000000000347805 */ /* 0x000fe4000001ff00 */
[----:B------:R-:W-:Y:S02]  /*0170*/  CS2R R54, SRZ ;  /* 0x0000000000367805 */ /* 0x000fe4000001ff00 */
[----:B------:R-:W-:Y:S01]  /*0180*/  CS2R R56, SRZ ;  /* 0x0000000000387805 */ /* 0x000fe2000001ff00 */
[----:B-1----:R-:W-:Y:S01]  /*0190*/  VIADD R0, R159, 0x7f ;  /* 0x0000007f9f007836 */ /* 0x002fe20000000000 */
[----:B------:R-:W-:Y:S02]  /*01a0*/  CS2R R58, SRZ ;  /* 0x00000000003a7805 */ /* 0x000fe4000001ff00 */
[----:B------:R-:W-:-:S02]  /*01b0*/  CS2R R60, SRZ ;  /* 0x00000000003c7805 */ /* 0x000fc4000001ff00 */
[----:B------:R-:W-:Y:S02]  /*01c0*/  CS2R R62, SRZ ;  /* 0x00000000003e7805 */ /* 0x000fe4000001ff00 */
[----:B------:R-:W-:Y:S02]  /*01d0*/  CS2R R64, SRZ ;  /* 0x0000000000407805 */ /* 0x000fe4000001ff00 */
[----:B------:R-:W-:Y:S02]  /*01e0*/  SHF.R.S32.HI R3, RZ, 0x1f, R0 ;  /* 0x0000001fff037819 */ /* 0x000fe40000011400 */
[----:B------:R-:W-:Y:S02]  /*01f0*/  CS2R R66, SRZ ;  /* 0x0000000000427805 */ /* 0x000fe4000001ff00 */
[----:B------:R-:W-:Y:S01]  /*0200*/  CS2R R68, SRZ ;  /* 0x0000000000447805 */ /* 0x000fe2000001ff00 */
[----:B0-----:R-:W-:Y:S01]  /*0210*/  VIADD R20, R20, 0x7f ;  /* 0x0000007f14147836 */ /* 0x001fe20000000000 */
[----:B------:R-:W-:-:S02]  /*0220*/  LEA.HI R3, R3, R0, RZ, 0x7 ;  /* 0x0000000003037211 */ /* 0x000fc400078f38ff */
[----:B------:R-:W-:Y:S02]  /*0230*/  CS2R R70, SRZ ;  /* 0x0000000000467805 */ /* 0x000fe4000001ff00 */
[----:B--2---:R-:W-:Y:S02]  /*0240*/  IABS R8, R5 ;  /* 0x0000000500087213 */ /* 0x004fe40000000000 */
[----:B------:R-:W-:Y:S02]  /*0250*/  CS2R R72, SRZ ;  /* 0x0000000000487805 */ /* 0x000fe4000001ff00 */
[----:B------:R-:W-:Y:S02]  /*0260*/  SHF.R.S32.HI R3, RZ, 0x7, R3 ;  /* 0x00000007ff037819 */ /* 0x000fe40000011403 */
[----:B------:R-:W-:Y:S02]  /*0270*/  CS2R R74, SRZ ;  /* 0x00000000004a7805 */ /* 0x000fe4000001ff00 */
[----:B------:R-:W-:Y:S01]  /*0280*/  CS2R R76, SRZ ;  /* 0x00000000004c7805 */ /* 0x000fe2000001ff00 */
[----:B---3--:R-:W-:Y:S01]  /*0290*/  ULEA UR4, UR5, UR4, 0x18 ;  /* 0x0000000405047291 */ /* 0x008fe2000f8ec03f */
[----:B------:R-:W-:Y:S01]  /*02a0*/  CS2R R78, SRZ ;  /* 0x00000000004e7805 */ /* 0x000fe2000001ff00 */
[----:B------:R-:W-:Y:S01]  /*02b0*/  IMAD.SHL.U32 R4, R3, 0x4, RZ ;  /* 0x0000000403047824 */ /* 0x000fe200078e00ff */
[----:B------:R-:W-:-:S02]  /*02c0*/  CS2R R80, SRZ ;  /* 0x0000000000507805 */ /* 0x000fc4000001ff00 */
[----:B------:R-:W-:Y:S02]  /*02d0*/  CS2R R82, SRZ ;  /* 0x0000000000527805 */ /* 0x000fe4000001ff00 */
[----:B------:R-:W-:Y:S02]  /*02e0*/  CS2R R84, SRZ ;  /* 0x0000000000547805 */ /* 0x000fe4000001ff00 */
[----:B------:R-:W-:Y:S02]  /*02f0*/  CS2R R86, SRZ ;  /* 0x0000000000567805 */ /* 0x000fe4000001ff00 */
[-C--:B------:R-:W-:Y:S02]  /*0300*/  IABS R7, R4.reuse ;  /* 0x0000000400077213 */ /* 0x080fe40000000000 */
[----:B------:R-:W-:Y:S02]  /*0310*/  IABS R10, R4 ;  /* 0x00000004000a7213 */ /* 0x000fe40000000000 */
[----:B------:R-:W0:Y:S08]  /*0320*/  I2F.RP R0, R7 ;  /* 0x0000000700007306 */ /* 0x000e300000209400 */
[----:B0-----:R-:W0:Y:S02]  /*0330*/  MUFU.RCP R0, R0 ;  /* 0x0000000000007308 */ /* 0x001e240000001000 */
[----:B0-----:R-:W-:-:S02]  /*0340*/  VIADD R2, R0, 0xffffffe ;  /* 0x0ffffffe00027836 */ /* 0x001fc40000000000 */
[----:B------:R-:W-:-:S04]  /*0350*/  IMAD.MOV R0, RZ, RZ, -R10 ;  /* 0x000000ffff007224 */ /* 0x000fc800078e0a0a */
[----:B------:R0:W1:Y:S02]  /*0360*/  F2I.FTZ.U32.TRUNC.NTZ R3, R2 ;  /* 0x0000000200037305 */ /* 0x000064000021f000 */
[----:B0-----:R-:W-:Y:S02]  /*0370*/  IMAD.MOV.U32 R2, RZ, RZ, RZ ;  /* 0x000000ffff027224 */ /* 0x001fe400078e00ff */
[----:B-1----:R-:W-:-:S04]  /*0380*/  IMAD.MOV R6, RZ, RZ, -R3 ;  /* 0x000000ffff067224 */ /* 0x002fc800078e0a03 */
[----:B------:R-:W-:Y:S02]  /*0390*/  IMAD R9, R6, R7, RZ ;  /* 0x0000000706097224 */ /* 0x000fe400078e02ff */
[----:B------:R-:W-:Y:S02]  /*03a0*/  IMAD.MOV.U32 R6, RZ, RZ, R8 ;  /* 0x000000ffff067224 */ /* 0x000fe400078e0008 */
[----:B------:R-:W-:-:S06]  /*03b0*/  IMAD.HI.U32 R3, R3, R9, R2 ;  /* 0x0000000903037227 */ /* 0x000fcc00078e0002 */
[----:B------:R-:W-:-:S04]  /*03c0*/  IMAD.HI.U32 R3, R3, R6, RZ ;  /* 0x0000000603037227 */ /* 0x000fc800078e00ff */
[----:B------:R-:W-:-:S05]  /*03d0*/  IMAD R0, R3, R0, R6 ;  /* 0x0000000003007224 */ /* 0x000fca00078e0206 */
[----:B------:R-:W-:-:S13]  /*03e0*/  ISETP.GT.U32.AND P1, PT, R7, R0, PT ;  /* 0x000000000700720c */ /* 0x000fda0003f24070 */
[----:B------:R-:W-:Y:S02]  /*03f0*/  @!P1 IMAD.IADD R0, R0, 0x1, -R7 ;  /* 0x0000000100009824 */ /* 0x000fe400078e0a07 */
[----:B------:R-:W-:Y:S01]  /*0400*/  @!P1 VIADD R3, R3, 0x1 ;  /* 0x0000000103039836 */ /* 0x000fe20000000000 */
[----:B------:R-:W-:Y:S02]  /*0410*/  ISETP.NE.AND P1, PT, R4, RZ, PT ;  /* 0x000000ff0400720c */ /* 0x000fe40003f25270 */
[----:B------:R-:W-:Y:S02]  /*0420*/  ISETP.GE.U32.AND P0, PT, R0, R7, PT ;  /* 0x000000070000720c */ /* 0x000fe40003f06070 */
[----:B------:R-:W-:-:S04]  /*0430*/  LOP3.LUT R0, R5, R4, RZ, 0x3c, !PT ;  /* 0x0000000405007212 */ /* 0x000fc800078e3cff */
[----:B------:R-:W-:Y:S01]  /*0440*/  ISETP.GE.AND P2, PT, R0, RZ, PT ;  /* 0x000000ff0000720c */ /* 0x000fe20003f46270 */
[----:B------:R-:W-:-:S06]  /*0450*/  VIADD R0, R158, 0x7f ;  /* 0x0000007f9e007836 */ /* 0x000fcc0000000000 */
[----:B------:R-:W-:-:S04]  /*0460*/  @P0 VIADD R3, R3, 0x1 ;  /* 0x0000000103030836 */ /* 0x000fc80000000000 */
[----:B------:R-:W-:Y:S01]  /*0470*/  IMAD.MOV.U32 R2, RZ, RZ, R3 ;  /* 0x000000ffff027224 */ /* 0x000fe200078e0003 */
[----:B------:R-:W-:-:S03]  /*0480*/  SHF.R.S32.HI R3, RZ, 0x1f, R0 ;  /* 0x0000001fff037819 */ /* 0x000fc60000011400 */
[----:B------:R-:W-:Y:S01]  /*0490*/  @!P2 IMAD.MOV R2, RZ, RZ, -R2 ;  /* 0x000000ffff02a224 */ /* 0x000fe200078e0a02 */
[----:B------:R-:W-:Y:S02]  /*04a0*/  @!P1 LOP3.LUT R2, RZ, R4, RZ, 0x33, !PT ;  /* 0x00000004ff029212 */ /* 0x000fe400078e33ff */
[----:B------:R-:W-:-:S03]  /*04b0*/  LEA.HI R3, R3, R0, RZ, 0x7 ;  /* 0x0000000003037211 */ /* 0x000fc600078f38ff */
[----:B------:R-:W-:Y:S02]  /*04c0*/  IMAD.SHL.U32 R6, R2, 0x4, RZ ;  /* 0x0000000402067824 */ /* 0x000fe400078e00ff */
[----:B------:R-:W-:-:S03]  /*04d0*/  IMAD.MOV R2, RZ, RZ, -R2 ;  /* 0x000000ffff027224 */ /* 0x000fc600078e0a02 */
[----:B------:R-:W-:Y:S01]  /*04e0*/  LEA.HI.SX32 R3, R3, -R6, 0x19 ;  /* 0x8000000603037211 */ /* 0x000fe200078fcaff */
[----:B------:R-:W-:-:S03]  /*04f0*/  IMAD R4, R4, R2, R5 ;  /* 0x0000000204047224 */ /* 0x000fc600078e0205 */
[----:B------:R-:W-:Y:S02]  /*0500*/  VIMNMX R11, R3, 0x4, PT ;  /* 0x00000004030b7848 */ /* 0x000fe40003fe0100 */
[----:B------:R-:W-:Y:S02]  /*0510*/  IABS R9, R4 ;  /* 0x0000000400097213 */ /* 0x000fe40000000000 */
[----:B------:R-:W-:-:S04]  /*0520*/  IABS R7, R11 ;  /* 0x0000000b00077213 */ /* 0x000fc80000000000 */
[----:B------:R-:W0:Y:S08]  /*0530*/  I2F.RP R0, R7 ;  /* 0x0000000700007306 */ /* 0x000e300000209400 */
[----:B0-----:R-:W0:Y:S02]  /*0540*/  MUFU.RCP R0, R0 ;  /* 0x0000000000007308 */ /* 0x001e240000001000 */
[----:B0-----:R-:W-:-:S06]  /*0550*/  VIADD R3, R0, 0xffffffe ;  /* 0x0ffffffe00037836 */ /* 0x001fcc0000000000 */
[----:B------:R-:W0:Y:S02]  /*0560*/  F2I.FTZ.U32.TRUNC.NTZ R3, R3 ;  /* 0x0000000300037305 */ /* 0x000e24000021f000 */
[----:B0-----:R-:W-:-:S04]  /*0570*/  IMAD.MOV R8, RZ, RZ, -R3 ;  /* 0x000000ffff087224 */ /* 0x001fc800078e0a03 */
[----:B------:R-:W-:Y:S01]  /*0580*/  IMAD.MOV.U32 R2, RZ, RZ, R8 ;  /* 0x000000ffff027224 */ /* 0x000fe200078e0008 */
[----:B------:R-:W-:-:S03]  /*0590*/  IABS R8, R11 ;  /* 0x0000000b00087213 */ /* 0x000fc60000000000 */
[----:B------:R-:W-:Y:S02]  /*05a0*/  IMAD R5, R2, R7, RZ ;  /* 0x0000000702057224 */ /* 0x000fe400078e02ff */
[----:B------:R-:W-:Y:S02]  /*05b0*/  IMAD.MOV.U32 R2, RZ, RZ, RZ ;  /* 0x000000ffff027224 */ /* 0x000fe400078e00ff */
[----:B------:R-:W-:Y:S02]  /*05c0*/  IMAD.MOV R0, RZ, RZ, -R8 ;  /* 0x000000ffff007224 */ /* 0x000fe400078e0a08 */
        /* <DEDUP_REMOVED lines=9> */
[----:B------:R-:W-:-:S07]  /*0660*/  ISETP.GE.AND P2, PT, R0, RZ, PT ;  /* 0x000000ff0000720c */ /* 0x000fce0003f46270 */
[----:B------:R-:W-:Y:S01]  /*0670*/  @P0 VIADD R2, R2, 0x1 ;  /* 0x0000000102020836 */ /* 0x000fe20000000000 */
[----:B------:R-:W-:-:S05]  /*0680*/  ISETP.GE.AND P0, PT, R20, 0x80, PT ;  /* 0x000000801400780c */ /* 0x000fca0003f06270 */
[----:B------:R-:W-:Y:S01]  /*0690*/  @!P2 IMAD.MOV R2, RZ, RZ, -R2 ;  /* 0x000000ffff02a224 */ /* 0x000fe200078e0a02 */
[----:B------:R-:W-:-:S05]  /*06a0*/  @!P1 LOP3.LUT R2, RZ, R11, RZ, 0x33, !PT ;  /* 0x0000000bff029212 */ /* 0x000fca00078e33ff */
[----:B------:R-:W-:-:S04]  /*06b0*/  IMAD.MOV R0, RZ, RZ, -R2 ;  /* 0x000000ffff007224 */ /* 0x000fc800078e0a02 */
[----:B------:R-:W-:Y:S02]  /*06c0*/  IMAD R0, R11, R0, R4 ;  /* 0x000000000b007224 */ /* 0x000fe400078e0204 */
[----:B------:R-:W0:Y:S02]  /*06d0*/  S2R R4, SR_TID.X ;  /* 0x0000000000047919 */ /* 0x000e240000002100 */
[----:B------:R-:W-:Y:S02]  /*06e0*/  IMAD.IADD R3, R6, 0x1, R0 ;  /* 0x0000000106037824 */ /* 0x000fe400078e0200 */
[----:B------:R-:W-:-:S04]  /*06f0*/  IMAD.SHL.U32 R0, R2, 0x80, RZ ;  /* 0x0000008002007824 */ /* 0x000fc800078e00ff */
[C---:B------:R-:W-:Y:S02]  /*0700*/  VIADD R94, R0.reuse, 0x1 ;  /* 0x00000001005e7836 */ /* 0x040fe40000000000 */
[C---:B------:R-:W-:Y:S02]  /*0710*/  VIADD R92, R0.reuse, 0x2 ;  /* 0x00000002005c7836 */ /* 0x040fe40000000000 */
[C---:B------:R-:W-:Y:S02]  /*0720*/  VIADD R90, R0.reuse, 0x3 ;  /* 0x00000003005a7836 */ /* 0x040fe40000000000 */
[C---:B------:R-:W-:Y:S02]  /*0730*/  VIADD R88, R0.reuse, 0x4 ;  /* 0x0000000400587836 */ /* 0x040fe40000000000 */
[C---:B------:R-:W-:Y:S02]  /*0740*/  VIADD R18, R0.reuse, 0x5 ;  /* 0x0000000500127836 */ /* 0x040fe40000000000 */
[----:B------:R-:W-:-:S02]  /*0750*/  VIADD R16, R0, 0x6 ;  /* 0x0000000600107836 */ /* 0x000fc40000000000 */
[C---:B------:R-:W-:Y:S02]  /*0760*/  VIADD R96, R0.reuse, 0x7 ;  /* 0x0000000700607836 */ /* 0x040fe40000000000 */
[C---:B------:R-:W-:Y:S02]  /*0770*/  VIADD R106, R0.reuse, 0x8 ;  /* 0x00000008006a7836 */ /* 0x040fe40000000000 */
[C---:B------:R-:W-:Y:S02]  /*0780*/  VIADD R104, R0.reuse, 0x9 ;  /* 0x0000000900687836 */ /* 0x040fe40000000000 */
[C---:B------:R-:W-:Y:S02]  /*0790*/  VIADD R102, R0.reuse, 0xa ;  /* 0x0000000a00667836 */ /* 0x040fe40000000000 */
[C---:B------:R-:W-:Y:S02]  /*07a0*/  VIADD R100, R0.reuse, 0xb ;  /* 0x0000000b00647836 */ /* 0x040fe40000000000 */
[----:B------:R-:W-:Y:S01]  /*07b0*/  VIADD R98, R0, 0xc ;  /* 0x0000000c00627836 */ /* 0x000fe20000000000 */
[----:B0-----:R-:W-:Y:S01]  /*07c0*/  LOP3.LUT R204, R4, 0x7f, RZ, 0xc0, !PT ;  /* 0x0000007f04cc7812 */ /* 0x001fe200078ec0ff */
[----:B------:R-:W-:-:S02]  /*07d0*/  VIADD R21, R0, 0xd ;  /* 0x0000000d00157836 */ /* 0x000fc40000000000 */
[C---:B------:R-:W-:Y:S02]  /*07e0*/  VIADD R19, R0.reuse, 0xe ;  /* 0x0000000e00137836 */ /* 0x040fe40000000000 */
[----:B------:R-:W-:Y:S02]  /*07f0*/  IMAD R203, R3, 0x80, R204 ;  /* 0x0000008003cb7824 */ /* 0x000fe400078e02cc */
[C---:B------:R-:W-:Y:S02]  /*0800*/  VIADD R17, R0.reuse, 0xf ;  /* 0x0000000f00117836 */ /* 0x040fe40000000000 */
[C---:B------:R-:W-:Y:S01]  /*0810*/  VIADD R15, R0.reuse, 0x10 ;  /* 0x00000010000f7836 */ /* 0x040fe20000000000 */
[----:B------:R0:W-:Y:S01]  /*0820*/  STL [R1+0x848], R203 ;  /* 0x000848cb01007387 */ /* 0x0001e20000100800 */
[C---:B------:R-:W-:Y:S02]  /*0830*/  VIADD R22, R0.reuse, 0x11 ;  /* 0x0000001100167836 */ /* 0x040fe40000000000 */
[----:B------:R-:W-:-:S02]  /*0840*/  VIADD R110, R0, 0x12 ;  /* 0x00000012006e7836 */ /* 0x000fc40000000000 */
        /* <DEDUP_REMOVED lines=108> */
[----:B------:R-:W-:Y:S01]  /*0f10*/  VIADD R202, R0, 0x7f ;  /* 0x0000007f00ca7836 */ /* 0x000fe20000000000 */
[----:B0-----:R-:W-:Y:S06]  /*0f20*/  @!P0 BRA `(.L_x_0) ;  /* 0x0000019800448947 */ /* 0x001fec0003800000 */
[----:B------:R-:W-:Y:S01]  /*0f30*/  IABS R24, R158 ;  /* 0x0000009e00187213 */ /* 0x000fe20000000000 */
[----:B------:R-:W-:Y:S01]  /*0f40*/  ULDC UR60, c[0x0][0x23c] ;  /* 0x00008f00003c7ab9 */ /* 0x000fe20000000800 */
[----:B------:R-:W-:Y:S01]  /*0f50*/  IABS R6, R159 ;  /* 0x0000009f00067213 */ /* 0x000fe20000000000 */
[----:B------:R-:W-:Y:S01]  /*0f60*/  ULDC UR10, c[0x0][0x240] ;  /* 0x00009000000a7ab9 */ /* 0x000fe20000000800 */
[----:B------:R-:W0:Y:S01]  /*0f70*/  I2F.RP R3, R24 ;  /* 0x0000001800037306 */ /* 0x000e220000209400 */
[----:B------:R-:W-:Y:S01]  /*0f80*/  IABS R245, R0 ;  /* 0x0000000000f57213 */ /* 0x000fe20000000000 */
[----:B------:R-:W-:Y:S01]  /*0f90*/  ULDC.64 UR8, c[0x0][0x218] ;  /* 0x0000860000087ab9 */ /* 0x000fe20000000a00 */
[----:B------:R-:W-:Y:S01]  /*0fa0*/  IABS R217, R202 ;  /* 0x000000ca00d97213 */ /* 0x000fe20000000000 */
[----:B------:R-:W-:Y:S01]  /*0fb0*/  ULDC UR5, c[0x0][0x234] ;  /* 0x00008d0000057ab9 */ /* 0x000fe20000000800 */
[----:B------:R-:W-:Y:S01]  /*0fc0*/  IABS R227, R200 ;  /* 0x000000c800e37213 */ /* 0x000fe20000000000 */
[----:B------:R-:W-:Y:S01]  /*0fd0*/  USHF.R.U32.HI UR36, URZ, 0x4, UR4 ;  /* 0x000000043f247899 */ /* 0x000fe20008011604 */
[----:B------:R-:W-:Y:S01]  /*0fe0*/  IABS R243, R201 ;  /* 0x000000c900f37213 */ /* 0x000fe20000000000 */
[----:B------:R-:W1:Y:S01]  /*0ff0*/  I2F.RP R9, R6 ;  /* 0x0000000600097306 */ /* 0x000e620000209400 */
[----:B------:R-:W-:Y:S01]  /*1000*/  ISETP.GE.AND P2, PT, R203, RZ, PT ;  /* 0x000000ffcb00720c */ /* 0x000fe20003f46270 */
[----:B------:R-:W-:Y:S01]  /*1010*/  USGXT.U32 UR36, UR36, 0xe ;  /* 0x0000000e2424789a */ /* 0x000fe20008000000 */
[----:B------:R-:W-:Y:S01]  /*1020*/  IABS R231, R199 ;  /* 0x000000c700e77213 */ /* 0x000fe20000000000 */
[----:B------:R-:W-:Y:S01]  /*1030*/  UMOV UR39, 0x40000040 ;  /* 0x4000004000277882 */ /* 0x000fe20000000000 */
[----:B------:R-:W-:Y:S01]  /*1040*/  IABS R241, R197 ;  /* 0x000000c500f17213 */ /* 0x000fe20000000000 */
[----:B------:R-:W-:Y:S01]  /*1050*/  UIADD3 UR11, UP0, UR36, 0x80, URZ ;  /* 0x00000080240b7890 */ /* 0x000fe2000ff1e03f */
[----:B------:R-:W-:Y:S01]  /*1060*/  IABS R237, R196 ;  /* 0x000000c400ed7213 */ /* 0x000fe20000000000 */
[----:B0-----:R-:W0:Y:S01]  /*1070*/  MUFU.RCP R3, R3 ;  /* 0x0000000300037308 */ /* 0x001e220000001000 */
[----:B------:R-:W-:-:S02]  /*1080*/  IABS R247, R198 ;  /* 0x000000c600f77213 */ /* 0x000fc40000000000 */
[----:B------:R-:W-:Y:S02]  /*1090*/  IABS R233, R191 ;  /* 0x000000bf00e97213 */ /* 0x000fe40000000000 */
[----:B------:R-:W-:Y:S02]  /*10a0*/  IABS R235, R195 ;  /* 0x000000c300eb7213 */ /* 0x000fe40000000000 */
[----:B------:R-:W-:Y:S01]  /*10b0*/  ISETP.GE.AND P3, PT, R202, RZ, PT ;  /* 0x000000ffca00720c */ /* 0x000fe20003f66270 */
[----:B-1----:R-:W1:Y:S01]  /*10c0*/  MUFU.RCP R9, R9 ;  /* 0x0000000900097308 */ /* 0x002e620000001000 */
[----:B------:R-:W-:Y:S02]  /*10d0*/  IABS R225, R192 ;  /* 0x000000c000e17213 */ /* 0x000fe40000000000 */
[----:B------:R-:W-:Y:S02]  /*10e0*/  ISETP.GE.AND P1, PT, R200, RZ, PT ;  /* 0x000000ffc800720c */ /* 0x000fe40003f26270 */
[----:B------:R-:W-:-:S02]  /*10f0*/  IABS R223, R193 ;  /* 0x000000c100df7213 */ /* 0x000fc40000000000 */
[----:B------:R-:W-:Y:S01]  /*1100*/  ISETP.GE.AND P4, PT, R201, RZ, PT ;  /* 0x000000ffc900720c */ /* 0x000fe20003f86270 */
[----:B0-----:R-:W-:Y:S01]  /*1110*/  VIADD R12, R3, 0xffffffe ;  /* 0x0ffffffe030c7836 */ /* 0x001fe20000000000 */
[----:B------:R-:W-:Y:S02]  /*1120*/  IABS R3, R203 ;  /* 0x000000cb00037213 */ /* 0x000fe40000000000 */
[----:B------:R-:W-:Y:S01]  /*1130*/  IABS R221, R194 ;  /* 0x000000c200dd7213 */ /* 0x000fe20000000000 */
[----:B------:R0:W2:Y:S01]  /*1140*/  F2I.FTZ.U32.TRUNC.NTZ R13, R12 ;  /* 0x0000000c000d7305 */ /* 0x0000a2000021f000 */
[----:B------:R-:W-:Y:S02]  /*1150*/  IABS R219, R14 ;  /* 0x0000000e00db7213 */ /* 0x000fe40000000000 */
[----:B------:R-:W-:Y:S01]  /*1160*/  IABS R213, R189 ;  /* 0x000000bd00d57213 */ /* 0x000fe20000000000 */
[----:B-1----:R-:W-:Y:S01]  /*1170*/  VIADD R10, R9, 0xffffffe ;  /* 0x0ffffffe090a7836 */ /* 0x002fe20000000000 */
[----:B------:R-:W-:-:S02]  /*1180*/  IABS R215, R190 ;  /* 0x000000be00d77213 */ /* 0x000fc40000000000 */
[----:B------:R-:W-:Y:S01]  /*1190*/  IABS R211, R188 ;  /* 0x000000bc00d37213 */ /* 0x000fe20000000000 */
[----:B------:R1:W3:Y:S01]  /*11a0*/  F2I.FTZ.U32.TRUNC.NTZ R11, R10 ;  /* 0x0000000a000b7305 */ /* 0x0002e2000021f000 */
[----:B0-----:R-:W-:Y:S01]  /*11b0*/  IMAD.MOV.U32 R12, RZ, RZ, RZ ;  /* 0x000000ffff0c7224 */ /* 0x001fe200078e00ff */
[----:B------:R-:W-:Y:S02]  /*11c0*/  IABS R209, R186 ;  /* 0x000000ba00d17213 */ /* 0x000fe40000000000 */
[----:B------:R-:W-:Y:S02]  /*11d0*/  IABS R207, R187 ;  /* 0x000000bb00cf7213 */ /* 0x000fe40000000000 */
[----:B------:R-:W-:Y:S01]  /*11e0*/  IABS R205, R183 ;  /* 0x000000b700cd7213 */ /* 0x000fe20000000000 */
[----:B--2---:R-:W-:Y:S01]  /*11f0*/  IMAD.MOV R25, RZ, RZ, -R13 ;  /* 0x000000ffff197224 */ /* 0x004fe200078e0a0d */
[----:B------:R-:W-:Y:S01]  /*1200*/  IABS R203, R185 ;  /* 0x000000b900cb7213 */ /* 0x000fe20000000000 */
[----:B-1----:R-:W-:Y:S01]  /*1210*/  IMAD.MOV.U32 R10, RZ, RZ, RZ ;  /* 0x000000ffff0a7224 */ /* 0x002fe200078e00ff */
[----:B------:R-:W-:Y:S01]  /*1220*/  IABS R201, R184 ;  /* 0x000000b800c97213 */ /* 0x000fe20000000000 */
[----:B------:R-:W-:Y:S01]  /*1230*/  IMAD R25, R25, R24, RZ ;  /* 0x0000001819197224 */ /* 0x000fe200078e02ff */
[----:B------:R-:W-:-:S02]  /*1240*/  IABS R27, R147 ;  /* 0x00000093001b7213 */ /* 0x000fc40000000000 */
[----:B------:R-:W-:Y:S01]  /*1250*/  IABS R29, R149 ;  /* 0x00000095001d7213 */ /* 0x000fe20000000000 */
[----:B------:R-:W-:Y:S01]  /*1260*/  IMAD.HI.U32 R13, R13, R25, R12 ;  /* 0x000000190d0d7227 */ /* 0x000fe200078e000c */
[----:B------:R-:W-:Y:S02]  /*1270*/  IABS R31, R109 ;  /* 0x0000006d001f7213 */ /* 0x000fe40000000000 */
[----:B------:R-:W-:Y:S01]  /*1280*/  IABS R33, R99 ;  /* 0x0000006300217213 */ /* 0x000fe20000000000 */
[----:B---3--:R-:W-:Y:S01]  /*1290*/  IMAD.MOV R9, RZ, RZ, -R11 ;  /* 0x000000ffff097224 */ /* 0x008fe200078e0a0b */
[----:B------:R-:W-:Y:S01]  /*12a0*/  IABS R87, R91 ;  /* 0x0000005b00577213 */ /* 0x000fe20000000000 */
[----:B------:R-:W-:Y:S01]  /*12b0*/  IMAD.HI.U32 R13, R13, R3, RZ ;  /* 0x000000030d0d7227 */ /* 0x000fe200078e00ff */
[----:B------:R-:W-:Y:S02]  /*12c0*/  IABS R85, R166 ;  /* 0x000000a600557213 */ /* 0x000fe40000000000 */
[----:B------:R-:W-:Y:S01]  /*12d0*/  IABS R83, R89 ;  /* 0x0000005900537213 */ /* 0x000fe20000000000 */
[----:B------:R-:W-:Y:S01]  /*12e0*/  IMAD.MOV R13, RZ, RZ, -R13 ;  /* 0x000000ffff0d7224 */ /* 0x000fe200078e0a0d */
[----:B------:R-:W-:Y:S01]  /*12f0*/  IABS R81, R160 ;  /* 0x000000a000517213 */ /* 0x000fe20000000000 */
[----:B------:R-:W-:Y:S01]  /*1300*/  IMAD R9, R9, R6, RZ ;  /* 0x0000000609097224 */ /* 0x000fe200078e02ff */
[----:B------:R-:W-:Y:S01]  /*1310*/  IABS R79, R162 ;  /* 0x000000a2004f7213 */ /* 0x000fe20000000000 */
[----:B------:R-:W-:Y:S01]  /*1320*/  IMAD R3, R24, R13, R3 ;  /* 0x0000000d18037224 */ /* 0x000fe200078e0203 */
[----:B------:R-:W-:Y:S01]  /*1330*/  IABS R77, R164 ;  /* 0x000000a4004d7213 */ /* 0x000fe20000000000 */
[----:B------:R-:W-:Y:S01]  /*1340*/  IMAD.HI.U32 R9, R11, R9, R10 ;  /* 0x000000090b097227 */ /* 0x000fe200078e000a */
[----:B------:R-:W-:-:S02]  /*1350*/  IABS R75, R150 ;  /* 0x00000096004b7213 */ /* 0x000fc40000000000 */
[----:B------:R-:W-:Y:S02]  /*1360*/  ISETP.GT.U32.AND P0, PT, R24, R3, PT ;  /* 0x000000031800720c */ /* 0x000fe40003f04070 */
[----:B------:R-:W-:Y:S01]  /*1370*/  IABS R73, R152 ;  /* 0x0000009800497213 */ /* 0x000fe20000000000 */
[C---:B------:R-:W-:Y:S01]  /*1380*/  IMAD.HI.U32 R12, R9.reuse, R245, RZ ;  /* 0x000000f5090c7227 */ /* 0x040fe200078e00ff */
[----:B------:R-:W-:Y:S02]  /*1390*/  IABS R71, R154 ;  /* 0x0000009a00477213 */ /* 0x000fe40000000000 */
[----:B------:R-:W-:Y:S01]  /*13a0*/  IABS R67, R148 ;  /* 0x0000009400437213 */ /* 0x000fe20000000000 */
[----:B------:R-:W-:Y:S01]  /*13b0*/  IMAD.HI.U32 R10, R9, R217, RZ ;  /* 0x000000d9090a7227 */ /* 0x000fe200078e00ff */
[----:B------:R-:W-:Y:S02]  /*13c0*/  IABS R69, R156 ;  /* 0x0000009c00457213 */ /* 0x000fe40000000000 */
[----:B------:R-:W-:Y:S01]  /*13d0*/  IABS R61, R146 ;  /* 0x00000092003d7213 */ /* 0x000fe20000000000 */
[----:B------:R-:W-:Y:S01]  /*13e0*/  IMAD.MOV R12, RZ, RZ, -R12 ;  /* 0x000000ffff0c7224 */ /* 0x000fe200078e0a0c */
[----:B------:R-:W-:Y:S01]  /*13f0*/  IABS R65, R142 ;  /* 0x0000008e00417213 */ /* 0x000fe20000000000 */
[----:B------:R-:W-:Y:S01]  /*1400*/  @!P0 IMAD.IADD R3, R3, 0x1, -R24 ;  /* 0x0000000103038824 */ /* 0x000fe200078e0a18 */
[----:B------:R-:W-:Y:S01]  /*1410*/  IABS R63, R144 ;  /* 0x00000090003f7213 */ /* 0x000fe20000000000 */
[----:B------:R-:W-:Y:S01]  /*1420*/  IMAD.MOV R10, RZ, RZ, -R10 ;  /* 0x000000ffff0a7224 */ /* 0x000fe200078e0a0a */
[----:B------:R-:W-:Y:S01]  /*1430*/  IABS R59, R2 ;  /* 0x00000002003b7213 */ /* 0x000fe20000000000 */
[----:B------:R-:W-:Y:S01]  /*1440*/  IMAD R245, R6, R12, R245 ;  /* 0x0000000c06f57224 */ /* 0x000fe200078e02f5 */
[----:B------:R-:W-:Y:S01]  /*1450*/  ISETP.GT.U32.AND P6, PT, R24, R3, PT ;  /* 0x000000031800720c */ /* 0x000fe20003fc4070 */
[C---:B------:R-:W-:Y:S01]  /*1460*/  IMAD R217, R6.reuse, R10, R217 ;  /* 0x0000000a06d97224 */ /* 0x040fe200078e02d9 */
[----:B------:R-:W-:Y:S01]  /*1470*/  IABS R57, R140 ;  /* 0x0000008c00397213 */ /* 0x000fe20000000000 */
[----:B------:R-:W-:Y:S01]  /*1480*/  IMAD.HI.U32 R10, R9, R227, RZ ;  /* 0x000000e3090a7227 */ /* 0x000fe200078e00ff */
[----:B------:R-:W-:-:S02]  /*1490*/  ISETP.GT.U32.AND P0, PT, R6, R245, PT ;  /* 0x000000f50600720c */ /* 0x000fc40003f04070 */
[----:B------:R-:W-:Y:S01]  /*14a0*/  ISETP.GT.U32.AND P5, PT, R6, R217, PT ;  /* 0x000000d90600720c */ /* 0x000fe20003fa4070 */
[----:B------:R-:W-:Y:S01]  /*14b0*/  IMAD.HI.U32 R11, R9, R243, RZ ;  /* 0x000000f3090b7227 */ /* 0x000fe200078e00ff */
[----:B------:R-:W-:Y:S02]  /*14c0*/  IABS R53, R138 ;  /* 0x0000008a00357213 */ /* 0x000fe40000000000 */
[----:B------:R-:W-:Y:S01]  /*14d0*/  IABS R51, R132 ;  /* 0x0000008400337213 */ /* 0x000fe20000000000 */
[----:B------:R-:W-:Y:S01]  /*14e0*/  IMAD.MOV R13, RZ, RZ, -R10 ;  /* 0x000000ffff0d7224 */ /* 0x000fe200078e0a0a */
[----:B------:R-:W-:Y:S01]  /*14f0*/  IABS R49, R134 ;  /* 0x0000008600317213 */ /* 0x000fe20000000000 */
[----:B------:R-:W-:Y:S01]  /*1500*/  @!P6 IMAD.IADD R3, R3, 0x1, -R24 ;  /* 0x000000010303e824 */ /* 0x000fe200078e0a18 */
[----:B------:R-:W-:Y:S01]  /*1510*/  ISETP.NE.AND P6, PT, R158, RZ, PT ;  /* 0x000000ff9e00720c */ /* 0x000fe20003fc5270 */
[----:B------:R-:W-:Y:S01]  /*1520*/  IMAD.MOV R11, RZ, RZ, -R11 ;  /* 0x000000ffff0b7224 */ /* 0x000fe200078e0a0b */
[----:B------:R-:W-:Y:S01]  /*1530*/  IABS R24, R170 ;  /* 0x000000aa00187213 */ /* 0x000fe20000000000 */
[--C-:B------:R-:W-:Y:S01]  /*1540*/  @!P0 IMAD.IADD R245, R245, 0x1, -R6.reuse ;  /* 0x00000001f5f58824 */ /* 0x100fe200078e0a06 */
[----:B------:R-:W-:Y:S01]  /*1550*/  IABS R55, R136 ;  /* 0x0000008800377213 */ /* 0x000fe20000000000 */
[----:B------:R-:W-:Y:S01]  /*1560*/  @!P5 IMAD.IADD R217, R217, 0x1, -R6 ;  /* 0x00000001d9d9d824 */ /* 0x000fe200078e0a06 */
[----:B------:R-:W-:Y:S01]  /*1570*/  IABS R45, R126 ;  /* 0x0000007e002d7213 */ /* 0x000fe20000000000 */
[C---:B------:R-:W-:Y:S01]  /*1580*/  IMAD R227, R6.reuse, R13, R227 ;  /* 0x0000000d06e37224 */ /* 0x040fe200078e02e3 */
[C---:B------:R-:W-:Y:S01]  /*1590*/  ISETP.GT.U32.AND P5, PT, R6.reuse, R245, PT ;  /* 0x000000f50600720c */ /* 0x040fe20003fa4070 */
[C---:B------:R-:W-:Y:S01]  /*15a0*/  IMAD R243, R6.reuse, R11, R243 ;  /* 0x0000000b06f37224 */ /* 0x040fe200078e02f3 */
[----:B------:R-:W-:Y:S01]  /*15b0*/  ISETP.GT.U32.AND P0, PT, R6, R217, PT ;  /* 0x000000d90600720c */ /* 0x000fe20003f04070 */
[----:B------:R-:W-:Y:S01]  /*15c0*/  IMAD.HI.U32 R11, R9, R231, RZ ;  /* 0x000000e7090b7227 */ /* 0x000fe200078e00ff */
[----:B------:R-:W-:-:S02]  /*15d0*/  IABS R47, R130 ;  /* 0x00000082002f7213 */ /* 0x000fc40000000000 */
[----:B------:R-:W-:Y:S01]  /*15e0*/  IABS R41, R124 ;  /* 0x0000007c00297213 */ /* 0x000fe20000000000 */
[C---:B------:R-:W-:Y:S01]  /*15f0*/  IMAD.HI.U32 R12, R9.reuse, R241, RZ ;  /* 0x000000f1090c7227 */ /* 0x040fe200078e00ff */
[----:B------:R-:W-:Y:S02]  /*1600*/  IABS R39, R122 ;  /* 0x0000007a00277213 */ /* 0x000fe40000000000 */
[----:B------:R-:W-:Y:S01]  /*1610*/  IABS R43, R128 ;  /* 0x00000080002b7213 */ /* 0x000fe20000000000 */
[----:B------:R-:W-:Y:S01]  /*1620*/  @!P2 IMAD.MOV R3, RZ, RZ, -R3 ;  /* 0x000000ffff03a224 */ /* 0x000fe200078e0a03 */
[----:B------:R-:W-:Y:S01]  /*1630*/  @!P6 LOP3.LUT R3, RZ, R158, RZ, 0x33, !PT ;  /* 0x0000009eff03e212 */ /* 0x000fe200078e33ff */
[----:B------:R-:W-:Y:S01]  /*1640*/  IMAD.MOV R11, RZ, RZ, -R11 ;  /* 0x000000ffff0b7224 */ /* 0x000fe200078e0a0b */
[C---:B------:R-:W-:Y:S01]  /*1650*/  ISETP.GT.U32.AND P6, PT, R6.reuse, R227, PT ;  /* 0x000000e30600720c */ /* 0x040fe20003fc4070 */
[----:B------:R-:W-:Y:S01]  /*1660*/  IMAD.HI.U32 R10, R9, R237, RZ ;  /* 0x000000ed090a7227 */ /* 0x000fe200078e00ff */
[----:B------:R-:W-:-:S02]  /*1670*/  ISETP.GT.U32.AND P2, PT, R6, R243, PT ;  /* 0x000000f30600720c */ /* 0x000fc40003f44070 */
[----:B------:R-:W-:Y:S01]  /*1680*/  IABS R37, R118 ;  /* 0x0000007600257213 */ /* 0x000fe20000000000 */
[----:B------:R-:W-:Y:S01]  /*1690*/  IMAD.MOV R12, RZ, RZ, -R12 ;  /* 0x000000ffff0c7224 */ /* 0x000fe200078e0a0c */
[----:B------:R-:W-:Y:S01]  /*16a0*/  IABS R35, R120 ;  /* 0x0000007800237213 */ /* 0x000fe20000000000 */
[C---:B------:R-:W-:Y:S01]  /*16b0*/  IMAD R231, R6.reuse, R11, R231 ;  /* 0x0000000b06e77224 */ /* 0x040fe200078e02e7 */
[----:B------:R-:W-:Y:S01]  /*16c0*/  IABS R229, R98 ;  /* 0x0000006200e57213 */ /* 0x000fe20000000000 */
[----:B------:R-:W-:Y:S01]  /*16d0*/  IMAD.MOV R10, RZ, RZ, -R10 ;  /* 0x000000ffff0a7224 */ /* 0x000fe200078e0a0a */
[----:B------:R-:W-:Y:S01]  /*16e0*/  IABS R239, R100 ;  /* 0x0000006400ef7213 */ /* 0x000fe20000000000 */
[C---:B------:R-:W-:Y:S01]  /*16f0*/  IMAD R241, R6.reuse, R12, R241 ;  /* 0x0000000c06f17224 */ /* 0x040fe200078e02f1 */
[----:B------:R-:W-:Y:S01]  /*1700*/  IABS R249, R102 ;  /* 0x0000006600f97213 */ /* 0x000fe20000000000 */
[C---:B------:R-:W-:Y:S01]  /*1710*/  IMAD R237, R6.reuse, R10, R237 ;  /* 0x0000000a06ed7224 */ /* 0x040fe200078e02ed */
[----:B------:R-:W-:Y:S01]  /*1720*/  IABS R251, R104 ;  /* 0x0000006800fb7213 */ /* 0x000fe20000000000 */
[--C-:B------:R-:W-:Y:S01]  /*1730*/  @!P5 IMAD.IADD R245, R245, 0x1, -R6.reuse ;  /* 0x00000001f5f5d824 */ /* 0x100fe200078e0a06 */
[C---:B------:R-:W-:Y:S01]  /*1740*/  ISETP.GT.U32.AND P5, PT, R6.reuse, R231, PT ;  /* 0x000000e70600720c */ /* 0x040fe20003fa4070 */
[--C-:B------:R-:W-:Y:S01]  /*1750*/  @!P0 IMAD.IADD R217, R217, 0x1, -R6.reuse ;  /* 0x00000001d9d98824 */ /* 0x100fe200078e0a06 */
[C---:B------:R-:W-:Y:S01]  /*1760*/  ISETP.GT.U32.AND P0, PT, R6.reuse, R241, PT ;  /* 0x000000f10600720c */ /* 0x040fe20003f04070 */
[--C-:B------:R-:W-:Y:S01]  /*1770*/  @!P6 IMAD.IADD R227, R227, 0x1, -R6.reuse ;  /* 0x00000001e3e3e824 */ /* 0x100fe200078e0a06 */
[----:B------:R-:W-:Y:S01]  /*1780*/  ISETP.GT.U32.AND P6, PT, R6, R237, PT ;  /* 0x000000ed0600720c */ /* 0x000fe20003fc4070 */
[----:B------:R-:W-:Y:S01]  /*1790*/  @!P2 IMAD.IADD R243, R243, 0x1, -R6 ;  /* 0x00000001f3f3a824 */ /* 0x000fe200078e0a06 */
[----:B------:R-:W-:Y:S01]  /*17a0*/  ISETP.GE.AND P2, PT, R0, RZ, PT ;  /* 0x000000ff0000720c */ /* 0x000fe20003f46270 */
[----:B------:R-:W-:Y:S01]  /*17b0*/  IMAD.HI.U32 R10, R9, R247, RZ ;  /* 0x000000f7090a7227 */ /* 0x000fe200078e00ff */
[----:B------:R-:W-:-:S02]  /*17c0*/  IABS R26, R92 ;  /* 0x0000005c001a7213 */ /* 0x000fc40000000000 */
[----:B------:R-:W-:Y:S01]  /*17d0*/  IABS R28, R94 ;  /* 0x0000005e001c7213 */ /* 0x000fe20000000000 */
[----:B------:R-:W-:Y:S02]  /*17e0*/  IMAD.MOV R12, RZ, RZ, -R10 ;  /* 0x000000ffff0c7224 */ /* 0x000fe400078e0a0a */
[--C-:B------:R-:W-:Y:S01]  /*17f0*/  @!P5 IMAD.IADD R231, R231, 0x1, -R6.reuse ;  /* 0x00000001e7e7d824 */ /* 0x100fe200078e0a06 */
[C---:B------:R-:W-:Y:S01]  /*1800*/  ISETP.GT.U32.AND P5, PT, R6.reuse, R243, PT ;  /* 0x000000f30600720c */ /* 0x040fe20003fa4070 */
[--C-:B------:R-:W-:Y:S02]  /*1810*/  @!P0 IMAD.IADD R241, R241, 0x1, -R6.reuse ;  /* 0x00000001f1f18824 */ /* 0x100fe400078e0a06 */
[----:B------:R-:W-:Y:S01]  /*1820*/  @!P6 IMAD.IADD R237, R237, 0x1, -R6 ;  /* 0x00000001edede824 */ /* 0x000fe200078e0a06 */
[C---:B------:R-:W-:Y:S01]  /*1830*/  ISETP.GT.U32.AND P0, PT, R6.reuse, R231, PT ;  /* 0x000000e70600720c */ /* 0x040fe20003f04070 */
[----:B------:R-:W-:Y:S01]  /*1840*/  IMAD.HI.U32 R10, R9, R233, RZ ;  /* 0x000000e9090a7227 */ /* 0x000fe200078e00ff */
[----:B------:R-:W-:-:S03]  /*1850*/  ISETP.GT.U32.AND P6, PT, R6, R241, PT ;  /* 0x000000f10600720c */ /* 0x000fc60003fc4070 */
[C---:B------:R-:W-:Y:S02]  /*1860*/  IMAD R247, R6.reuse, R12, R247 ;  /* 0x0000000c06f77224 */ /* 0x040fe400078e02f7 */
[----:B------:R-:W-:Y:S02]  /*1870*/  IMAD.MOV R10, RZ, RZ, -R10 ;  /* 0x000000ffff0a7224 */ /* 0x000fe400078e0a0a */
[----:B------:R-:W-:Y:S01]  /*1880*/  @!P2 IMAD.MOV R245, RZ, RZ, -R245 ;  /* 0x000000fffff5a224 */ /* 0x000fe200078e0af5 */
[C---:B------:R-:W-:Y:S01]  /*1890*/  ISETP.GT.U32.AND P2, PT, R6.reuse, R227, PT ;  /* 0x000000e30600720c */ /* 0x040fe20003f44070 */
[C---:B------:R-:W-:Y:S02]  /*18a0*/  IMAD R233, R6.reuse, R10, R233 ;  /* 0x0000000a06e97224 */ /* 0x040fe400078e02e9 */
[----:B------:R-:W-:Y:S01]  /*18b0*/  @!P5 IMAD.IADD R243, R243, 0x1, -R6 ;  /* 0x00000001f3f3d824 */ /* 0x000fe200078e0a06 */
[----:B------:R-:W-:Y:S01]  /*18c0*/  ISETP.GT.U32.AND P5, PT, R6, R247, PT ;  /* 0x000000f70600720c */ /* 0x000fe20003fa4070 */
[----:B------:R-:W-:-:S04]  /*18d0*/  IMAD.HI.U32 R11, R9, R235, RZ ;  /* 0x000000eb090b7227 */ /* 0x000fc800078e00ff */
[----:B------:R-:W-:Y:S01]  /*18e0*/  @!P6 IMAD.IADD R241, R241, 0x1, -R6 ;  /* 0x00000001f1f1e824 */ /* 0x000fe200078e0a06 */
[----:B------:R-:W-:Y:S01]  /*18f0*/  ISETP.GT.U32.AND P6, PT, R6, R233, PT ;  /* 0x000000e90600720c */ /* 0x000fe20003fc4070 */
[----:B------:R-:W-:Y:S02]  /*1900*/  IMAD.MOV R11, RZ, RZ, -R11 ;  /* 0x000000ffff0b7224 */ /* 0x000fe400078e0a0b */
[----:B------:R-:W-:-:S04]  /*1910*/  IMAD.HI.U32 R10, R9, R225, RZ ;  /* 0x000000e1090a7227 */ /* 0x000fc800078e00ff */
[C---:B------:R-:W-:Y:S02]  /*1920*/  IMAD R235, R6.reuse, R11, R235 ;  /* 0x0000000b06eb7224 */ /* 0x040fe400078e02eb */
[--C-:B------:R-:W-:Y:S02]  /*1930*/  @!P2 IMAD.IADD R227, R227, 0x1, -R6.reuse ;  /* 0x00000001e3e3a824 */ /* 0x100fe400078e0a06 */
[--C-:B------:R-:W-:Y:S01]  /*1940*/  @!P0 IMAD.IADD R231, R231, 0x1, -R6.reuse ;  /* 0x00000001e7e78824 */ /* 0x100fe200078e0a06 */
[C---:B------:R-:W-:Y:S01]  /*1950*/  ISETP.GT.U32.AND P2, PT, R6.reuse, R235, PT ;  /* 0x000000eb0600720c */ /* 0x040fe20003f44070 */
[----:B------:R-:W-:Y:S01]  /*1960*/  @!P5 IMAD.IADD R247, R247, 0x1, -R6 ;  /* 0x00000001f7f7d824 */ /* 0x000fe200078e0a06 */
[----:B------:R-:W-:Y:S01]  /*1970*/  ISETP.GE.AND P0, PT, R199, RZ, PT ;  /* 0x000000ffc700720c */ /* 0x000fe20003f06270 */
[----:B------:R-:W-:Y:S01]  /*1980*/  @!P3 IMAD.MOV R217, RZ, RZ, -R217 ;  /* 0x000000ffffd9b224 */ /* 0x000fe200078e0ad9 */
[----:B------:R-:W-:Y:S01]  /*1990*/  ISETP.GT.U32.AND P3, PT, R6, R237, PT ;  /* 0x000000ed0600720c */ /* 0x000fe20003f64070 */
[----:B------:R-:W-:Y:S01]  /*19a0*/  IMAD.MOV R10, RZ, RZ, -R10 ;  /* 0x000000ffff0a7224 */ /* 0x000fe200078e0a0a */
[----:B------:R-:W-:Y:S01]  /*19b0*/  ISETP.GE.AND P5, PT, R196, RZ, PT ;  /* 0x000000ffc400720c */ /* 0x000fe20003fa6270 */
[----:B------:R-:W-:Y:S01]  /*19c0*/  @!P6 IMAD.IADD R233, R233, 0x1, -R6 ;  /* 0x00000001e9e9e824 */ /* 0x000fe200078e0a06 */
[C---:B------:R-:W-:Y:S01]  /*19d0*/  ISETP.GT.U32.AND P6, PT, R6.reuse, R247, PT ;  /* 0x000000f70600720c */ /* 0x040fe20003fc4070 */
[----:B------:R-:W-:Y:S01]  /*19e0*/  IMAD R225, R6, R10, R225 ;  /* 0x0000000a06e17224 */ /* 0x000fe200078e02e1 */
[----:B------:R-:W-:Y:S01]  /*19f0*/  IABS R199, R182 ;  /* 0x000000b600c77213 */ /* 0x000fe20000000000 */
[----:B------:R-:W-:-:S04]  /*1a00*/  IMAD.HI.U32 R11, R9, R223, RZ ;  /* 0x000000df090b7227 */ /* 0x000fc800078e00ff */
[----:B------:R-:W-:Y:S01]  /*1a10*/  @!P1 IMAD.MOV R227, RZ, RZ, -R227 ;  /* 0x000000ffffe39224 */ /* 0x000fe200078e0ae3 */
[----:B------:R-:W-:Y:S01]  /*1a20*/  ISETP.GT.U32.AND P1, PT, R6, R225, PT ;  /* 0x000000e10600720c */ /* 0x000fe20003f24070 */
[----:B------:R-:W-:Y:S02]  /*1a30*/  IMAD.MOV R11, RZ, RZ, -R11 ;  /* 0x000000ffff0b7224 */ /* 0x000fe400078e0a0b */
[--C-:B------:R-:W-:Y:S01]  /*1a40*/  @!P2 IMAD.IADD R235, R235, 0x1, -R6.reuse ;  /* 0x00000001ebeba824 */ /* 0x100fe200078e0a06 */
[----:B------:R-:W-:Y:S01]  /*1a50*/  ISETP.GE.AND P2, PT, R198, RZ, PT ;  /* 0x000000ffc600720c */ /* 0x000fe20003f46270 */
[----:B------:R-:W-:Y:S01]  /*1a60*/  @!P0 IMAD.MOV R231, RZ, RZ, -R231 ;  /* 0x000000ffffe78224 */ /* 0x000fe200078e0ae7 */
[C---:B------:R-:W-:Y:S01]  /*1a70*/  ISETP.GT.U32.AND P0, PT, R6.reuse, R233, PT ;  /* 0x000000e90600720c */ /* 0x040fe20003f04070 */
[--C-:B------:R-:W-:Y:S01]  /*1a80*/  @!P3 IMAD.IADD R237, R237, 0x1, -R6.reuse ;  /* 0x00000001ededb824 */ /* 0x100fe200078e0a06 */
[----:B------:R-:W-:Y:S01]  /*1a90*/  ISETP.GE.AND P3, PT, R197, RZ, PT ;  /* 0x000000ffc500720c */ /* 0x000fe20003f66270 */
[C---:B------:R-:W-:Y:S01]  /*1aa0*/  IMAD R223, R6.reuse, R11, R223 ;  /* 0x0000000b06df7224 */ /* 0x040fe200078e02df */
[----:B------:R-:W-:Y:S01]  /*1ab0*/  IABS R197, R180 ;  /* 0x000000b400c57213 */ /* 0x000fe20000000000 */
[----:B------:R-:W-:Y:S01]  /*1ac0*/  @!P4 IMAD.MOV R243, RZ, RZ, -R243 ;  /* 0x000000fffff3c224 */ /* 0x000fe200078e0af3 */
[----:B------:R-:W-:Y:S01]  /*1ad0*/  ISETP.GT.U32.AND P4, PT, R6, R235, PT ;  /* 0x000000eb0600720c */ /* 0x000fe20003f84070 */
[----:B------:R-:W-:Y:S01]  /*1ae0*/  @!P6 IMAD.IADD R247, R247, 0x1, -R6 ;  /* 0x00000001f7f7e824 */ /* 0x000fe200078e0a06 */
[----:B------:R-:W-:Y:S01]  /*1af0*/  ISETP.GE.AND P6, PT, R191, RZ, PT ;  /* 0x000000ffbf00720c */ /* 0x000fe20003fc6270 */
[----:B------:R-:W-:Y:S01]  /*1b00*/  IMAD.HI.U32 R10, R9, R221, RZ ;  /* 0x000000dd090a7227 */ /* 0x000fe200078e00ff */
[----:B------:R-:W-:-:S03]  /*1b10*/  IABS R191, R178 ;  /* 0x000000b200bf7213 */ /* 0x000fc60000000000 */
[----:B------:R-:W-:Y:S01]  /*1b20*/  @!P5 IMAD.MOV R237, RZ, RZ, -R237 ;  /* 0x000000ffffedd224 */ /* 0x000fe200078e0aed */
[----:B------:R-:W-:Y:S01]  /*1b30*/  ISETP.GT.U32.AND P5, PT, R6, R223, PT ;  /* 0x000000df0600720c */ /* 0x000fe20003fa4070 */
[----:B------:R-:W-:Y:S02]  /*1b40*/  IMAD.MOV R10, RZ, RZ, -R10 ;  /* 0x000000ffff0a7224 */ /* 0x000fe400078e0a0a */
[--C-:B------:R-:W-:Y:S01]  /*1b50*/  @!P1 IMAD.IADD R225, R225, 0x1, -R6.reuse ;  /* 0x00000001e1e19824 */ /* 0x100fe200078e0a06 */
[----:B------:R-:W-:Y:S01]  /*1b60*/  ISETP.GE.AND P1, PT, R194, RZ, PT ;  /* 0x000000ffc200720c */ /* 0x000fe20003f26270 */
[--C-:B------:R-:W-:Y:S01]  /*1b70*/  @!P0 IMAD.IADD R233, R233, 0x1, -R6.reuse ;  /* 0x00000001e9e98824 */ /* 0x100fe200078e0a06 */
[----:B------:R-:W-:Y:S01]  /*1b80*/  ISETP.GE.AND P0, PT, R193, RZ, PT ;  /* 0x000000ffc100720c */ /* 0x000fe20003f06270 */
[C---:B------:R-:W-:Y:S01]  /*1b90*/  IMAD R221, R6.reuse, R10, R221 ;  /* 0x0000000a06dd7224 */ /* 0x040fe200078e02dd */
[----:B------:R-:W-:Y:S01]  /*1ba0*/  IABS R193, R177 ;  /* 0x000000b100c17213 */ /* 0x000fe20000000000 */
[----:B------:R-:W-:Y:S01]  /*1bb0*/  @!P2 IMAD.MOV R247, RZ, RZ, -R247 ;  /* 0x000000fffff7a224 */ /* 0x000fe200078e0af7 */
[----:B------:R-:W-:Y:S01]  /*1bc0*/  ISETP.GT.U32.AND P2, PT, R6, R225, PT ;  /* 0x000000e10600720c */ /* 0x000fe20003f44070 */
[--C-:B------:R-:W-:Y:S01]  /*1bd0*/  @!P4 IMAD.IADD R235, R235, 0x1, -R6.reuse ;  /* 0x00000001ebebc824 */ /* 0x100fe200078e0a06 */
[----:B------:R-:W-:Y:S01]  /*1be0*/  ISETP.GE.AND P4, PT, R192, RZ, PT ;  /* 0x000000ffc000720c */ /* 0x000fe20003f86270 */
[----:B------:R-:W-:Y:S01]  /*1bf0*/  @!P6 IMAD.MOV R233, RZ, RZ, -R233 ;  /* 0x000000ffffe9e224 */ /* 0x000fe200078e0ae9 */
[----:B------:R-:W-:Y:S01]  /*1c00*/  ISETP.GT.U32.AND P6, PT, R6, R221, PT ;  /* 0x000000dd0600720c */ /* 0x000fe20003fc4070 */
[----:B------:R-:W-:-:S02]  /*1c10*/  @!P5 IMAD.IADD R223, R223, 0x1, -R6 ;  /* 0x00000001dfdfd824 */ /* 0x000fc400078e0a06 */
[----:B------:R-:W-:-:S03]  /*1c20*/  IMAD.HI.U32 R10, R9, R219, RZ ;  /* 0x000000db090a7227 */ /* 0x000fc600078e00ff */
[----:B------:R-:W-:Y:S01]  /*1c30*/  ISETP.GT.U32.AND P5, PT, R6, R223, PT ;  /* 0x000000df0600720c */ /* 0x000fe20003fa4070 */
[----:B------:R-:W-:Y:S02]  /*1c40*/  IMAD.MOV R12, RZ, RZ, -R10 ;  /* 0x000000ffff0c7224 */ /* 0x000fe400078e0a0a */
[----:B------:R-:W-:-:S04]  /*1c50*/  IMAD.HI.U32 R10, R9, R213, RZ ;  /* 0x000000d5090a7227 */ /* 0x000fc800078e00ff */
[----:B------:R-:W-:Y:S01]  /*1c60*/  @!P2 IMAD.IADD R225, R225, 0x1, -R6 ;  /* 0x00000001e1e1a824 */ /* 0x000fe200078e0a06 */
[----:B------:R-:W-:Y:S01]  /*1c70*/  ISETP.GE.AND P2, PT, R190, RZ, PT ;  /* 0x000000ffbe00720c */ /* 0x000fe20003f46270 */
[----:B------:R-:W-:Y:S02]  /*1c80*/  IMAD R219, R6, R12, R219 ;  /* 0x0000000c06db7224 */ /* 0x000fe400078e02db */
[----:B------:R-:W-:Y:S02]  /*1c90*/  IMAD.MOV R10, RZ, RZ, -R10 ;  /* 0x000000ffff0a7224 */ /* 0x000fe400078e0a0a */
[----:B------:R-:W-:-:S04]  /*1ca0*/  IMAD.HI.U32 R11, R9, R215, RZ ;  /* 0x000000d7090b7227 */ /* 0x000fc800078e00ff */
[----:B------:R-:W-:Y:S02]  /*1cb0*/  @!P6 IMAD.IADD R221, R221, 0x1, -R6 ;  /* 0x00000001dddde824 */ /* 0x000fe400078e0a06 */
[----:B------:R-:W-:Y:S01]  /*1cc0*/  @!P4 IMAD.MOV R225, RZ, RZ, -R225 ;  /* 0x000000ffffe1c224 */ /* 0x000fe200078e0ae1 */
[C---:B------:R-:W-:Y:S01]  /*1cd0*/  ISETP.GT.U32.AND P4, PT, R6.reuse, R219, PT ;  /* 0x000000db0600720c */ /* 0x040fe20003f84070 */
[C---:B------:R-:W-:Y:S01]  /*1ce0*/  IMAD R213, R6.reuse, R10, R213 ;  /* 0x0000000a06d57224 */ /* 0x040fe200078e02d5 */
[----:B------:R-:W-:Y:S01]  /*1cf0*/  ISETP.GT.U32.AND P6, PT, R6, R221, PT ;  /* 0x000000dd0600720c */ /* 0x000fe20003fc4070 */
[----:B------:R-:W-:Y:S02]  /*1d00*/  IMAD.MOV R11, RZ, RZ, -R11 ;  /* 0x000000ffff0b7224 */ /* 0x000fe400078e0a0b */
[----:B------:R-:W-:-:S04]  /*1d10*/  IMAD.HI.U32 R10, R9, R211, RZ ;  /* 0x000000d3090a7227 */ /* 0x000fc800078e00ff */
[----:B------:R-:W-:Y:S01]  /*1d20*/  @!P5 IMAD.IADD R223, R223, 0x1, -R6 ;  /* 0x00000001dfdfd824 */ /* 0x000fe200078e0a06 */
[----:B------:R-:W-:Y:S01]  /*1d30*/  ISETP.GE.AND P5, PT, R189, RZ, PT ;  /* 0x000000ffbd00720c */ /* 0x000fe20003fa6270 */
[C---:B------:R-:W-:Y:S01]  /*1d40*/  IMAD R215, R6.reuse, R11, R215 ;  /* 0x0000000b06d77224 */ /* 0x040fe200078e02d7 */
[----:B------:R-:W-:Y:S01]  /*1d50*/  IABS R189, R179 ;  /* 0x000000b300bd7213 */ /* 0x000fe20000000000 */
[----:B------:R-:W-:Y:S02]  /*1d60*/  IMAD.MOV R10, RZ, RZ, -R10 ;  /* 0x000000ffff0a7224 */ /* 0x000fe400078e0a0a */
[----:B------:R-:W-:Y:S01]  /*1d70*/  @!P0 IMAD.MOV R223, RZ, RZ, -R223 ;  /* 0x000000ffffdf8224 */ /* 0x000fe200078e0adf */
[C---:B------:R-:W-:Y:S01]  /*1d80*/  ISETP.GT.U32.AND P0, PT, R6.reuse, R215, PT ;  /* 0x000000d70600720c */ /* 0x040fe20003f04070 */
[----:B------:R-:W-:Y:S02]  /*1d90*/  IMAD R211, R6, R10, R211 ;  /* 0x0000000a06d37224 */ /* 0x000fe400078e02d3 */
[----:B------:R-:W-:-:S02]  /*1da0*/  @!P4 IMAD.IADD R219, R219, 0x1, -R6 ;  /* 0x00000001dbdbc824 */ /* 0x000fc400078e0a06 */
[----:B------:R-:W-:Y:S01]  /*1db0*/  @!P6 IMAD.IADD R221, R221, 0x1, -R6 ;  /* 0x00000001dddde824 */ /* 0x000fe200078e0a06 */
[C---:B------:R-:W-:Y:S01]  /*1dc0*/  ISETP.GT.U32.AND P4, PT, R6.reuse, R211, PT ;  /* 0x000000d30600720c */ /* 0x040fe20003f84070 */
[----:B------:R-:W-:Y:S01]  /*1dd0*/  IMAD.HI.U32 R10, R9, R209, RZ ;  /* 0x000000d1090a7227 */ /* 0x000fe200078e00ff */
[----:B------:R-:W-:-:S03]  /*1de0*/  ISETP.GT.U32.AND P6, PT, R6, R213, PT ;  /* 0x000000d50600720c */ /* 0x000fc60003fc4070 */
[----:B------:R-:W-:Y:S02]  /*1df0*/  @!P1 IMAD.MOV R221, RZ, RZ, -R221 ;  /* 0x000000ffffdd9224 */ /* 0x000fe400078e0add */
[----:B------:R-:W-:Y:S01]  /*1e00*/  @!P0 IMAD.IADD R215, R215, 0x1, -R6 ;  /* 0x00000001d7d78824 */ /* 0x000fe200078e0a06 */
[C---:B------:R-:W-:Y:S01]  /*1e10*/  ISETP.GT.U32.AND P0, PT, R6.reuse, R219, PT ;  /* 0x000000db0600720c */ /* 0x040fe20003f04070 */
[----:B------:R-:W-:Y:S02]  /*1e20*/  IMAD.MOV R10, RZ, RZ, -R10 ;  /* 0x000000ffff0a7224 */ /* 0x000fe400078e0a0a */
[----:B------:R-:W-:Y:S01]  /*1e30*/  IMAD.HI.U32 R11, R9, R207, RZ ;  /* 0x000000cf090b7227 */ /* 0x000fe200078e00ff */
[----:B------:R-:W-:-:S03]  /*1e40*/  ISETP.GT.U32.AND P1, PT, R6, R215, PT ;  /* 0x000000d70600720c */ /* 0x000fc60003f24070 */
[--C-:B------:R-:W-:Y:S02]  /*1e50*/  @!P4 IMAD.IADD R211, R211, 0x1, -R6.reuse ;  /* 0x00000001d3d3c824 */ /* 0x100fe400078e0a06 */
[----:B------:R-:W-:Y:S02]  /*1e60*/  @!P6 IMAD.IADD R213, R213, 0x1, -R6 ;  /* 0x00000001d5d5e824 */ /* 0x000fe400078e0a06 */
[C---:B------:R-:W-:Y:S01]  /*1e70*/  IMAD R209, R6.reuse, R10, R209 ;  /* 0x0000000a06d17224 */ /* 0x040fe200078e02d1 */
[C---:B------:R-:W-:Y:S01]  /*1e80*/  ISETP.GT.U32.AND P4, PT, R6.reuse, R211, PT ;  /* 0x000000d30600720c */ /* 0x040fe20003f84070 */
[----:B------:R-:W-:Y:S01]  /*1e90*/  IMAD.MOV R11, RZ, RZ, -R11 ;  /* 0x000000ffff0b7224 */ /* 0x000fe200078e0a0b */
[----:B------:R-:W-:Y:S01]  /*1ea0*/  ISETP.GT.U32.AND P6, PT, R6, R213, PT ;  /* 0x000000d50600720c */ /* 0x000fe20003fc4070 */
[----:B------:R-:W-:-:S04]  /*1eb0*/  IMAD.HI.U32 R10, R9, R205, RZ ;  /* 0x000000cd090a7227 */ /* 0x000fc800078e00ff */
[C---:B------:R-:W-:Y:S02]  /*1ec0*/  IMAD R207, R6.reuse, R11, R207 ;  /* 0x0000000b06cf7224 */ /* 0x040fe400078e02cf */
[----:B------:R-:W-:Y:S02]  /*1ed0*/  IMAD.MOV R10, RZ, RZ, -R10 ;  /* 0x000000ffff0a7224 */ /* 0x000fe400078e0a0a */
[--C-:B------:R-:W-:Y:S01]  /*1ee0*/  @!P1 IMAD.IADD R215, R215, 0x1, -R6.reuse ;  /* 0x00000001d7d79824 */ /* 0x100fe200078e0a06 */
[C---:B------:R-:W-:Y:S01]  /*1ef0*/  ISETP.GT.U32.AND P1, PT, R6.reuse, R207, PT ;  /* 0x000000cf0600720c */ /* 0x040fe20003f24070 */
[C---:B------:R-:W-:Y:S02]  /*1f00*/  IMAD R205, R6.reuse, R10, R205 ;  /* 0x0000000a06cd7224 */ /* 0x040fe400078e02cd */
[--C-:B------:R-:W-:Y:S02]  /*1f10*/  @!P4 IMAD.IADD R211, R211, 0x1, -R6.reuse ;  /* 0x00000001d3d3c824 */ /* 0x100fe400078e0a06 */
[----:B------:R-:W-:Y:S01]  /*1f20*/  @!P6 IMAD.IADD R213, R213, 0x1, -R6 ;  /* 0x00000001d5d5e824 */ /* 0x000fe200078e0a06 */
[----:B------:R-:W-:Y:S01]  /*1f30*/  ISETP.GT.U32.AND P4, PT, R6, R205, PT ;  /* 0x000000cd0600720c */ /* 0x000fe20003f84070 */
[----:B------:R-:W-:Y:S01]  /*1f40*/  IMAD.HI.U32 R10, R9, R203, RZ ;  /* 0x000000cb090a7227 */ /* 0x000fe200078e00ff */
[----:B------:R-:W-:-:S03]  /*1f50*/  ISETP.GE.AND P6, PT, R188, RZ, PT ;  /* 0x000000ffbc00720c */ /* 0x000fc60003fc6270 */
[----:B------:R-:W-:Y:S02]  /*1f60*/  IMAD.MOV R10, RZ, RZ, -R10 ;  /* 0x000000ffff0a7224 */ /* 0x000fe400078e0a0a */
[----:B------:R-:W-:Y:S01]  /*1f70*/  @!P1 IMAD.IADD R207, R207, 0x1, -R6 ;  /* 0x00000001cfcf9824 */ /* 0x000fe200078e0a06 */
[----:B------:R-:W-:Y:S01]  /*1f80*/  ISETP.GE.AND P1, PT, R187, RZ, PT ;  /* 0x000000ffbb00720c */ /* 0x000fe20003f26270 */
[----:B------:R-:W-:Y:S01]  /*1f90*/  IMAD R203, R6, R10, R203 ;  /* 0x0000000a06cb7224 */ /* 0x000fe200078e02cb */
[----:B------:R-:W-:Y:S01]  /*1fa0*/  IABS R187, R173 ;  /* 0x000000ad00bb7213 */ /* 0x000fe20000000000 */
[----:B------:R-:W-:-:S04]  /*1fb0*/  IMAD.HI.U32 R10, R9, R201, RZ ;  /* 0x000000c9090a7227 */ /* 0x000fc800078e00ff */
[----:B------:R-:W-:Y:S01]  /*1fc0*/  @!P4 IMAD.IADD R205, R205, 0x1, -R6 ;  /* 0x00000001cdcdc824 */ /* 0x000fe200078e0a06 */
[C---:B------:R-:W-:Y:S01]  /*1fd0*/  ISETP.GT.U32.AND P4, PT, R6.reuse, R207, PT ;  /* 0x000000cf0600720c */ /* 0x040fe20003f84070 */
[----:B------:R-:W-:Y:S01]  /*1fe0*/  @!P6 IMAD.MOV R211, RZ, RZ, -R211 ;  /* 0x000000ffffd3e224 */ /* 0x000fe200078e0ad3 */
[----:B------:R-:W-:Y:S01]  /*1ff0*/  ISETP.GT.U32.AND P6, PT, R6, R203, PT ;  /* 0x000000cb0600720c */ /* 0x000fe20003fc4070 */
[----:B------:R-:W-:-:S04]  /*2000*/  IMAD.HI.U32 R11, R9, R199, RZ ;  /* 0x000000c7090b7227 */ /* 0x000fc800078e00ff */
[----:B------:R-:W-:Y:S02]  /*2010*/  IMAD.MOV R10, RZ, RZ, -R10 ;  /* 0x000000ffff0a7224 */ /* 0x000fe400078e0a0a */
[----:B------:R-:W-:Y:S02]  /*2020*/  IMAD.MOV R11, RZ, RZ, -R11 ;  /* 0x000000ffff0b7224 */ /* 0x000fe400078e0a0b */
[C---:B------:R-:W-:Y:S02]  /*2030*/  IMAD R201, R6.reuse, R10, R201 ;  /* 0x0000000a06c97224 */ /* 0x040fe400078e02c9 */
[C---:B------:R-:W-:Y:S02]  /*2040*/  IMAD R199, R6.reuse, R11, R199 ;  /* 0x0000000b06c77224 */ /* 0x040fe400078e02c7 */
[--C-:B------:R-:W-:Y:S01]  /*2050*/  @!P4 IMAD.IADD R207, R207, 0x1, -R6.reuse ;  /* 0x00000001cfcfc824 */ /* 0x100fe200078e0a06 */
[C---:B------:R-:W-:Y:S01]  /*2060*/  ISETP.GT.U32.AND P4, PT, R6.reuse, R201, PT ;  /* 0x000000c90600720c */ /* 0x040fe20003f84070 */
[----:B------:R-:W-:Y:S01]  /*2070*/  @!P6 IMAD.IADD R203, R203, 0x1, -R6 ;  /* 0x00000001cbcbe824 */ /* 0x000fe200078e0a06 */
[----:B------:R-:W-:Y:S01]  /*2080*/  ISETP.GT.U32.AND P6, PT, R6, R199, PT ;  /* 0x000000c70600720c */ /* 0x000fe20003fc4070 */
[----:B------:R-:W-:Y:S01]  /*2090*/  @!P3 IMAD.MOV R241, RZ, RZ, -R241 ;  /* 0x000000fffff1b224 */ /* 0x000fe200078e0af1 */
[----:B------:R-:W-:Y:S01]  /*20a0*/  ISETP.GE.AND P3, PT, R195, RZ, PT ;  /* 0x000000ffc300720c */ /* 0x000fe20003f66270 */
[----:B------:R-:W-:Y:S01]  /*20b0*/  IMAD.HI.U32 R10, R9, R197, RZ ;  /* 0x000000c5090a7227 */ /* 0x000fe200078e00ff */
[----:B------:R-:W-:-:S03]  /*20c0*/  IABS R195, R181 ;  /* 0x000000b500c37213 */ /* 0x000fc60000000000 */
[----:B------:R-:W-:Y:S02]  /*20d0*/  IMAD.MOV R10, RZ, RZ, -R10 ;  /* 0x000000ffff0a7224 */ /* 0x000fe400078e0a0a */
[----:B------:R-:W-:-:S04]  /*20e0*/  IMAD.HI.U32 R11, R9, R195, RZ ;  /* 0x000000c3090b7227 */ /* 0x000fc800078e00ff */
[--C-:B------:R-:W-:Y:S01]  /*20f0*/  @!P4 IMAD.IADD R201, R201, 0x1, -R6.reuse ;  /* 0x00000001c9c9c824 */ /* 0x100fe200078e0a06 */
[C---:B------:R-:W-:Y:S01]  /*2100*/  ISETP.GT.U32.AND P4, PT, R6.reuse, R203, PT ;  /* 0x000000cb0600720c */ /* 0x040fe20003f84070 */
[----:B------:R-:W-:Y:S02]  /*2110*/  @!P6 IMAD.IADD R199, R199, 0x1, -R6 ;  /* 0x00000001c7c7e824 */ /* 0x000fe400078e0a06 */
[----:B------:R-:W-:Y:S01]  /*2120*/  IMAD.MOV R11, RZ, RZ, -R11 ;  /* 0x000000ffff0b7224 */ /* 0x000fe200078e0a0b */
[C---:B------:R-:W-:Y:S01]  /*2130*/  ISETP.GT.U32.AND P6, PT, R6.reuse, R201, PT ;  /* 0x000000c90600720c */ /* 0x040fe20003fc4070 */
[----:B------:R-:W-:Y:S01]  /*2140*/  @!P1 IMAD.MOV R207, RZ, RZ, -R207 ;  /* 0x000000ffffcf9224 */ /* 0x000fe200078e0acf */
[C---:B------:R-:W-:Y:S01]  /*2150*/  ISETP.GT.U32.AND P1, PT, R6.reuse, R199, PT ;  /* 0x000000c70600720c */ /* 0x040fe20003f24070 */
[C---:B------:R-:W-:Y:S02]  /*2160*/  IMAD R195, R6.reuse, R11, R195 ;  /* 0x0000000b06c37224 */ /* 0x040fe400078e02c3 */
[----:B------:R-:W-:-:S02]  /*2170*/  IMAD R197, R6, R10, R197 ;  /* 0x0000000a06c57224 */ /* 0x000fc400078e02c5 */
[----:B------:R-:W-:-:S04]  /*2180*/  IMAD.HI.U32 R10, R9, R193, RZ ;  /* 0x000000c1090a7227 */ /* 0x000fc800078e00ff */
[----:B------:R-:W-:Y:S02]  /*2190*/  IMAD.MOV R10, RZ, RZ, -R10 ;  /* 0x000000ffff0a7224 */ /* 0x000fe400078e0a0a */
[--C-:B------:R-:W-:Y:S01]  /*21a0*/  @!P6 IMAD.IADD R201, R201, 0x1, -R6.reuse ;  /* 0x00000001c9c9e824 */ /* 0x100fe200078e0a06 */
[C---:B------:R-:W-:Y:S01]  /*21b0*/  ISETP.GT.U32.AND P6, PT, R6.reuse, R195, PT ;  /* 0x000000c30600720c */ /* 0x040fe20003fc4070 */
[----:B------:R-:W-:Y:S01]  /*21c0*/  @!P0 IMAD.IADD R219, R219, 0x1, -R6 ;  /* 0x00000001dbdb8824 */ /* 0x000fe200078e0a06 */
[C---:B------:R-:W-:Y:S01]  /*21d0*/  ISETP.GT.U32.AND P0, PT, R6.reuse, R209, PT ;  /* 0x000000d10600720c */ /* 0x040fe20003f04070 */
[----:B------:R-:W-:Y:S02]  /*21e0*/  IMAD R193, R6, R10, R193 ;  /* 0x0000000a06c17224 */ /* 0x000fe400078e02c1 */
[----:B------:R-:W-:Y:S01]  /*21f0*/  @!P3 IMAD.MOV R235, RZ, RZ, -R235 ;  /* 0x000000ffffebb224 */ /* 0x000fe200078e0aeb */
[----:B------:R-:W-:Y:S01]  /*2200*/  ISETP.GE.AND P3, PT, R14, RZ, PT ;  /* 0x000000ff0e00720c */ /* 0x000fe20003f66270 */
[----:B------:R-:W-:Y:S01]  /*2210*/  IMAD.HI.U32 R10, R9, R191, RZ ;  /* 0x000000bf090a7227 */ /* 0x000fe200078e00ff */
[----:B------:R-:W-:-:S03]  /*2220*/  IABS R14, R168 ;  /* 0x000000a8000e7213 */ /* 0x000fc60000000000 */
[--C-:B------:R-:W-:Y:S01]  /*2230*/  @!P1 IMAD.IADD R199, R199, 0x1, -R6.reuse ;  /* 0x00000001c7c79824 */ /* 0x100fe200078e0a06 */
[C---:B------:R-:W-:Y:S01]  /*2240*/  ISETP.GT.U32.AND P1, PT, R6.reuse, R193, PT ;  /* 0x000000c10600720c */ /* 0x040fe20003f24070 */
[----:B------:R-:W-:Y:S02]  /*2250*/  @!P6 IMAD.IADD R195, R195, 0x1, -R6 ;  /* 0x00000001c3c3e824 */ /* 0x000fe400078e0a06 */
[----:B------:R-:W-:Y:S02]  /*2260*/  IMAD.MOV R11, RZ, RZ, -R10 ;  /* 0x000000ffff0b7224 */ /* 0x000fe400078e0a0a */
[----:B------:R-:W-:Y:S01]  /*2270*/  IMAD.HI.U32 R10, R9, R189, RZ ;  /* 0x000000bd090a7227 */ /* 0x000fe200078e00ff */
[----:B------:R-:W-:-:S03]  /*2280*/  ISETP.GT.U32.AND P6, PT, R6, R195, PT ;  /* 0x000000c30600720c */ /* 0x000fc60003fc4070 */
[----:B------:R-:W-:Y:S02]  /*2290*/  IMAD R191, R6, R11, R191 ;  /* 0x0000000b06bf7224 */ /* 0x000fe400078e02bf */
[----:B------:R-:W-:Y:S01]  /*22a0*/  @!P0 IMAD.IADD R209, R209, 0x1, -R6 ;  /* 0x00000001d1d18824 */ /* 0x000fe200078e0a06 */
[----:B------:R-:W-:Y:S01]  /*22b0*/  ISETP.GE.AND P0, PT, R186, RZ, PT ;  /* 0x000000ffba00720c */ /* 0x000fe20003f06270 */
[----:B------:R-:W-:Y:S02]  /*22c0*/  IMAD.MOV R12, RZ, RZ, -R10 ;  /* 0x000000ffff0c7224 */ /* 0x000fe400078e0a0a */
[----:B------:R-:W-:Y:S01]  /*22d0*/  @!P3 IMAD.MOV R219, RZ, RZ, -R219 ;  /* 0x000000ffffdbb224 */ /* 0x000fe200078e0adb */
[----:B------:R-:W-:Y:S01]  /*22e0*/  ISETP.GT.U32.AND P3, PT, R6, R209, PT ;  /* 0x000000d10600720c */ /* 0x000fe20003f64070 */
[----:B------:R-:W-:-:S04]  /*22f0*/  IMAD.HI.U32 R10, R9, R187, RZ ;  /* 0x000000bb090a7227 */ /* 0x000fc800078e00ff */
[--C-:B------:R-:W-:Y:S01]  /*2300*/  @!P6 IMAD.IADD R195, R195, 0x1, -R6.reuse ;  /* 0x00000001c3c3e824 */ /* 0x100fe200078e0a06 */
[C---:B------:R-:W-:Y:S01]  /*2310*/  ISETP.GT.U32.AND P6, PT, R6.reuse, R191, PT ;  /* 0x000000bf0600720c */ /* 0x040fe20003fc4070 */
[----:B------:R-:W-:Y:S02]  /*2320*/  @!P1 IMAD.IADD R193, R193, 0x1, -R6 ;  /* 0x00000001c1c19824 */ /* 0x000fe400078e0a06 */
[----:B------:R-:W-:Y:S02]  /*2330*/  IMAD.MOV R10, RZ, RZ, -R10 ;  /* 0x000000ffff0a7224 */ /* 0x000fe400078e0a0a */
[----:B------:R-:W-:Y:S01]  /*2340*/  @!P5 IMAD.MOV R213, RZ, RZ, -R213 ;  /* 0x000000ffffd5d224 */ /* 0x000fe200078e0ad5 */
[C---:B------:R-:W-:Y:S01]  /*2350*/  ISETP.GT.U32.AND P1, PT, R6.reuse, R193, PT ;  /* 0x000000c10600720c */ /* 0x040fe20003f24070 */
[--C-:B------:R-:W-:Y:S01]  /*2360*/  @!P4 IMAD.IADD R203, R203, 0x1, -R6.reuse ;  /* 0x00000001cbcbc824 */ /* 0x100fe200078e0a06 */
[----:B------:R-:W-:Y:S01]  /*2370*/  ISETP.GE.AND P5, PT, R183, RZ, PT ;  /* 0x000000ffb700720c */ /* 0x000fe20003fa6270 */
[C---:B------:R-:W-:Y:S01]  /*2380*/  IMAD R187, R6.reuse, R10, R187 ;  /* 0x0000000a06bb7224 */ /* 0x040fe200078e02bb */
[C---:B------:R-:W-:Y:S01]  /*2390*/  ISETP.GT.U32.AND P4, PT, R6.reuse, R197, PT ;  /* 0x000000c50600720c */ /* 0x040fe20003f84070 */
[----:B------:R-:W-:Y:S01]  /*23a0*/  @!P2 IMAD.MOV R215, RZ, RZ, -R215 ;  /* 0x000000ffffd7a224 */ /* 0x000fe200078e0ad7 */
[----:B------:R-:W-:Y:S01]  /*23b0*/  IABS R183, R175 ;  /* 0x000000af00b77213 */ /* 0x000fe20000000000 */
[--C-:B------:R-:W-:Y:S01]  /*23c0*/  @!P6 IMAD.IADD R191, R191, 0x1, -R6.reuse ;  /* 0x00000001bfbfe824 */ /* 0x100fe200078e0a06 */
[C---:B------:R-:W-:Y:S01]  /*23d0*/  ISETP.GT.U32.AND P2, PT, R6.reuse, R205, PT ;  /* 0x000000cd0600720c */ /* 0x040fe20003f44070 */
[----:B------:R-:W-:Y:S01]  /*23e0*/  @!P3 IMAD.IADD R209, R209, 0x1, -R6 ;  /* 0x00000001d1d1b824 */ /* 0x000fe200078e0a06 */
[----:B------:R-:W-:Y:S01]  /*23f0*/  ISETP.GT.U32.AND P6, PT, R6, R187, PT ;  /* 0x000000bb0600720c */ /* 0x000fe20003fc4070 */
[----:B------:R-:W-:Y:S01]  /*2400*/  IMAD.HI.U32 R10, R9, R183, RZ ;  /* 0x000000b7090a7227 */ /* 0x000fe200078e00ff */
[----:B------:R-:W-:-:S02]  /*2410*/  ISETP.GE.AND P3, PT, R185, RZ, PT ;  /* 0x000000ffb900720c */ /* 0x000fc40003f66270 */
[----:B------:R-:W-:Y:S01]  /*2420*/  IABS R185, R174 ;  /* 0x000000ae00b97213 */ /* 0x000fe20000000000 */
[C---:B------:R-:W-:Y:S02]  /*2430*/  IMAD R189, R6.reuse, R12, R189 ;  /* 0x0000000c06bd7224 */ /* 0x040fe400078e02bd */
[----:B------:R-:W-:Y:S02]  /*2440*/  IMAD.MOV R10, RZ, RZ, -R10 ;  /* 0x000000ffff0a7224 */ /* 0x000fe400078e0a0a */
[----:B------:R-:W-:Y:S01]  /*2450*/  @!P1 IMAD.IADD R193, R193, 0x1, -R6 ;  /* 0x00000001c1c19824 */ /* 0x000fe200078e0a06 */
[----:B------:R-:W-:Y:S01]  /*2460*/  ISETP.GT.U32.AND P1, PT, R6, R189, PT ;  /* 0x000000bd0600720c */ /* 0x000fe20003f24070 */
[----:B------:R-:W-:Y:S01]  /*2470*/  @!P0 IMAD.MOV R209, RZ, RZ, -R209 ;  /* 0x000000ffffd18224 */ /* 0x000fe200078e0ad1 */
[----:B------:R-:W-:Y:S01]  /*2480*/  ISETP.GE.AND P0, PT, R182, RZ, PT ;  /* 0x000000ffb600720c */ /* 0x000fe20003f06270 */
[----:B------:R-:W-:-:S04]  /*2490*/  IMAD.HI.U32 R11, R9, R185, RZ ;  /* 0x000000b9090b7227 */ /* 0x000fc800078e00ff */
[--C-:B------:R-:W-:Y:S02]  /*24a0*/  @!P4 IMAD.IADD R197, R197, 0x1, -R6.reuse ;  /* 0x00000001c5c5c824 */ /* 0x100fe400078e0a06 */
[----:B------:R-:W-:Y:S02]  /*24b0*/  IMAD R183, R6, R10, R183 ;  /* 0x0000000a06b77224 */ /* 0x000fe400078e02b7 */
[--C-:B------:R-:W-:Y:S01]  /*24c0*/  @!P2 IMAD.IADD R205, R205, 0x1, -R6.reuse ;  /* 0x00000001cdcda824 */ /* 0x100fe200078e0a06 */
[----:B------:R-:W-:Y:S01]  /*24d0*/  ISETP.GE.AND P2, PT, R184, RZ, PT ;  /* 0x000000ffb800720c */ /* 0x000fe20003f46270 */
[----:B------:R-:W-:Y:S01]  /*24e0*/  IMAD.MOV R11, RZ, RZ, -R11 ;  /* 0x000000ffff0b7224 */ /* 0x000fe200078e0a0b */
[C---:B------:R-:W-:Y:S01]  /*24f0*/  ISETP.GT.U32.AND P4, PT, R6.reuse, R197, PT ;  /* 0x000000c50600720c */ /* 0x040fe20003f84070 */
[--C-:B------:R-:W-:Y:S01]  /*2500*/  @!P6 IMAD.IADD R187, R187, 0x1, -R6.reuse ;  /* 0x00000001bbbbe824 */ /* 0x100fe200078e0a06 */
[C---:B------:R-:W-:Y:S01]  /*2510*/  ISETP.GT.U32.AND P6, PT, R6.reuse, R183, PT ;  /* 0x000000b70600720c */ /* 0x040fe20003fc4070 */
[----:B------:R-:W-:Y:S01]  /*2520*/  @!P3 IMAD.MOV R203, RZ, RZ, -R203 ;  /* 0x000000ffffcbb224 */ /* 0x000fe200078e0acb */
[----:B------:R-:W-:Y:S01]  /*2530*/  ISETP.GE.AND P3, PT, R181, RZ, PT ;  /* 0x000000ffb500720c */ /* 0x000fe20003f66270 */
[----:B------:R-:W-:Y:S01]  /*2540*/  IMAD R185, R6, R11, R185 ;  /* 0x0000000b06b97224 */ /* 0x000fe200078e02b9 */
[----:B------:R-:W-:Y:S01]  /*2550*/  IABS R181, R176 ;  /* 0x000000b000b57213 */ /* 0x000fe20000000000 */
[----:B------:R-:W-:Y:S01]  /*2560*/  @!P5 IMAD.MOV R205, RZ, RZ, -R205 ;  /* 0x000000ffffcdd224 */ /* 0x000fe200078e0acd */
[----:B------:R-:W-:Y:S01]  /*2570*/  ISETP.GE.AND P5, PT, R180, RZ, PT ;  /* 0x000000ffb400720c */ /* 0x000fe20003fa6270 */
[----:B------:R-:W-:Y:S01]  /*2580*/  @!P1 IMAD.IADD R189, R189, 0x1, -R6 ;  /* 0x00000001bdbd9824 */ /* 0x000fe200078e0a06 */
[C---:B------:R-:W-:Y:S01]  /*2590*/  ISETP.GT.U32.AND P1, PT, R6.reuse, R185, PT ;  /* 0x000000b90600720c */ /* 0x040fe20003f24070 */
[----:B------:R-:W-:Y:S01]  /*25a0*/  @!P0 IMAD.MOV R199, RZ, RZ, -R199 ;  /* 0x000000ffffc78224 */ /* 0x000fe200078e0ac7 */
[----:B------:R-:W-:Y:S01]  /*25b0*/  ISETP.GT.U32.AND P0, PT, R6, R191, PT ;  /* 0x000000bf0600720c */ /* 0x000fe20003f04070 */
[----:B------:R-:W-:-:S04]  /*25c0*/  IMAD.HI.U32 R10, R9, R181, RZ ;  /* 0x000000b5090a7227 */ /* 0x000fc800078e00ff */
[----:B------:R-:W-:Y:S01]  /*25d0*/  @!P2 IMAD.MOV R201, RZ, RZ, -R201 ;  /* 0x000000ffffc9a224 */ /* 0x000fe200078e0ac9 */
[----:B------:R-:W-:Y:S01]  /*25e0*/  ISETP.GE.AND P2, PT, R177, RZ, PT ;  /* 0x000000ffb100720c */ /* 0x000fe20003f46270 */
[----:B------:R-:W-:Y:S01]  /*25f0*/  @!P4 IMAD.IADD R197, R197, 0x1, -R6 ;  /* 0x00000001c5c5c824 */ /* 0x000fe200078e0a06 */
[----:B------:R-:W-:Y:S01]  /*2600*/  IABS R177, R169 ;  /* 0x000000a900b17213 */ /* 0x000fe20000000000 */
[----:B------:R-:W-:Y:S01]  /*2610*/  IMAD.MOV R13, RZ, RZ, -R10 ;  /* 0x000000ffff0d7224 */ /* 0x000fe200078e0a0a */
[----:B------:R-:W-:Y:S01]  /*2620*/  ISETP.GE.AND P4, PT, R178, RZ, PT ;  /* 0x000000ffb200720c */ /* 0x000fe20003f86270 */
[----:B------:R-:W-:Y:S02]  /*2630*/  @!P6 IMAD.IADD R183, R183, 0x1, -R6 ;  /* 0x00000001b7b7e824 */ /* 0x000fe400078e0a06 */
[----:B------:R-:W-:-:S03]  /*2640*/  IMAD.HI.U32 R11, R9, R14, RZ ;  /* 0x0000000e090b7227 */ /* 0x000fc600078e00ff */
[C---:B------:R-:W-:Y:S01]  /*2650*/  ISETP.GT.U32.AND P6, PT, R6.reuse, R183, PT ;  /* 0x000000b70600720c */ /* 0x040fe20003fc4070 */
[C---:B------:R-:W-:Y:S01]  /*2660*/  IMAD R181, R6.reuse, R13, R181 ;  /* 0x0000000d06b57224 */ /* 0x040fe200078e02b5 */
[----:B------:R-:W-:Y:S01]  /*2670*/  IABS R13, R171 ;  /* 0x000000ab000d7213 */ /* 0x000fe20000000000 */
[----:B------:R-:W-:Y:S01]  /*2680*/  @!P5 IMAD.MOV R197, RZ, RZ, -R197 ;  /* 0x000000ffffc5d224 */ /* 0x000fe200078e0ac5 */
[----:B------:R-:W-:Y:S01]  /*2690*/  ISETP.GT.U32.AND P5, PT, R6, R189, PT ;  /* 0x000000bd0600720c */ /* 0x000fe20003fa4070 */
[----:B------:R-:W-:Y:S02]  /*26a0*/  IMAD.MOV R11, RZ, RZ, -R11 ;  /* 0x000000ffff0b7224 */ /* 0x000fe400078e0a0b */
[----:B------:R-:W-:-:S04]  /*26b0*/  IMAD.HI.U32 R10, R9, R24, RZ ;  /* 0x00000018090a7227 */ /* 0x000fc800078e00ff */
[--C-:B------:R-:W-:Y:S01]  /*26c0*/  @!P1 IMAD.IADD R185, R185, 0x1, -R6.reuse ;  /* 0x00000001b9b99824 */ /* 0x100fe200078e0a06 */
[----:B------:R-:W-:Y:S01]  /*26d0*/  ISETP.GE.AND P1, PT, R179, RZ, PT ;  /* 0x000000ffb300720c */ /* 0x000fe20003f26270 */
[----:B------:R-:W-:Y:S01]  /*26e0*/  @!P3 IMAD.MOV R195, RZ, RZ, -R195 ;  /* 0x000000ffffc3b224 */ /* 0x000fe200078e0ac3 */
[C---:B------:R-:W-:Y:S01]  /*26f0*/  ISETP.GT.U32.AND P3, PT, R6.reuse, R187, PT ;  /* 0x000000bb0600720c */ /* 0x040fe20003f64070 */
[----:B------:R-:W-:Y:S01]  /*2700*/  @!P0 IMAD.IADD R191, R191, 0x1, -R6 ;  /* 0x00000001bfbf8824 */ /* 0x000fe200078e0a06 */
[----:B------:R-:W-:Y:S01]  /*2710*/  ISETP.GT.U32.AND P0, PT, R6, R181, PT ;  /* 0x000000b50600720c */ /* 0x000fe20003f04070 */
[----:B------:R-:W-:-:S04]  /*2720*/  IMAD.HI.U32 R12, R9, R177, RZ ;  /* 0x000000b1090c7227 */ /* 0x000fc800078e00ff */
[C---:B------:R-:W-:Y:S01]  /*2730*/  IMAD R179, R6.reuse, R11, R14 ;  /* 0x0000000b06b37224 */ /* 0x040fe200078e020e */
[----:B------:R-:W-:Y:S01]  /*2740*/  IABS R14, R172 ;  /* 0x000000ac000e7213 */ /* 0x000fe20000000000 */
[----:B------:R-:W-:Y:S02]  /*2750*/  IMAD.MOV R11, RZ, RZ, -R10 ;  /* 0x000000ffff0b7224 */ /* 0x000fe400078e0a0a */
[----:B------:R-:W-:Y:S01]  /*2760*/  @!P2 IMAD.MOV R193, RZ, RZ, -R193 ;  /* 0x000000ffffc1a224 */ /* 0x000fe200078e0ac1 */
[C---:B------:R-:W-:Y:S01]  /*2770*/  ISETP.GT.U32.AND P2, PT, R6.reuse, R185, PT ;  /* 0x000000b90600720c */ /* 0x040fe20003f44070 */
[----:B------:R-:W-:Y:S02]  /*2780*/  IMAD.MOV R12, RZ, RZ, -R12 ;  /* 0x000000ffff0c7224 */ /* 0x000fe400078e0a0c */
[C---:B------:R-:W-:Y:S01]  /*2790*/  IMAD R11, R6.reuse, R11, R24 ;  /* 0x0000000b060b7224 */ /* 0x040fe200078e0218 */
[----:B------:R-:W-:Y:S01]  /*27a0*/  IABS R24, R145 ;  /* 0x0000009100187213 */ /* 0x000fe20000000000 */
[----:B------:R-:W-:-:S02]  /*27b0*/  IMAD R177, R6, R12, R177 ;  /* 0x0000000c06b17224 */ /* 0x000fc400078e02b1 */
        /* <DEDUP_REMOVED lines=8> */
[----:B------:R-:W-:-:S04]  /*2840*/  IMAD.HI.U32 R10, R9, R13, RZ ;  /* 0x0000000d090a7227 */ /* 0x000fc800078e00ff */
[----:B------:R-:W-:Y:S01]  /*2850*/  @!P2 IMAD.IADD R185, R185, 0x1, -R6 ;  /* 0x00000001b9b9a824 */ /* 0x000fe200078e0a06 */
[----:B------:R-:W-:Y:S01]  /*2860*/  ISETP.GE.AND P2, PT, R173, RZ, PT ;  /* 0x000000ffad00720c */ /* 0x000fe20003f46270 */
[----:B------:R-:W-:Y:S02]  /*2870*/  IMAD.MOV R10, RZ, RZ, -R10 ;  /* 0x000000ffff0a7224 */ /* 0x000fe400078e0a0a */
[--C-:B------:R-:W-:Y:S01]  /*2880*/  @!P5 IMAD.IADD R179, R179, 0x1, -R6.reuse ;  /* 0x00000001b3b3d824 */ /* 0x100fe200078e0a06 */
[----:B------:R-:W-:Y:S01]  /*2890*/  ISETP.GE.AND P5, PT, R175, RZ, PT ;  /* 0x000000ffaf00720c */ /* 0x000fe20003fa6270 */
[C---:B------:R-:W-:Y:S02]  /*28a0*/  IMAD R173, R6.reuse, R10, R13 ;  /* 0x0000000a06ad7224 */ /* 0x040fe400078e020d */
[----:B------:R-:W-:Y:S01]  /*28b0*/  @!P6 IMAD.IADD R11, R11, 0x1, -R6 ;  /* 0x000000010b0be824 */ /* 0x000fe200078e0a06 */
[----:B------:R-:W-:Y:S01]  /*28c0*/  ISETP.GT.U32.AND P6, PT, R6, R181, PT ;  /* 0x000000b50600720c */ /* 0x000fe20003fc4070 */
[----:B------:R-:W-:-:S04]  /*28d0*/  IMAD.HI.U32 R12, R9, R14, RZ ;  /* 0x0000000e090c7227 */ /* 0x000fc800078e00ff */
[----:B------:R-:W-:Y:S01]  /*28e0*/  @!P3 IMAD.IADD R177, R177, 0x1, -R6 ;  /* 0x00000001b1b1b824 */ /* 0x000fe200078e0a06 */
[----:B------:R-:W-:Y:S01]  /*28f0*/  ISETP.GE.AND P3, PT, R176, RZ, PT ;  /* 0x000000ffb000720c */ /* 0x000fe20003f66270 */
[----:B------:R-:W-:Y:S01]  /*2900*/  @!P1 IMAD.MOV R189, RZ, RZ, -R189 ;  /* 0x000000ffffbd9224 */ /* 0x000fe200078e0abd */
[C---:B------:R-:W-:Y:S01]  /*2910*/  ISETP.GT.U32.AND P1, PT, R6.reuse, R179, PT ;  /* 0x000000b30600720c */ /* 0x040fe20003f24070 */
[----:B------:R-:W-:Y:S01]  /*2920*/  @!P0 IMAD.MOV R185, RZ, RZ, -R185 ;  /* 0x000000ffffb98224 */ /* 0x000fe200078e0ab9 */
[C---:B------:R-:W-:Y:S01]  /*2930*/  ISETP.GT.U32.AND P0, PT, R6.reuse, R173, PT ;  /* 0x000000ad0600720c */ /* 0x040fe20003f04070 */
[----:B------:R-:W-:Y:S01]  /*2940*/  IMAD.MOV R25, RZ, RZ, -R12 ;  /* 0x000000ffff197224 */ /* 0x000fe200078e0a0c */
[----:B------:R-:W-:Y:S01]  /*2950*/  IABS R12, R163 ;  /* 0x000000a3000c7213 */ /* 0x000fe20000000000 */
[----:B------:R-:W-:Y:S01]  /*2960*/  @!P2 IMAD.MOV R187, RZ, RZ, -R187 ;  /* 0x000000ffffbba224 */ /* 0x000fe200078e0abb */
[C---:B------:R-:W-:Y:S01]  /*2970*/  ISETP.GT.U32.AND P2, PT, R6.reuse, R177, PT ;  /* 0x000000b10600720c */ /* 0x040fe20003f44070 */
[C---:B------:R-:W-:Y:S01]  /*2980*/  IMAD R13, R6.reuse, R25, R14 ;  /* 0x00000019060d7224 */ /* 0x040fe200078e020e */
[----:B------:R-:W-:Y:S01]  /*2990*/  IABS R14, R157 ;  /* 0x0000009d000e7213 */ /* 0x000fe20000000000 */
[----:B------:R-:W-:Y:S01]  /*29a0*/  @!P4 IMAD.MOV R191, RZ, RZ, -R191 ;  /* 0x000000ffffbfc224 */ /* 0x000fe200078e0abf */
[C---:B------:R-:W-:Y:S01]  /*29b0*/  ISETP.GT.U32.AND P4, PT, R6.reuse, R11, PT ;  /* 0x0000000b0600720c */ /* 0x040fe20003f84070 */
[----:B------:R-:W-:Y:S01]  /*29c0*/  @!P6 IMAD.IADD R181, R181, 0x1, -R6 ;  /* 0x00000001b5b5e824 */ /* 0x000fe200078e0a06 */
[----:B------:R-:W-:Y:S01]  /*29d0*/  ISETP.GT.U32.AND P6, PT, R6, R13, PT ;  /* 0x0000000d0600720c */ /* 0x000fe20003fc4070 */
[----:B------:R-:W-:Y:S01]  /*29e0*/  IMAD.HI.U32 R10, R9, R12, RZ ;  /* 0x0000000c090a7227 */ /* 0x000fe200078e00ff */
[----:B------:R-:W-:-:S03]  /*29f0*/  IABS R25, R155 ;  /* 0x0000009b00197213 */ /* 0x000fc60000000000 */
[--C-:B------:R-:W-:Y:S01]  /*2a00*/  @!P1 IMAD.IADD R179, R179, 0x1, -R6.reuse ;  /* 0x00000001b3b39824 */ /* 0x100fe200078e0a06 */
[----:B------:R-:W-:Y:S01]  /*2a10*/  ISETP.GE.AND P1, PT, R169, RZ, PT ;  /* 0x000000ffa900720c */ /* 0x000fe20003f26270 */
[----:B------:R-:W-:Y:S01]  /*2a20*/  @!P0 IMAD.IADD R173, R173, 0x1, -R6 ;  /* 0x00000001adad8824 */ /* 0x000fe200078e0a06 */
[----:B------:R-:W-:Y:S01]  /*2a30*/  ISETP.GE.AND P0, PT, R172, RZ, PT ;  /* 0x000000ffac00720c */ /* 0x000fe20003f06270 */
[----:B------:R-:W-:Y:S01]  /*2a40*/  IMAD.MOV R169, RZ, RZ, -R10 ;  /* 0x000000ffffa97224 */ /* 0x000fe200078e0a0a */
[----:B------:R-:W-:Y:S01]  /*2a50*/  IABS R10, R165 ;  /* 0x000000a5000a7213 */ /* 0x000fe20000000000 */
[----:B------:R-:W-:Y:S01]  /*2a60*/  @!P2 IMAD.IADD R177, R177, 0x1, -R6 ;  /* 0x00000001b1b1a824 */ /* 0x000fe200078e0a06 */
[----:B------:R-:W-:Y:S01]  /*2a70*/  ISETP.GE.AND P2, PT, R170, RZ, PT ;  /* 0x000000ffaa00720c */ /* 0x000fe20003f46270 */
[----:B------:R-:W-:Y:S01]  /*2a80*/  @!P3 IMAD.MOV R181, RZ, RZ, -R181 ;  /* 0x000000ffffb5b224 */ /* 0x000fe200078e0ab5 */
[----:B------:R-:W-:Y:S01]  /*2a90*/  ISETP.GT.U32.AND P3, PT, R6, R173, PT ;  /* 0x000000ad0600720c */ /* 0x000fe20003f64070 */
[----:B------:R-:W-:Y:S01]  /*2aa0*/  @!P5 IMAD.MOV R183, RZ, RZ, -R183 ;  /* 0x000000ffffb7d224 */ /* 0x000fe200078e0ab7 */
[----:B------:R-:W-:Y:S01]  /*2ab0*/  ISETP.GE.AND P5, PT, R168, RZ, PT ;  /* 0x000000ffa800720c */ /* 0x000fe20003fa6270 */
[----:B------:R-:W-:-:S02]  /*2ac0*/  IMAD R169, R6, R169, R12 ;  /* 0x000000a906a97224 */ /* 0x000fc400078e020c */
[----:B------:R-:W-:Y:S02]  /*2ad0*/  IMAD.MOV.U32 R12, RZ, RZ, R10 ;  /* 0x000000ffff0c7224 */ /* 0x000fe400078e000a */
[--C-:B------:R-:W-:Y:S01]  /*2ae0*/  @!P4 IMAD.IADD R11, R11, 0x1, -R6.reuse ;  /* 0x000000010b0bc824 */ /* 0x100fe200078e0a06 */
[----:B------:R-:W-:Y:S01]  /*2af0*/  ISETP.GE.AND P4, PT, R171, RZ, PT ;  /* 0x000000ffab00720c */ /* 0x000fe20003f86270 */
[----:B------:R-:W-:Y:S01]  /*2b00*/  @!P6 IMAD.IADD R13, R13, 0x1, -R6 ;  /* 0x000000010d0de824 */ /* 0x000fe200078e0a06 */
[----:B------:R-:W-:Y:S01]  /*2b10*/  ISETP.GT.U32.AND P6, PT, R6, R169, PT ;  /* 0x000000a90600720c */ /* 0x000fe20003fc4070 */
[----:B------:R-:W-:-:S04]  /*2b20*/  IMAD.HI.U32 R10, R9, R12, RZ ;  /* 0x0000000c090a7227 */ /* 0x000fc800078e00ff */
[----:B------:R-:W-:Y:S02]  /*2b30*/  IMAD.MOV.U32 R175, RZ, RZ, R11 ;  /* 0x000000ffffaf7224 */ /* 0x000fe400078e000b */
[----:B------:R-:W-:Y:S01]  /*2b40*/  IMAD.MOV R11, RZ, RZ, -R10 ;  /* 0x000000ffff0b7224 */ /* 0x000fe200078e0a0a */
[----:B------:R-:W-:Y:S01]  /*2b50*/  IABS R10, R161 ;  /* 0x000000a1000a7213 */ /* 0x000fe20000000000 */
[----:B------:R-:W-:Y:S01]  /*2b60*/  @!P2 IMAD.MOV R175, RZ, RZ, -R175 ;  /* 0x000000ffffafa224 */ /* 0x000fe200078e0aaf */
[----:B------:R-:W-:Y:S01]  /*2b70*/  ISETP.GE.AND P2, PT, R165, RZ, PT ;  /* 0x000000ffa500720c */ /* 0x000fe20003f46270 */
[----:B------:R-:W-:Y:S01]  /*2b80*/  @!P3 IMAD.IADD R173, R173, 0x1, -R6 ;  /* 0x00000001adadb824 */ /* 0x000fe200078e0a06 */
[----:B------:R-:W-:Y:S01]  /*2b90*/  IABS R165, R167 ;  /* 0x000000a700a57213 */ /* 0x000fe20000000000 */
[----:B------:R-:W-:Y:S01]  /*2ba0*/  @!P5 IMAD.MOV R179, RZ, RZ, -R179 ;  /* 0x000000ffffb3d224 */ /* 0x000fe200078e0ab3 */
[----:B------:R-:W-:Y:S01]  /*2bb0*/  ISETP.GE.AND P3, PT, R167, RZ, PT ;  /* 0x000000ffa700720c */ /* 0x000fe20003f66270 */
[C---:B------:R-:W-:Y:S01]  /*2bc0*/  IMAD R167, R6.reuse, R11, R12 ;  /* 0x0000000b06a77224 */ /* 0x040fe200078e020c */
[C---:B------:R-:W-:Y:S01]  /*2bd0*/  ISETP.GT.U32.AND P5, PT, R6.reuse, R13, PT ;  /* 0x0000000d0600720c */ /* 0x040fe20003fa4070 */
[----:B------:R-:W-:Y:S01]  /*2be0*/  @!P6 IMAD.IADD R169, R169, 0x1, -R6 ;  /* 0x00000001a9a9e824 */ /* 0x000fe200078e0a06 */
[----:B------:R-:W-:Y:S01]  /*2bf0*/  IABS R12, R151 ;  /* 0x00000097000c7213 */ /* 0x000fe20000000000 */
[----:B------:R-:W-:Y:S01]  /*2c00*/  @!P1 IMAD.MOV R177, RZ, RZ, -R177 ;  /* 0x000000ffffb19224 */ /* 0x000fe200078e0ab1 */
[C---:B------:R-:W-:Y:S01]  /*2c10*/  ISETP.GT.U32.AND P6, PT, R6.reuse, R167, PT ;  /* 0x000000a70600720c */ /* 0x040fe20003fc4070 */
[----:B------:R-:W-:Y:S01]  /*2c20*/  @!P4 IMAD.MOV R173, RZ, RZ, -R173 ;  /* 0x000000ffffadc224 */ /* 0x000fe200078e0aad */
[----:B------:R-:W-:Y:S01]  /*2c30*/  ISETP.GE.AND P1, PT, R163, RZ, PT ;  /* 0x000000ffa300720c */ /* 0x000fe20003f26270 */
[----:B------:R-:W-:Y:S01]  /*2c40*/  IMAD R3, R3, UR5, RZ ;  /* 0x0000000503037c24 */ /* 0x000fe2000f8e02ff */
[----:B------:R-:W-:Y:S01]  /*2c50*/  IABS R163, R8 ;  /* 0x0000000800a37213 */ /* 0x000fe20000000000 */
[----:B------:R-:W-:Y:S01]  /*2c60*/  UIADD3 UR5, UR4, 0x8000, URZ ;  /* 0x0000800004057890 */ /* 0x000fe2000fffe03f */
[----:B------:R-:W-:-:S03]  /*2c70*/  ISETP.GT.U32.AND P4, PT, R6, R169, PT ;  /* 0x000000a90600720c */ /* 0x000fc60003f84070 */
[----:B------:R-:W-:Y:S01]  /*2c80*/  @!P5 IMAD.IADD R13, R13, 0x1, -R6 ;  /* 0x000000010d0dd824 */ /* 0x000fe200078e0a06 */
[----:B------:R-:W-:Y:S01]  /*2c90*/  ISETP.GE.AND P5, PT, R8, RZ, PT ;  /* 0x000000ff0800720c */ /* 0x000fe20003fa6270 */
[----:B------:R-:W-:Y:S01]  /*2ca0*/  IMAD.HI.U32 R8, R9, R165, RZ ;  /* 0x000000a509087227 */ /* 0x000fe200078e00ff */
[----:B------:R-:W-:-:S03]  /*2cb0*/  USHF.R.U32.HI UR5, URZ, 0x4, UR5 ;  /* 0x000000043f057899 */ /* 0x000fc60008011605 */
[----:B------:R-:W-:Y:S01]  /*2cc0*/  @!P6 IMAD.IADD R167, R167, 0x1, -R6 ;  /* 0x00000001a7a7e824 */ /* 0x000fe200078e0a06 */
[----:B------:R-:W-:Y:S01]  /*2cd0*/  USGXT.U32 UR38, UR5, 0xe ;  /* 0x0000000e0526789a */ /* 0x000fe20008000000 */
[----:B------:R-:W-:Y:S02]  /*2ce0*/  IMAD.MOV R8, RZ, RZ, -R8 ;  /* 0x000000ffff087224 */ /* 0x000fe400078e0a08 */
[----:B------:R-:W-:Y:S01]  /*2cf0*/  IMAD.MOV.U32 R171, RZ, RZ, R13 ;  /* 0x000000ffffab7224 */ /* 0x000fe200078e000d */
[C---:B------:R-:W-:Y:S01]  /*2d00*/  ISETP.GT.U32.AND P6, PT, R6.reuse, R167, PT ;  /* 0x000000a70600720c */ /* 0x040fe20003fc4070 */
[----:B------:R-:W-:Y:S02]  /*2d10*/  IMAD R165, R6, R8, R165 ;  /* 0x0000000806a57224 */ /* 0x000fe400078e02a5 */
[----:B------:R-:W-:-:S04]  /*2d20*/  IMAD.HI.U32 R8, R9, R163, RZ ;  /* 0x000000a309087227 */ /* 0x000fc800078e00ff */
[----:B------:R-:W-:Y:S01]  /*2d30*/  @!P0 IMAD.MOV R171, RZ, RZ, -R171 ;  /* 0x000000ffffab8224 */ /* 0x000fe200078e0aab */
[----:B------:R-:W-:Y:S01]  /*2d40*/  ISETP.GE.AND P0, PT, R161, RZ, PT ;  /* 0x000000ffa100720c */ /* 0x000fe20003f06270 */
[----:B------:R-:W-:Y:S02]  /*2d50*/  IMAD.MOV R11, RZ, RZ, -R8 ;  /* 0x000000ffff0b7224 */ /* 0x000fe400078e0a08 */
[----:B------:R-:W-:Y:S02]  /*2d60*/  IMAD.MOV.U32 R161, RZ, RZ, R10 ;  /* 0x000000ffffa17224 */ /* 0x000fe400078e000a */
[----:B------:R-:W-:Y:S02]  /*2d70*/  IMAD R163, R6, R11, R163 ;  /* 0x0000000b06a37224 */ /* 0x000fe400078e02a3 */
[----:B------:R-:W-:-:S04]  /*2d80*/  IMAD.HI.U32 R8, R9, R161, RZ ;  /* 0x000000a109087227 */ /* 0x000fc800078e00ff */
[----:B------:R-:W-:-:S04]  /*2d90*/  IMAD.HI.U32 R10, R9, R14, RZ ;  /* 0x0000000e090a7227 */ /* 0x000fc800078e00ff */
[----:B------:R-:W-:Y:S01]  /*2da0*/  @!P6 IMAD.IADD R167, R167, 0x1, -R6 ;  /* 0x00000001a7a7e824 */ /* 0x000fe200078e0a06 */
[----:B------:R-:W-:Y:S01]  /*2db0*/  ISETP.GT.U32.AND P6, PT, R6, R163, PT ;  /* 0x000000a30600720c */ /* 0x000fe20003fc4070 */
[----:B------:R-:W-:Y:S02]  /*2dc0*/  IMAD.MOV R11, RZ, RZ, -R8 ;  /* 0x000000ffff0b7224 */ /* 0x000fe400078e0a08 */
[----:B------:R-:W-:Y:S01]  /*2dd0*/  IMAD.MOV R13, RZ, RZ, -R10 ;  /* 0x000000ffff0d7224 */ /* 0x000fe200078e0a0a */
[----:B------:R-:W-:Y:S01]  /*2de0*/  IABS R10, R153 ;  /* 0x00000099000a7213 */ /* 0x000fe20000000000 */
[----:B------:R-:W-:-:S04]  /*2df0*/  IMAD.HI.U32 R8, R9, R12, RZ ;  /* 0x0000000c09087227 */ /* 0x000fc800078e00ff */
[C---:B------:R-:W-:Y:S02]  /*2e00*/  IMAD R161, R6.reuse, R11, R161 ;  /* 0x0000000b06a17224 */ /* 0x040fe400078e02a1 */
[----:B------:R-:W-:Y:S01]  /*2e10*/  @!P4 IMAD.IADD R169, R169, 0x1, -R6 ;  /* 0x00000001a9a9c824 */ /* 0x000fe200078e0a06 */
[C---:B------:R-:W-:Y:S01]  /*2e20*/  ISETP.GT.U32.AND P4, PT, R6.reuse, R165, PT ;  /* 0x000000a50600720c */ /* 0x040fe20003f84070 */
[C---:B------:R-:W-:Y:S02]  /*2e30*/  IMAD R14, R6.reuse, R13, R14 ;  /* 0x0000000d060e7224 */ /* 0x040fe400078e020e */
[----:B------:R-:W-:Y:S02]  /*2e40*/  IMAD.MOV R11, RZ, RZ, -R8 ;  /* 0x000000ffff0b7224 */ /* 0x000fe400078e0a08 */
[----:B------:R-:W-:Y:S01]  /*2e50*/  @!P1 IMAD.MOV R169, RZ, RZ, -R169 ;  /* 0x000000ffffa99224 */ /* 0x000fe200078e0aa9 */
[C---:B------:R-:W-:Y:S01]  /*2e60*/  ISETP.GT.U32.AND P1, PT, R6.reuse, R161, PT ;  /* 0x000000a10600720c */ /* 0x040fe20003f24070 */
[----:B------:R-:W-:-:S02]  /*2e70*/  IMAD R11, R6, R11, R12 ;  /* 0x0000000b060b7224 */ /* 0x000fc400078e020c */
[----:B------:R-:W-:Y:S01]  /*2e80*/  @!P2 IMAD.MOV R167, RZ, RZ, -R167 ;  /* 0x000000ffffa7a224 */ /* 0x000fe200078e0aa7 */
[C---:B------:R-:W-:Y:S01]  /*2e90*/  ISETP.GT.U32.AND P2, PT, R6.reuse, R14, PT ;  /* 0x0000000e0600720c */ /* 0x040fe20003f44070 */
[----:B------:R-:W-:Y:S01]  /*2ea0*/  @!P6 IMAD.IADD R163, R163, 0x1, -R6 ;  /* 0x00000001a3a3e824 */ /* 0x000fe200078e0a06 */
[----:B------:R-:W-:Y:S01]  /*2eb0*/  ISETP.GT.U32.AND P6, PT, R6, R11, PT ;  /* 0x0000000b0600720c */ /* 0x000fe20003fc4070 */
[----:B------:R-:W-:Y:S02]  /*2ec0*/  IMAD.MOV.U32 R13, RZ, RZ, R10 ;  /* 0x000000ffff0d7224 */ /* 0x000fe400078e000a */
[----:B------:R-:W-:Y:S02]  /*2ed0*/  @!P4 IMAD.IADD R165, R165, 0x1, -R6 ;  /* 0x00000001a5a5c824 */ /* 0x000fe400078e0a06 */
[----:B------:R-:W-:-:S03]  /*2ee0*/  IMAD.HI.U32 R8, R9, R13, RZ ;  /* 0x0000000d09087227 */ /* 0x000fc600078e00ff */
[C---:B------:R-:W-:Y:S01]  /*2ef0*/  ISETP.GT.U32.AND P4, PT, R6.reuse, R165, PT ;  /* 0x000000a50600720c */ /* 0x040fe20003f84070 */
[--C-:B------:R-:W-:Y:S01]  /*2f00*/  @!P1 IMAD.IADD R161, R161, 0x1, -R6.reuse ;  /* 0x00000001a1a19824 */ /* 0x100fe200078e0a06 */
[----:B------:R-:W-:Y:S01]  /*2f10*/  ISETP.GT.U32.AND P1, PT, R6, R163, PT ;  /* 0x000000a30600720c */ /* 0x000fe20003f24070 */
[----:B------:R-:W-:Y:S02]  /*2f20*/  @!P2 IMAD.IADD R14, R14, 0x1, -R6 ;  /* 0x000000010e0ea824 */ /* 0x000fe400078e0a06 */
[----:B------:R-:W-:Y:S01]  /*2f30*/  IMAD.MOV R8, RZ, RZ, -R8 ;  /* 0x000000ffff087224 */ /* 0x000fe200078e0a08 */
[C---:B------:R-:W-:Y:S01]  /*2f40*/  ISETP.GT.U32.AND P2, PT, R6.reuse, R161, PT ;  /* 0x000000a10600720c */ /* 0x040fe20003f44070 */
[----:B------:R-:W-:Y:S01]  /*2f50*/  @!P6 IMAD.IADD R11, R11, 0x1, -R6 ;  /* 0x000000010b0be824 */ /* 0x000fe200078e0a06 */
[C---:B------:R-:W-:Y:S01]  /*2f60*/  ISETP.GT.U32.AND P6, PT, R6.reuse, R14, PT ;  /* 0x0000000e0600720c */ /* 0x040fe20003fc4070 */
[----:B------:R-:W-:Y:S02]  /*2f70*/  IMAD R13, R6, R8, R13 ;  /* 0x00000008060d7224 */ /* 0x000fe400078e020d */
[----:B------:R-:W-:-:S04]  /*2f80*/  IMAD.HI.U32 R8, R9, R25, RZ ;  /* 0x0000001909087227 */ /* 0x000fc800078e00ff */
[----:B------:R-:W-:Y:S02]  /*2f90*/  IMAD.MOV R8, RZ, RZ, -R8 ;  /* 0x000000ffff087224 */ /* 0x000fe400078e0a08 */
[--C-:B------:R-:W-:Y:S01]  /*2fa0*/  @!P1 IMAD.IADD R163, R163, 0x1, -R6.reuse ;  /* 0x00000001a3a39824 */ /* 0x100fe200078e0a06 */
[C---:B------:R-:W-:Y:S01]  /*2fb0*/  ISETP.GT.U32.AND P1, PT, R6.reuse, R13, PT ;  /* 0x0000000d0600720c */ /* 0x040fe20003f24070 */
[----:B------:R-:W-:Y:S02]  /*2fc0*/  IMAD R25, R6, R8, R25 ;  /* 0x0000000806197224 */ /* 0x000fe400078e0219 */
[--C-:B------:R-:W-:Y:S02]  /*2fd0*/  @!P6 IMAD.IADD R14, R14, 0x1, -R6.reuse ;  /* 0x000000010e0ee824 */ /* 0x100fe400078e0a06 */
[----:B------:R-:W-:Y:S01]  /*2fe0*/  @!P4 IMAD.IADD R165, R165, 0x1, -R6 ;  /* 0x00000001a5a5c824 */ /* 0x000fe200078e0a06 */
[----:B------:R-:W-:Y:S01]  /*2ff0*/  ISETP.GT.U32.AND P6, PT, R6, R25, PT ;  /* 0x000000190600720c */ /* 0x000fe20003fc4070 */
[----:B------:R-:W-:Y:S01]  /*3000*/  IMAD.HI.U32 R10, R9, R27, RZ ;  /* 0x0000001b090a7227 */ /* 0x000fe200078e00ff */
[----:B------:R-:W-:-:S03]  /*3010*/  ISETP.GE.AND P4, PT, R157, RZ, PT ;  /* 0x000000ff9d00720c */ /* 0x000fc60003f86270 */
[----:B------:R-:W-:-:S04]  /*3020*/  IMAD.HI.U32 R12, R9, R29, RZ ;  /* 0x0000001d090c7227 */ /* 0x000fc800078e00ff */
[----:B------:R-:W-:Y:S01]  /*3030*/  @!P1 IMAD.IADD R13, R13, 0x1, -R6 ;  /* 0x000000010d0d9824 */ /* 0x000fe200078e0a06 */
[----:B------:R-:W-:Y:S01]  /*3040*/  ISETP.GE.AND P1, PT, R155, RZ, PT ;  /* 0x000000ff9b00720c */ /* 0x000fe20003f26270 */
[----:B------:R-:W-:Y:S02]  /*3050*/  IMAD.MOV R10, RZ, RZ, -R10 ;  /* 0x000000ffff0a7224 */ /* 0x000fe400078e0a0a */
[----:B------:R-:W-:Y:S01]  /*3060*/  @!P6 IMAD.IADD R25, R25, 0x1, -R6 ;  /* 0x000000011919e824 */ /* 0x000fe200078e0a06 */
[C---:B------:R-:W-:Y:S01]  /*3070*/  ISETP.GT.U32.AND P6, PT, R6.reuse, R13, PT ;  /* 0x0000000d0600720c */ /* 0x040fe20003fc4070 */
[----:B------:R-:W-:Y:S01]  /*3080*/  @!P3 IMAD.MOV R165, RZ, RZ, -R165 ;  /* 0x000000ffffa5b224 */ /* 0x000fe200078e0aa5 */
[----:B------:R-:W-:Y:S01]  /*3090*/  ISETP.GT.U32.AND P3, PT, R6, R11, PT ;  /* 0x0000000b0600720c */ /* 0x000fe20003f64070 */
[----:B------:R-:W-:-:S04]  /*30a0*/  IMAD.HI.U32 R8, R9, R24, RZ ;  /* 0x0000001809087227 */ /* 0x000fc800078e00ff */
[----:B------:R-:W-:Y:S02]  /*30b0*/  IMAD.MOV R12, RZ, RZ, -R12 ;  /* 0x000000ffff0c7224 */ /* 0x000fe400078e0a0c */
[C---:B------:R-:W-:Y:S01]  /*30c0*/  IMAD R27, R6.reuse, R10, R27 ;  /* 0x0000000a061b7224 */ /* 0x040fe200078e021b */
[----:B------:R-:W-:Y:S01]  /*30d0*/  IABS R10, R139 ;  /* 0x0000008b000a7213 */ /* 0x000fe20000000000 */
[----:B------:R-:W-:Y:S01]  /*30e0*/  @!P2 IMAD.IADD R161, R161, 0x1, -R6 ;  /* 0x00000001a1a1a824 */ /* 0x000fe200078e0a06 */
[----:B------:R-:W-:Y:S01]  /*30f0*/  ISETP.GE.AND P2, PT, R151, RZ, PT ;  /* 0x000000ff9700720c */ /* 0x000fe20003f46270 */
[----:B------:R-:W-:Y:S02]  /*3100*/  IMAD.MOV R151, RZ, RZ, -R8 ;  /* 0x000000ffff977224 */ /* 0x000fe400078e0a08 */
[C---:B------:R-:W-:Y:S01]  /*3110*/  IMAD R29, R6.reuse, R12, R29 ;  /* 0x0000000c061d7224 */ /* 0x040fe200078e021d */
[----:B------:R-:W-:Y:S01]  /*3120*/  IABS R12, R141 ;  /* 0x0000008d000c7213 */ /* 0x000fe20000000000 */
[----:B------:R-:W-:Y:S01]  /*3130*/  @!P4 IMAD.MOV R14, RZ, RZ, -R14 ;  /* 0x000000ffff0ec224 */ /* 0x000fe200078e0a0e */
[C---:B------:R-:W-:Y:S01]  /*3140*/  ISETP.GT.U32.AND P4, PT, R6.reuse, R27, PT ;  /* 0x0000001b0600720c */ /* 0x040fe20003f84070 */
[C---:B------:R-:W-:Y:S01]  /*3150*/  IMAD R151, R6.reuse, R151, R24 ;  /* 0x0000009706977224 */ /* 0x040fe200078e0218 */
[----:B------:R-:W-:Y:S01]  /*3160*/  IABS R24, R137 ;  /* 0x0000008900187213 */ /* 0x000fe20000000000 */
[--C-:B------:R-:W-:Y:S01]  /*3170*/  @!P6 IMAD.IADD R13, R13, 0x1, -R6.reuse ;  /* 0x000000010d0de824 */ /* 0x100fe200078e0a06 */
[C---:B------:R-:W-:Y:S01]  /*3180*/  ISETP.GT.U32.AND P6, PT, R6.reuse, R29, PT ;  /* 0x0000001d0600720c */ /* 0x040fe20003fc4070 */
[----:B------:R-:W-:Y:S01]  /*3190*/  @!P0 IMAD.MOV R161, RZ, RZ, -R161 ;  /* 0x000000ffffa18224 */ /* 0x000fe200078e0aa1 */
[C---:B------:R-:W-:Y:S01]  /*31a0*/  ISETP.GT.U32.AND P0, PT, R6.reuse, R25, PT ;  /* 0x000000190600720c */ /* 0x040fe20003f04070 */
[----:B------:R-:W-:Y:S01]  /*31b0*/  @!P5 IMAD.MOV R163, RZ, RZ, -R163 ;  /* 0x000000ffffa3d224 */ /* 0x000fe200078e0aa3 */
[----:B------:R-:W-:Y:S01]  /*31c0*/  ISETP.GT.U32.AND P5, PT, R6, R151, PT ;  /* 0x000000970600720c */ /* 0x000fe20003fa4070 */
[----:B------:R-:W-:Y:S01]  /*31d0*/  @!P3 IMAD.IADD R11, R11, 0x1, -R6 ;  /* 0x000000010b0bb824 */ /* 0x000fe200078e0a06 */
[----:B------:R-:W-:Y:S01]  /*31e0*/  ISETP.GE.AND P3, PT, R153, RZ, PT ;  /* 0x000000ff9900720c */ /* 0x000fe20003f66270 */
[----:B------:R-:W-:-:S04]  /*31f0*/  IMAD.HI.U32 R8, R9, R10, RZ ;  /* 0x0000000a09087227 */ /* 0x000fc800078e00ff */
[----:B------:R-:W-:Y:S02]  /*3200*/  IMAD.MOV.U32 R157, RZ, RZ, R11 ;  /* 0x000000ffff9d7224 */ /* 0x000fe400078e000b */
[----:B------:R-:W-:Y:S02]  /*3210*/  @!P4 IMAD.IADD R27, R27, 0x1, -R6 ;  /* 0x000000011b1bc824 */ /* 0x000fe400078e0a06 */
[----:B------:R-:W-:Y:S01]  /*3220*/  IMAD.MOV.U32 R11, RZ, RZ, R12 ;  /* 0x000000ffff0b7224 */ /* 0x000fe200078e000c */
[----:B------:R-:W-:Y:S01]  /*3230*/  IABS R12, R143 ;  /* 0x0000008f000c7213 */ /* 0x000fe20000000000 */
[----:B------:R-:W-:Y:S01]  /*3240*/  @!P2 IMAD.MOV R157, RZ, RZ, -R157 ;  /* 0x000000ffff9da224 */ /* 0x000fe200078e0a9d */
[----:B------:R-:W-:Y:S01]  /*3250*/  ISETP.GE.AND P2, PT, R145, RZ, PT ;  /* 0x000000ff9100720c */ /* 0x000fe20003f46270 */
[----:B------:R-:W-:Y:S01]  /*3260*/  @!P6 IMAD.IADD R29, R29, 0x1, -R6 ;  /* 0x000000011d1de824 */ /* 0x000fe200078e0a06 */
[----:B------:R-:W-:Y:S01]  /*3270*/  ISETP.GT.U32.AND P6, PT, R6, R27, PT ;  /* 0x0000001b0600720c */ /* 0x000fe20003fc4070 */
[----:B------:R-:W-:-:S02]  /*3280*/  IMAD.MOV R145, RZ, RZ, -R8 ;  /* 0x000000ffff917224 */ /* 0x000fc400078e0a08 */
[----:B------:R-:W-:Y:S01]  /*3290*/  @!P0 IMAD.IADD R25, R25, 0x1, -R6 ;  /* 0x0000000119198824 */ /* 0x000fe200078e0a06 */
[----:B------:R-:W-:Y:S01]  /*32a0*/  ISETP.GE.AND P0, PT, R147, RZ, PT ;  /* 0x000000ff9300720c */ /* 0x000fe20003f06270 */
[----:B------:R-:W-:-:S04]  /*32b0*/  IMAD.HI.U32 R8, R9, R11, RZ ;  /* 0x0000000b09087227 */ /* 0x000fc800078e00ff */
[----:B------:R-:W-:Y:S01]  /*32c0*/  IMAD.MOV.U32 R155, RZ, RZ, R13 ;  /* 0x000000ffff9b7224 */ /* 0x000fe200078e000d */
[----:B------:R-:W-:Y:S01]  /*32d0*/  IABS R13, R135 ;  /* 0x00000087000d7213 */ /* 0x000fe20000000000 */
[----:B------:R-:W-:Y:S01]  /*32e0*/  @!P5 IMAD.IADD R151, R151, 0x1, -R6 ;  /* 0x000000019797d824 */ /* 0x000fe200078e0a06 */
[----:B------:R-:W-:Y:S01]  /*32f0*/  ISETP.GE.AND P5, PT, R149, RZ, PT ;  /* 0x000000ff9500720c */ /* 0x000fe20003fa6270 */
[C---:B------:R-:W-:Y:S02]  /*3300*/  IMAD R145, R6.reuse, R145, R10 ;  /* 0x0000009106917224 */ /* 0x040fe400078e020a */
[----:B------:R-:W-:Y:S01]  /*3310*/  IMAD.MOV R8, RZ, RZ, -R8 ;  /* 0x000000ffff087224 */ /* 0x000fe200078e0a08 */
[C---:B------:R-:W-:Y:S01]  /*3320*/  ISETP.GT.U32.AND P4, PT, R6.reuse, R151, PT ;  /* 0x000000970600720c */ /* 0x040fe20003f84070 */
[----:B------:R-:W-:Y:S01]  /*3330*/  @!P3 IMAD.MOV R155, RZ, RZ, -R155 ;  /* 0x000000ffff9bb224 */ /* 0x000fe200078e0a9b */
[----:B------:R-:W-:Y:S01]  /*3340*/  ISETP.GT.U32.AND P3, PT, R6, R29, PT ;  /* 0x0000001d0600720c */ /* 0x000fe20003f64070 */
[----:B------:R-:W-:-:S02]  /*3350*/  IMAD.MOV.U32 R153, RZ, RZ, R25 ;  /* 0x000000ffff997224 */ /* 0x000fc400078e0019 */
[C---:B------:R-:W-:Y:S02]  /*3360*/  IMAD R11, R6.reuse, R8, R11 ;  /* 0x00000008060b7224 */ /* 0x040fe400078e020b */
[----:B------:R-:W-:Y:S01]  /*3370*/  @!P1 IMAD.MOV R153, RZ, RZ, -R153 ;  /* 0x000000ffff999224 */ /* 0x000fe200078e0a99 */
[C---:B------:R-:W-:Y:S01]  /*3380*/  ISETP.GT.U32.AND P1, PT, R6.reuse, R145, PT ;  /* 0x000000910600720c */ /* 0x040fe20003f24070 */
[----:B------:R-:W-:Y:S01]  /*3390*/  @!P6 IMAD.IADD R27, R27, 0x1, -R6 ;  /* 0x000000011b1be824 */ /* 0x000fe200078e0a06 */
[----:B------:R-:W-:Y:S01]  /*33a0*/  ISETP.GT.U32.AND P6, PT, R6, R11, PT ;  /* 0x0000000b0600720c */ /* 0x000fe20003fc4070 */
[----:B------:R-:W-:-:S04]  /*33b0*/  IMAD.HI.U32 R10, R9, R13, RZ ;  /* 0x0000000d090a7227 */ /* 0x000fc800078e00ff */
[----:B------:R-:W-:Y:S01]  /*33c0*/  @!P3 IMAD.IADD R29, R29, 0x1, -R6 ;  /* 0x000000011d1db824 */ /* 0x000fe200078e0a06 */
[----:B------:R-:W-:Y:S01]  /*33d0*/  ISETP.GE.AND P3, PT, R141, RZ, PT ;  /* 0x000000ff8d00720c */ /* 0x000fe20003f66270 */
[----:B------:R-:W-:Y:S02]  /*33e0*/  IMAD.MOV R10, RZ, RZ, -R10 ;  /* 0x000000ffff0a7224 */ /* 0x000fe400078e0a0a */
[--C-:B------:R-:W-:Y:S01]  /*33f0*/  @!P4 IMAD.IADD R151, R151, 0x1, -R6.reuse ;  /* 0x000000019797c824 */ /* 0x100fe200078e0a06 */
[----:B------:R-:W-:Y:S01]  /*3400*/  ISETP.GE.AND P4, PT, R139, RZ, PT ;  /* 0x000000ff8b00720c */ /* 0x000fe20003f86270 */
[----:B------:R-:W-:Y:S01]  /*3410*/  @!P1 IMAD.IADD R145, R145, 0x1, -R6 ;  /* 0x0000000191919824 */ /* 0x000fe200078e0a06 */
[----:B------:R-:W-:Y:S01]  /*3420*/  ISETP.GE.AND P1, PT, R143, RZ, PT ;  /* 0x000000ff8f00720c */ /* 0x000fe20003f26270 */
[----:B------:R-:W-:Y:S01]  /*3430*/  IMAD R139, R6, R10, R13 ;  /* 0x0000000a068b7224 */ /* 0x000fe200078e020d */
[----:B------:R-:W-:Y:S01]  /*3440*/  IABS R10, R131 ;  /* 0x00000083000a7213 */ /* 0x000fe20000000000 */
[----:B------:R-:W-:Y:S01]  /*3450*/  IMAD.MOV.U32 R147, RZ, RZ, R29 ;  /* 0x000000ffff937224 */ /* 0x000fe200078e001d */
[----:B------:R-:W-:Y:S01]  /*3460*/  IABS R29, R107 ;  /* 0x0000006b001d7213 */ /* 0x000fe20000000000 */
[----:B------:R-:W-:-:S04]  /*3470*/  IMAD.HI.U32 R8, R9, R12, RZ ;  /* 0x0000000c09087227 */ /* 0x000fc800078e00ff */
[----:B------:R-:W-:Y:S01]  /*3480*/  @!P6 IMAD.IADD R11, R11, 0x1, -R6 ;  /* 0x000000010b0be824 */ /* 0x000fe200078e0a06 */
[C---:B------:R-:W-:Y:S01]  /*3490*/  ISETP.GT.U32.AND P6, PT, R6.reuse, R145, PT ;  /* 0x000000910600720c */ /* 0x040fe20003fc4070 */
[----:B------:R-:W-:Y:S02]  /*34a0*/  IMAD.MOV.U32 R149, RZ, RZ, R27 ;  /* 0x000000ffff957224 */ /* 0x000fe400078e001b */
[----:B------:R-:W-:Y:S01]  /*34b0*/  @!P5 IMAD.MOV R147, RZ, RZ, -R147 ;  /* 0x000000ffff93d224 */ /* 0x000fe200078e0a93 */
[C---:B------:R-:W-:Y:S01]  /*34c0*/  ISETP.GT.U32.AND P5, PT, R6.reuse, R139, PT ;  /* 0x0000008b0600720c */ /* 0x040fe20003fa4070 */
[----:B------:R-:W-:Y:S02]  /*34d0*/  IMAD.MOV R141, RZ, RZ, -R8 ;  /* 0x000000ffff8d7224 */ /* 0x000fe400078e0a08 */
[----:B------:R-:W-:Y:S01]  /*34e0*/  @!P0 IMAD.MOV R149, RZ, RZ, -R149 ;  /* 0x000000ffff958224 */ /* 0x000fe200078e0a95 */
[----:B------:R-:W-:Y:S01]  /*34f0*/  ISETP.GT.U32.AND P0, PT, R6, R11, PT ;  /* 0x0000000b0600720c */ /* 0x000fe20003f04070 */
[----:B------:R-:W-:-:S04]  /*3500*/  IMAD.HI.U32 R8, R9, R24, RZ ;  /* 0x0000001809087227 */ /* 0x000fc800078e00ff */
[C---:B------:R-:W-:Y:S01]  /*3510*/  IMAD R141, R6.reuse, R141, R12 ;  /* 0x0000008d068d7224 */ /* 0x040fe200078e020c */
[----:B------:R-:W-:Y:S01]  /*3520*/  IABS R12, R133 ;  /* 0x00000085000c7213 */ /* 0x000fe20000000000 */
[----:B------:R-:W-:Y:S02]  /*3530*/  IMAD.MOV R13, RZ, RZ, -R8 ;  /* 0x000000ffff0d7224 */ /* 0x000fe400078e0a08 */
[----:B------:R-:W-:Y:S01]  /*3540*/  @!P2 IMAD.MOV R151, RZ, RZ, -R151 ;  /* 0x000000ffff97a224 */ /* 0x000fe200078e0a97 */
[C---:B------:R-:W-:Y:S01]  /*3550*/  ISETP.GT.U32.AND P2, PT, R6.reuse, R141, PT ;  /* 0x0000008d0600720c */ /* 0x040fe20003f44070 */
[----:B------:R-:W-:Y:S01]  /*3560*/  IMAD R13, R6, R13, R24 ;  /* 0x0000000d060d7224 */ /* 0x000fe200078e0218 */
[----:B------:R-:W-:Y:S01]  /*3570*/  IABS R24, R127 ;  /* 0x0000007f00187213 */ /* 0x000fe20000000000 */
[--C-:B------:R-:W-:Y:S01]  /*3580*/  @!P6 IMAD.IADD R145, R145, 0x1, -R6.reuse ;  /* 0x000000019191e824 */ /* 0x100fe200078e0a06 */
[----:B------:R-:W-:Y:S01]  /*3590*/  ISETP.GE.AND P6, PT, R135, RZ, PT ;  /* 0x000000ff8700720c */ /* 0x000fe20003fc6270 */
[----:B------:R-:W-:-:S02]  /*35a0*/  @!P5 IMAD.IADD R139, R139, 0x1, -R6 ;  /* 0x000000018b8bd824 */ /* 0x000fc400078e0a06 */
[----:B------:R-:W-:-:S04]  /*35b0*/  IMAD.HI.U32 R8, R9, R10, RZ ;  /* 0x0000000a09087227 */ /* 0x000fc800078e00ff */
[----:B------:R-:W-:Y:S01]  /*35c0*/  @!P0 IMAD.IADD R11, R11, 0x1, -R6 ;  /* 0x000000010b0b8824 */ /* 0x000fe200078e0a06 */
[C---:B------:R-:W-:Y:S01]  /*35d0*/  ISETP.GT.U32.AND P0, PT, R6.reuse, R13, PT ;  /* 0x0000000d0600720c */ /* 0x040fe20003f04070 */
[----:B------:R-:W-:Y:S01]  /*35e0*/  @!P4 IMAD.MOV R145, RZ, RZ, -R145 ;  /* 0x000000ffff91c224 */ /* 0x000fe200078e0a91 */
[----:B------:R-:W-:Y:S01]  /*35f0*/  ISETP.GT.U32.AND P4, PT, R6, R139, PT ;  /* 0x0000008b0600720c */ /* 0x000fe20003f84070 */
[----:B------:R-:W-:Y:S02]  /*3600*/  IMAD.MOV R135, RZ, RZ, -R8 ;  /* 0x000000ffff877224 */ /* 0x000fe400078e0a08 */
[----:B------:R-:W-:-:S04]  /*3610*/  IMAD.HI.U32 R8, R9, R12, RZ ;  /* 0x0000000c09087227 */ /* 0x000fc800078e00ff */
[----:B------:R-:W-:Y:S02]  /*3620*/  IMAD.MOV R25, RZ, RZ, -R8 ;  /* 0x000000ffff197224 */ /* 0x000fe400078e0a08 */
[----:B------:R-:W-:Y:S01]  /*3630*/  @!P2 IMAD.IADD R141, R141, 0x1, -R6 ;  /* 0x000000018d8da824 */ /* 0x000fe200078e0a06 */
[----:B------:R-:W-:Y:S01]  /*3640*/  ISETP.GE.AND P2, PT, R137, RZ, PT ;  /* 0x000000ff8900720c */ /* 0x000fe20003f46270 */
[----:B------:R-:W-:Y:S02]  /*3650*/  IMAD.MOV.U32 R143, RZ, RZ, R11 ;  /* 0x000000ffff8f7224 */ /* 0x000fe400078e000b */
[C---:B------:R-:W-:Y:S01]  /*3660*/  IMAD R11, R6.reuse, R25, R12 ;  /* 0x00000019060b7224 */ /* 0x040fe200078e020c */
[C---:B------:R-:W-:Y:S01]  /*3670*/  ISETP.GT.U32.AND P5, PT, R6.reuse, R141, PT ;  /* 0x0000008d0600720c */ /* 0x040fe20003fa4070 */
[----:B------:R-:W-:Y:S02]  /*3680*/  IMAD R135, R6, R135, R10 ;  /* 0x0000008706877224 */ /* 0x000fe400078e020a */
[----:B------:R-:W-:-:S02]  /*3690*/  @!P0 IMAD.IADD R13, R13, 0x1, -R6 ;  /* 0x000000010d0d8824 */ /* 0x000fc400078e0a06 */
[----:B------:R-:W-:Y:S01]  /*36a0*/  @!P4 IMAD.IADD R139, R139, 0x1, -R6 ;  /* 0x000000018b8bc824 */ /* 0x000fe200078e0a06 */
[C---:B------:R-:W-:Y:S01]  /*36b0*/  ISETP.GT.U32.AND P4, PT, R6.reuse, R11, PT ;  /* 0x0000000b0600720c */ /* 0x040fe20003f84070 */
[----:B------:R-:W-:Y:S01]  /*36c0*/  IMAD.MOV.U32 R10, RZ, RZ, R24 ;  /* 0x000000ffff0a7224 */ /* 0x000fe200078e0018 */
[C---:B------:R-:W-:Y:S01]  /*36d0*/  ISETP.GT.U32.AND P0, PT, R6.reuse, R13, PT ;  /* 0x0000000d0600720c */ /* 0x040fe20003f04070 */
[----:B------:R-:W-:Y:S01]  /*36e0*/  @!P3 IMAD.MOV R143, RZ, RZ, -R143 ;  /* 0x000000ffff8fb224 */ /* 0x000fe200078e0a8f */
[----:B------:R-:W-:Y:S01]  /*36f0*/  ISETP.GT.U32.AND P3, PT, R6, R135, PT ;  /* 0x000000870600720c */ /* 0x000fe20003f64070 */
[----:B------:R-:W-:Y:S01]  /*3700*/  IMAD.HI.U32 R8, R9, R10, RZ ;  /* 0x0000000a09087227 */ /* 0x000fe200078e00ff */
[----:B------:R-:W-:-:S03]  /*3710*/  IABS R24, R129 ;  /* 0x0000008100187213 */ /* 0x000fc60000000000 */
[----:B------:R-:W-:Y:S02]  /*3720*/  IMAD.MOV R25, RZ, RZ, -R8 ;  /* 0x000000ffff197224 */ /* 0x000fe400078e0a08 */
[----:B------:R-:W-:Y:S01]  /*3730*/  IMAD.MOV.U32 R12, RZ, RZ, R24 ;  /* 0x000000ffff0c7224 */ /* 0x000fe200078e0018 */
[----:B------:R-:W-:Y:S01]  /*3740*/  IABS R24, R113 ;  /* 0x0000007100187213 */ /* 0x000fe20000000000 */
[----:B------:R-:W-:Y:S01]  /*3750*/  @!P5 IMAD.IADD R141, R141, 0x1, -R6 ;  /* 0x000000018d8dd824 */ /* 0x000fe200078e0a06 */
[----:B------:R-:W-:Y:S01]  /*3760*/  ISETP.GE.AND P5, PT, R131, RZ, PT ;  /* 0x000000ff8300720c */ /* 0x000fe20003fa6270 */
[----:B------:R-:W-:Y:S01]  /*3770*/  IMAD R131, R6, R25, R10 ;  /* 0x0000001906837224 */ /* 0x000fe200078e020a */
[----:B------:R-:W-:Y:S01]  /*3780*/  IABS R10, R123 ;  /* 0x0000007b000a7213 */ /* 0x000fe20000000000 */
[----:B------:R-:W-:Y:S02]  /*3790*/  @!P4 IMAD.IADD R11, R11, 0x1, -R6 ;  /* 0x000000010b0bc824 */ /* 0x000fe400078e0a06 */
[----:B------:R-:W-:-:S03]  /*37a0*/  IMAD.HI.U32 R8, R9, R12, RZ ;  /* 0x0000000c09087227 */ /* 0x000fc600078e00ff */
[C---:B------:R-:W-:Y:S01]  /*37b0*/  ISETP.GT.U32.AND P4, PT, R6.reuse, R11, PT ;  /* 0x0000000b0600720c */ /* 0x040fe20003f84070 */
[--C-:B------:R-:W-:Y:S01]  /*37c0*/  @!P0 IMAD.IADD R13, R13, 0x1, -R6.reuse ;  /* 0x000000010d0d8824 */ /* 0x100fe200078e0a06 */
[----:B------:R-:W-:Y:S01]  /*37d0*/  ISETP.GE.AND P0, PT, R133, RZ, PT ;  /* 0x000000ff8500720c */ /* 0x000fe20003f06270 */
[----:B------:R-:W-:Y:S01]  /*37e0*/  @!P3 IMAD.IADD R135, R135, 0x1, -R6 ;  /* 0x000000018787b824 */ /* 0x000fe200078e0a06 */
[----:B------:R-:W-:Y:S01]  /*37f0*/  ISETP.GT.U32.AND P3, PT, R6, R131, PT ;  /* 0x000000830600720c */ /* 0x000fe20003f64070 */
[----:B------:R-:W-:Y:S02]  /*3800*/  IMAD.MOV R25, RZ, RZ, -R8 ;  /* 0x000000ffff197224 */ /* 0x000fe400078e0a08 */
[----:B------:R-:W-:-:S04]  /*3810*/  IMAD.HI.U32 R8, R9, R10, RZ ;  /* 0x0000000a09087227 */ /* 0x000fc800078e00ff */
[----:B------:R-:W-:Y:S01]  /*3820*/  IMAD.MOV.U32 R137, RZ, RZ, R13 ;  /* 0x000000ffff897224 */ /* 0x000fe200078e000d */
[----:B------:R-:W-:Y:S01]  /*3830*/  IABS R13, R111 ;  /* 0x0000006f000d7213 */ /* 0x000fe20000000000 */
[C---:B------:R-:W-:Y:S01]  /*3840*/  IMAD R25, R6.reuse, R25, R12 ;  /* 0x0000001906197224 */ /* 0x040fe200078e020c */
[----:B------:R-:W-:Y:S01]  /*3850*/  IABS R12, R121 ;  /* 0x00000079000c7213 */ /* 0x000fe20000000000 */
[----:B------:R-:W-:Y:S02]  /*3860*/  IMAD.MOV R27, RZ, RZ, -R8 ;  /* 0x000000ffff1b7224 */ /* 0x000fe400078e0a08 */
[----:B------:R-:W-:Y:S01]  /*3870*/  @!P2 IMAD.MOV R137, RZ, RZ, -R137 ;  /* 0x000000ffff89a224 */ /* 0x000fe200078e0a89 */
[----:B------:R-:W-:Y:S01]  /*3880*/  ISETP.GE.AND P2, PT, R127, RZ, PT ;  /* 0x000000ff7f00720c */ /* 0x000fe20003f46270 */
[----:B------:R-:W-:Y:S01]  /*3890*/  @!P1 IMAD.MOV R141, RZ, RZ, -R141 ;  /* 0x000000ffff8d9224 */ /* 0x000fe200078e0a8d */
[C---:B------:R-:W-:Y:S01]  /*38a0*/  ISETP.GT.U32.AND P1, PT, R6.reuse, R135, PT ;  /* 0x000000870600720c */ /* 0x040fe20003f24070 */
[----:B------:R-:W-:Y:S01]  /*38b0*/  @!P6 IMAD.MOV R139, RZ, RZ, -R139 ;  /* 0x000000ffff8be224 */ /* 0x000fe200078e0a8b */
[C---:B------:R-:W-:Y:S01]  /*38c0*/  ISETP.GT.U32.AND P6, PT, R6.reuse, R25, PT ;  /* 0x000000190600720c */ /* 0x040fe20003fc4070 */
[C---:B------:R-:W-:Y:S01]  /*38d0*/  IMAD R127, R6.reuse, R27, R10 ;  /* 0x0000001b067f7224 */ /* 0x040fe200078e020a */
[----:B------:R-:W-:Y:S01]  /*38e0*/  IABS R10, R125 ;  /* 0x0000007d000a7213 */ /* 0x000fe20000000000 */
[--C-:B------:R-:W-:Y:S01]  /*38f0*/  @!P3 IMAD.IADD R131, R131, 0x1, -R6.reuse ;  /* 0x000000018383b824 */ /* 0x100fe200078e0a06 */
[----:B------:R-:W-:Y:S01]  /*3900*/  IABS R27, R105 ;  /* 0x00000069001b7213 */ /* 0x000fe20000000000 */
[----:B------:R-:W-:Y:S01]  /*3910*/  @!P4 IMAD.IADD R11, R11, 0x1, -R6 ;  /* 0x000000010b0bc824 */ /* 0x000fe200078e0a06 */
[C---:B------:R-:W-:Y:S01]  /*3920*/  ISETP.GT.U32.AND P4, PT, R6.reuse, R127, PT ;  /* 0x0000007f0600720c */ /* 0x040fe20003f84070 */
[----:B------:R-:W-:Y:S01]  /*3930*/  IMAD.HI.U32 R8, R9, R10, RZ ;  /* 0x0000000a09087227 */ /* 0x000fe200078e00ff */
[----:B------:R-:W-:-:S03]  /*3940*/  ISETP.GT.U32.AND P3, PT, R6, R131, PT ;  /* 0x000000830600720c */ /* 0x000fc60003f64070 */
[--C-:B------:R-:W-:Y:S01]  /*3950*/  @!P1 IMAD.IADD R135, R135, 0x1, -R6.reuse ;  /* 0x0000000187879824 */ /* 0x100fe200078e0a06 */
[----:B------:R-:W-:Y:S01]  /*3960*/  ISETP.GE.AND P1, PT, R129, RZ, PT ;  /* 0x000000ff8100720c */ /* 0x000fe20003f26270 */
[--C-:B------:R-:W-:Y:S01]  /*3970*/  @!P6 IMAD.IADD R25, R25, 0x1, -R6.reuse ;  /* 0x000000011919e824 */ /* 0x100fe200078e0a06 */
[----:B------:R-:W-:Y:S01]  /*3980*/  ISETP.GE.AND P6, PT, R123, RZ, PT ;  /* 0x000000ff7b00720c */ /* 0x000fe20003fc6270 */
[----:B------:R-:W-:Y:S02]  /*3990*/  @!P5 IMAD.MOV R135, RZ, RZ, -R135 ;  /* 0x000000ffff87d224 */ /* 0x000fe400078e0a87 */
[----:B------:R-:W-:Y:S01]  /*39a0*/  IMAD.MOV.U32 R133, RZ, RZ, R11 ;  /* 0x000000ffff857224 */ /* 0x000fe200078e000b */
[C---:B------:R-:W-:Y:S01]  /*39b0*/  ISETP.GT.U32.AND P5, PT, R6.reuse, R25, PT ;  /* 0x000000190600720c */ /* 0x040fe20003fa4070 */
[--C-:B------:R-:W-:Y:S01]  /*39c0*/  @!P4 IMAD.IADD R127, R127, 0x1, -R6.reuse ;  /* 0x000000017f7fc824 */ /* 0x100fe200078e0a06 */
[----:B------:R-:W-:Y:S01]  /*39d0*/  ISETP.GE.AND P4, PT, R121, RZ, PT ;  /* 0x000000ff7900720c */ /* 0x000fe20003f86270 */
[----:B------:R-:W-:Y:S01]  /*39e0*/  @!P3 IMAD.IADD R131, R131, 0x1, -R6 ;  /* 0x000000018383b824 */ /* 0x000fe200078e0a06 */
[----:B------:R-:W-:Y:S01]  /*39f0*/  ISETP.GE.AND P3, PT, R125, RZ, PT ;  /* 0x000000ff7d00720c */ /* 0x000fe20003f66270 */
[----:B------:R-:W-:Y:S01]  /*3a00*/  @!P0 IMAD.MOV R133, RZ, RZ, -R133 ;  /* 0x000000ffff858224 */ /* 0x000fe200078e0a85 */
[----:B------:R-:W-:Y:S01]  /*3a10*/  ISETP.GT.U32.AND P0, PT, R6, R127, PT ;  /* 0x0000007f0600720c */ /* 0x000fe20003f04070 */
[----:B------:R-:W-:Y:S01]  /*3a20*/  IMAD.MOV.U32 R123, RZ, RZ, R12 ;  /* 0x000000ffff7b7224 */ /* 0x000fe200078e000c */
[----:B------:R-:W-:Y:S01]  /*3a30*/  IABS R121, R119 ;  /* 0x0000007700797213 */ /* 0x000fe20000000000 */
[----:B------:R-:W-:Y:S01]  /*3a40*/  IMAD.MOV R125, RZ, RZ, -R8 ;  /* 0x000000ffff7d7224 */ /* 0x000fe200078e0a08 */
[----:B------:R-:W-:Y:S01]  /*3a50*/  IABS R12, R117 ;  /* 0x00000075000c7213 */ /* 0x000fe20000000000 */
[----:B------:R-:W-:-:S04]  /*3a60*/  IMAD.HI.U32 R8, R9, R123, RZ ;  /* 0x0000007b09087227 */ /* 0x000fc800078e00ff */
[C---:B------:R-:W-:Y:S01]  /*3a70*/  IMAD R125, R6.reuse, R125, R10 ;  /* 0x0000007d067d7224 */ /* 0x040fe200078e020a */
[----:B------:R-:W-:Y:S01]  /*3a80*/  IABS R10, R7 ;  /* 0x00000007000a7213 */ /* 0x000fe20000000000 */
[----:B------:R-:W-:Y:S02]  /*3a90*/  IMAD.MOV R8, RZ, RZ, -R8 ;  /* 0x000000ffff087224 */ /* 0x000fe400078e0a08 */
[--C-:B------:R-:W-:Y:S01]  /*3aa0*/  @!P5 IMAD.IADD R25, R25, 0x1, -R6.reuse ;  /* 0x000000011919d824 */ /* 0x100fe200078e0a06 */
[C---:B------:R-:W-:Y:S01]  /*3ab0*/  ISETP.GT.U32.AND P5, PT, R6.reuse, R125, PT ;  /* 0x0000007d0600720c */ /* 0x040fe20003fa4070 */
[C---:B------:R-:W-:Y:S02]  /*3ac0*/  IMAD R123, R6.reuse, R8, R123 ;  /* 0x00000008067b7224 */ /* 0x040fe400078e027b */
[--C-:B------:R-:W-:Y:S01]  /*3ad0*/  @!P0 IMAD.IADD R127, R127, 0x1, -R6.reuse ;  /* 0x000000017f7f8824 */ /* 0x100fe200078e0a06 */
[----:B------:R-:W-:Y:S01]  /*3ae0*/  ISETP.GE.AND P0, PT, R7, RZ, PT ;  /* 0x000000ff0700720c */ /* 0x000fe20003f06270 */
[----:B------:R-:W-:Y:S01]  /*3af0*/  IMAD.MOV.U32 R129, RZ, RZ, R25 ;  /* 0x000000ffff817224 */ /* 0x000fe200078e0019 */
[----:B------:R-:W-:Y:S01]  /*3b00*/  IABS R25, R115 ;  /* 0x0000007300197213 */ /* 0x000fe20000000000 */
[----:B------:R-:W-:Y:S01]  /*3b10*/  @!P6 IMAD.MOV R127, RZ, RZ, -R127 ;  /* 0x000000ffff7fe224 */ /* 0x000fe200078e0a7f */
[----:B------:R-:W-:Y:S01]  /*3b20*/  ISETP.GT.U32.AND P6, PT, R6, R123, PT ;  /* 0x0000007b0600720c */ /* 0x000fe20003fc4070 */
[----:B------:R-:W-:Y:S01]  /*3b30*/  @!P2 IMAD.MOV R131, RZ, RZ, -R131 ;  /* 0x000000ffff83a224 */ /* 0x000fe200078e0a83 */
[----:B------:R-:W-:Y:S01]  /*3b40*/  ISETP.GE.AND P2, PT, R119, RZ, PT ;  /* 0x000000ff7700720c */ /* 0x000fe20003f46270 */
[----:B------:R-:W-:Y:S01]  /*3b50*/  @!P1 IMAD.MOV R129, RZ, RZ, -R129 ;  /* 0x000000ffff819224 */ /* 0x000fe200078e0a81 */
[----:B------:R-:W-:Y:S01]  /*3b60*/  ISETP.GE.AND P1, PT, R5, RZ, PT ;  /* 0x000000ff0500720c */ /* 0x000fe20003f26270 */
[----:B------:R-:W-:Y:S01]  /*3b70*/  @!P5 IMAD.IADD R125, R125, 0x1, -R6 ;  /* 0x000000017d7dd824 */ /* 0x000fe200078e0a06 */
[----:B------:R-:W-:Y:S01]  /*3b80*/  IABS R119, R5 ;  /* 0x0000000500777213 */ /* 0x000fe20000000000 */
[----:B------:R-:W-:-:S03]  /*3b90*/  IMAD.HI.U32 R5, R9, R121, RZ ;  /* 0x0000007909057227 */ /* 0x000fc600078e00ff */
[----:B------:R-:W-:Y:S01]  /*3ba0*/  ISETP.GT.U32.AND P5, PT, R6, R125, PT ;  /* 0x0000007d0600720c */ /* 0x000fe20003fa4070 */
[----:B------:R-:W-:Y:S02]  /*3bb0*/  IMAD.MOV R7, RZ, RZ, -R5 ;  /* 0x000000ffff077224 */ /* 0x000fe400078e0a05 */
[----:B------:R-:W-:Y:S02]  /*3bc0*/  @!P6 IMAD.IADD R123, R123, 0x1, -R6 ;  /* 0x000000017b7be824 */ /* 0x000fe400078e0a06 */
[----:B------:R-:W-:-:S03]  /*3bd0*/  IMAD.HI.U32 R5, R9, R119, RZ ;  /* 0x0000007709057227 */ /* 0x000fc600078e00ff */
[C---:B------:R-:W-:Y:S01]  /*3be0*/  ISETP.GT.U32.AND P6, PT, R6.reuse, R123, PT ;  /* 0x0000007b0600720c */ /* 0x040fe20003fc4070 */
[----:B------:R-:W-:Y:S02]  /*3bf0*/  IMAD R121, R6, R7, R121 ;  /* 0x0000000706797224 */ /* 0x000fe400078e0279 */
[----:B------:R-:W-:-:S04]  /*3c00*/  IMAD.HI.U32 R7, R9, R10, RZ ;  /* 0x0000000a09077227 */ /* 0x000fc800078e00ff */
[----:B------:R-:W-:Y:S02]  /*3c10*/  IMAD.MOV R5, RZ, RZ, -R5 ;  /* 0x000000ffff057224 */ /* 0x000fe400078e0a05 */
[----:B------:R-:W-:Y:S01]  /*3c20*/  @!P5 IMAD.IADD R125, R125, 0x1, -R6 ;  /* 0x000000017d7dd824 */ /* 0x000fe200078e0a06 */
[C---:B------:R-:W-:Y:S01]  /*3c30*/  ISETP.GT.U32.AND P5, PT, R6.reuse, R121, PT ;  /* 0x000000790600720c */ /* 0x040fe20003fa4070 */
[----:B------:R-:W-:Y:S02]  /*3c40*/  IMAD.MOV R11, RZ, RZ, -R7 ;  /* 0x000000ffff0b7224 */ /* 0x000fe400078e0a07 */
[C---:B------:R-:W-:Y:S02]  /*3c50*/  IMAD R119, R6.reuse, R5, R119 ;  /* 0x0000000506777224 */ /* 0x040fe400078e0277 */
[C---:B------:R-:W-:Y:S02]  /*3c60*/  IMAD R5, R6.reuse, R11, R10 ;  /* 0x0000000b06057224 */ /* 0x040fe400078e020a */
[----:B------:R-:W-:Y:S01]  /*3c70*/  @!P6 IMAD.IADD R123, R123, 0x1, -R6 ;  /* 0x000000017b7be824 */ /* 0x000fe200078e0a06 */
[----:B------:R-:W-:Y:S01]  /*3c80*/  ISETP.GT.U32.AND P6, PT, R6, R119, PT ;  /* 0x000000770600720c */ /* 0x000fe20003fc4070 */
[----:B------:R-:W-:-:S04]  /*3c90*/  IMAD.HI.U32 R7, R9, R12, RZ ;  /* 0x0000000c09077227 */ /* 0x000fc800078e00ff */
[----:B------:R-:W-:-:S04]  /*3ca0*/  IMAD.HI.U32 R8, R9, R13, RZ ;  /* 0x0000000d09087227 */ /* 0x000fc800078e00ff */
[----:B------:R-:W-:Y:S01]  /*3cb0*/  @!P3 IMAD.MOV R125, RZ, RZ, -R125 ;  /* 0x000000ffff7db224 */ /* 0x000fe200078e0a7d */
[C---:B------:R-:W-:Y:S01]  /*3cc0*/  ISETP.GT.U32.AND P3, PT, R6.reuse, R5, PT ;  /* 0x000000050600720c */ /* 0x040fe20003f64070 */
[----:B------:R-:W-:Y:S02]  /*3cd0*/  IMAD.MOV R7, RZ, RZ, -R7 ;  /* 0x000000ffff077224 */ /* 0x000fe400078e0a07 */
[----:B------:R-:W-:Y:S02]  /*3ce0*/  IMAD.MOV R8, RZ, RZ, -R8 ;  /* 0x000000ffff087224 */ /* 0x000fe400078e0a08 */
[----:B------:R-:W-:Y:S02]  /*3cf0*/  @!P5 IMAD.IADD R121, R121, 0x1, -R6 ;  /* 0x000000017979d824 */ /* 0x000fe400078e0a06 */
[C---:B------:R-:W-:Y:S02]  /*3d00*/  IMAD R7, R6.reuse, R7, R12 ;  /* 0x0000000706077224 */ /* 0x040fe400078e020c */
[C---:B------:R-:W-:Y:S01]  /*3d10*/  IMAD R11, R6.reuse, R8, R13 ;  /* 0x00000008060b7224 */ /* 0x040fe200078e020d */
[C---:B------:R-:W-:Y:S01]  /*3d20*/  ISETP.GT.U32.AND P5, PT, R6.reuse, R121, PT ;  /* 0x000000790600720c */ /* 0x040fe20003fa4070 */
[----:B------:R-:W-:Y:S01]  /*3d30*/  @!P4 IMAD.MOV R123, RZ, RZ, -R123 ;  /* 0x000000ffff7bc224 */ /* 0x000fe200078e0a7b */
[C---:B------:R-:W-:Y:S01]  /*3d40*/  ISETP.GT.U32.AND P4, PT, R6.reuse, R7, PT ;  /* 0x000000070600720c */ /* 0x040fe20003f84070 */
[--C-:B------:R-:W-:Y:S01]  /*3d50*/  @!P6 IMAD.IADD R119, R119, 0x1, -R6.reuse ;  /* 0x000000017777e824 */ /* 0x100fe200078e0a06 */
[----:B------:R-:W-:Y:S01]  /*3d60*/  ISETP.GT.U32.AND P6, PT, R6, R11, PT ;  /* 0x0000000b0600720c */ /* 0x000fe20003fc4070 */
[----:B------:R-:W-:-:S02]  /*3d70*/  @!P3 IMAD.IADD R5, R5, 0x1, -R6 ;  /* 0x000000010505b824 */ /* 0x000fc400078e0a06 */
[----:B------:R-:W-:Y:S01]  /*3d80*/  IMAD.HI.U32 R8, R9, R24, RZ ;  /* 0x0000001809087227 */ /* 0x000fe200078e00ff */
[----:B------:R-:W-:-:S03]  /*3d90*/  ISETP.GT.U32.AND P3, PT, R6, R119, PT ;  /* 0x000000770600720c */ /* 0x000fc60003f64070 */
[----:B------:R-:W-:Y:S02]  /*3da0*/  IMAD.MOV R13, RZ, RZ, -R8 ;  /* 0x000000ffff0d7224 */ /* 0x000fe400078e0a08 */
[----:B------:R-:W-:Y:S01]  /*3db0*/  @!P5 IMAD.IADD R121, R121, 0x1, -R6 ;  /* 0x000000017979d824 */ /* 0x000fe200078e0a06 */
[----:B------:R-:W-:Y:S01]  /*3dc0*/  ISETP.GE.AND P5, PT, R117, RZ, PT ;  /* 0x000000ff7500720c */ /* 0x000fe20003fa6270 */
[C---:B------:R-:W-:Y:S01]  /*3dd0*/  IMAD R13, R6.reuse, R13, R24 ;  /* 0x0000000d060d7224 */ /* 0x040fe200078e0218 */
[----:B------:R-:W-:Y:S01]  /*3de0*/  IABS R24, R90 ;  /* 0x0000005a00187213 */ /* 0x000fe20000000000 */
[--C-:B------:R-:W-:Y:S02]  /*3df0*/  @!P4 IMAD.IADD R7, R7, 0x1, -R6.reuse ;  /* 0x000000010707c824 */ /* 0x100fe400078e0a06 */
[----:B------:R-:W-:Y:S01]  /*3e00*/  @!P2 IMAD.MOV R121, RZ, RZ, -R121 ;  /* 0x000000ffff79a224 */ /* 0x000fe200078e0a79 */
[C---:B------:R-:W-:Y:S01]  /*3e10*/  ISETP.GT.U32.AND P2, PT, R6.reuse, R5, PT ;  /* 0x000000050600720c */ /* 0x040fe20003f44070 */
[----:B------:R-:W-:Y:S01]  /*3e20*/  @!P6 IMAD.IADD R11, R11, 0x1, -R6 ;  /* 0x000000010b0be824 */ /* 0x000fe200078e0a06 */
[----:B------:R-:W-:Y:S01]  /*3e30*/  ISETP.GT.U32.AND P4, PT, R6, R7, PT ;  /* 0x000000070600720c */ /* 0x000fe20003f84070 */
[----:B------:R-:W-:-:S03]  /*3e40*/  IMAD.HI.U32 R10, R9, R25, RZ ;  /* 0x00000019090a7227 */ /* 0x000fc600078e00ff */
[C---:B------:R-:W-:Y:S01]  /*3e50*/  ISETP.GT.U32.AND P6, PT, R6.reuse, R11, PT ;  /* 0x0000000b0600720c */ /* 0x040fe20003fc4070 */
[----:B------:R-:W-:Y:S01]  /*3e60*/  @!P3 IMAD.IADD R119, R119, 0x1, -R6 ;  /* 0x000000017777b824 */ /* 0x000fe200078e0a06 */
[----:B------:R-:W-:Y:S01]  /*3e70*/  ISETP.GT.U32.AND P3, PT, R6, R13, PT ;  /* 0x0000000d0600720c */ /* 0x000fe20003f64070 */
[----:B------:R-:W-:Y:S02]  /*3e80*/  IMAD.MOV R10, RZ, RZ, -R10 ;  /* 0x000000ffff0a7224 */ /* 0x000fe400078e0a0a */
[----:B------:R-:W-:-:S04]  /*3e90*/  IMAD.HI.U32 R8, R9, R27, RZ ;  /* 0x0000001b09087227 */ /* 0x000fc800078e00ff */
[C---:B------:R-:W-:Y:S02]  /*3ea0*/  IMAD R25, R6.reuse, R10, R25 ;  /* 0x0000000a06197224 */ /* 0x040fe400078e0219 */
[----:B------:R-:W-:Y:S02]  /*3eb0*/  IMAD.MOV R8, RZ, RZ, -R8 ;  /* 0x000000ffff087224 */ /* 0x000fe400078e0a08 */
[--C-:B------:R-:W-:Y:S01]  /*3ec0*/  @!P2 IMAD.IADD R5, R5, 0x1, -R6.reuse ;  /* 0x000000010505a824 */ /* 0x100fe200078e0a06 */
[C---:B------:R-:W-:Y:S01]  /*3ed0*/  ISETP.GT.U32.AND P2, PT, R6.reuse, R25, PT ;  /* 0x000000190600720c */ /* 0x040fe20003f44070 */
[C---:B------:R-:W-:Y:S02]  /*3ee0*/  IMAD R27, R6.reuse, R8, R27 ;  /* 0x00000008061b7224 */ /* 0x040fe400078e021b */
[--C-:B------:R-:W-:Y:S01]  /*3ef0*/  @!P4 IMAD.IADD R7, R7, 0x1, -R6.reuse ;  /* 0x000000010707c824 */ /* 0x100fe200078e0a06 */
[----:B------:R-:W-:Y:S01]  /*3f00*/  ISETP.GE.AND P4, PT, R111, RZ, PT ;  /* 0x000000ff6f00720c */ /* 0x000fe20003f86270 */
[--C-:B------:R-:W-:Y:S01]  /*3f10*/  @!P6 IMAD.IADD R11, R11, 0x1, -R6.reuse ;  /* 0x000000010b0be824 */ /* 0x100fe200078e0a06 */
[----:B------:R-:W-:Y:S01]  /*3f20*/  ISETP.GT.U32.AND P6, PT, R6, R27, PT ;  /* 0x0000001b0600720c */ /* 0x000fe20003fc4070 */
[----:B------:R-:W-:Y:S01]  /*3f30*/  @!P3 IMAD.IADD R13, R13, 0x1, -R6 ;  /* 0x000000010d0db824 */ /* 0x000fe200078e0a06 */
[----:B------:R-:W-:Y:S01]  /*3f40*/  ISETP.GE.AND P3, PT, R113, RZ, PT ;  /* 0x000000ff7100720c */ /* 0x000fe20003f66270 */
[----:B------:R-:W-:-:S04]  /*3f50*/  IMAD.HI.U32 R10, R9, R31, RZ ;  /* 0x0000001f090a7227 */ /* 0x000fc800078e00ff */
[----:B------:R-:W-:Y:S01]  /*3f60*/  @!P1 IMAD.MOV R119, RZ, RZ, -R119 ;  /* 0x000000ffff779224 */ /* 0x000fe200078e0a77 */
[----:B------:R-:W-:Y:S01]  /*3f70*/  ISETP.GT.U32.AND P1, PT, R6, R13, PT ;  /* 0x0000000d0600720c */ /* 0x000fe20003f24070 */
[----:B------:R-:W-:-:S04]  /*3f80*/  IMAD.HI.U32 R12, R9, R33, RZ ;  /* 0x00000021090c7227 */ /* 0x000fc800078e00ff */
[----:B------:R-:W-:Y:S02]  /*3f90*/  IMAD.MOV R10, RZ, RZ, -R10 ;  /* 0x000000ffff0a7224 */ /* 0x000fe400078e0a0a */
[----:B------:R-:W-:-:S04]  /*3fa0*/  IMAD.HI.U32 R8, R9, R29, RZ ;  /* 0x0000001d09087227 */ /* 0x000fc800078e00ff */
[----:B------:R-:W-:Y:S02]  /*3fb0*/  IMAD.MOV R12, RZ, RZ, -R12 ;  /* 0x000000ffff0c7224 */ /* 0x000fe400078e0a0c */
[----:B------:R-:W-:Y:S01]  /*3fc0*/  @!P2 IMAD.IADD R25, R25, 0x1, -R6 ;  /* 0x000000011919a824 */ /* 0x000fe200078e0a06 */
[----:B------:R-:W-:Y:S01]  /*3fd0*/  ISETP.GE.AND P2, PT, R115, RZ, PT ;  /* 0x000000ff7300720c */ /* 0x000fe20003f46270 */
[C---:B------:R-:W-:Y:S02]  /*3fe0*/  IMAD R31, R6.reuse, R10, R31 ;  /* 0x0000000a061f7224 */ /* 0x040fe400078e021f */
[----:B------:R-:W-:Y:S01]  /*3ff0*/  IMAD.MOV.U32 R113, RZ, RZ, R11 ;  /* 0x000000ffff717224 */ /* 0x000fe200078e000b */
[----:B------:R-:W-:Y:S01]  /*4000*/  IABS R11, R97 ;  /* 0x00000061000b7213 */ /* 0x000fe20000000000 */
[----:B------:R-:W-:Y:S02]  /*4010*/  IMAD.MOV R8, RZ, RZ, -R8 ;  /* 0x000000ffff087224 */ /* 0x000fe400078e0a08 */
[C---:B------:R-:W-:Y:S01]  /*4020*/  IMAD R33, R6.reuse, R12, R33 ;  /* 0x0000000c06217224 */ /* 0x040fe200078e0221 */
[----:B------:R-:W-:Y:S01]  /*4030*/  IABS R12, R95 ;  /* 0x0000005f000c7213 */ /* 0x000fe20000000000 */
[----:B------:R-:W-:Y:S01]  /*4040*/  @!P6 IMAD.IADD R27, R27, 0x1, -R6 ;  /* 0x000000011b1be824 */ /* 0x000fe200078e0a06 */
[C---:B------:R-:W-:Y:S01]  /*4050*/  ISETP.GT.U32.AND P6, PT, R6.reuse, R25, PT ;  /* 0x000000190600720c */ /* 0x040fe20003fc4070 */
[----:B------:R-:W-:Y:S01]  /*4060*/  @!P4 IMAD.MOV R113, RZ, RZ, -R113 ;  /* 0x000000ffff71c224 */ /* 0x000fe200078e0a71 */
[C---:B------:R-:W-:Y:S01]  /*4070*/  ISETP.GT.U32.AND P4, PT, R6.reuse, R31, PT ;  /* 0x0000001f0600720c */ /* 0x040fe20003f84070 */
[----:B------:R-:W-:Y:S01]  /*4080*/  IMAD R29, R6, R8, R29 ;  /* 0x00000008061d7224 */ /* 0x000fe200078e021d */
[----:B------:R-:W-:Y:S01]  /*4090*/  IABS R8, R101 ;  /* 0x0000006500087213 */ /* 0x000fe20000000000 */
[----:B------:R-:W-:-:S02]  /*40a0*/  IMAD.MOV.U32 R117, RZ, RZ, R5 ;  /* 0x000000ffff757224 */ /* 0x000fc400078e0005 */
[----:B------:R-:W-:Y:S01]  /*40b0*/  @!P1 IMAD.IADD R13, R13, 0x1, -R6 ;  /* 0x000000010d0d9824 */ /* 0x000fe200078e0a06 */
[C---:B------:R-:W-:Y:S01]  /*40c0*/  ISETP.GT.U32.AND P1, PT, R6.reuse, R33, PT ;  /* 0x000000210600720c */ /* 0x040fe20003f24070 */
[----:B------:R-:W-:Y:S01]  /*40d0*/  @!P0 IMAD.MOV R117, RZ, RZ, -R117 ;  /* 0x000000ffff758224 */ /* 0x000fe200078e0a75 */
[----:B------:R-:W-:Y:S01]  /*40e0*/  ISETP.GT.U32.AND P0, PT, R6, R27, PT ;  /* 0x0000001b0600720c */ /* 0x000fe20003f04070 */
[----:B------:R-:W-:Y:S02]  /*40f0*/  IMAD.MOV.U32 R115, RZ, RZ, R7 ;  /* 0x000000ffff737224 */ /* 0x000fe400078e0007 */
[----:B------:R-:W-:Y:S01]  /*4100*/  IMAD.MOV.U32 R7, RZ, RZ, R8 ;  /* 0x000000ffff077224 */ /* 0x000fe200078e0008 */
[----:B------:R-:W-:Y:S01]  /*4110*/  IABS R8, R103 ;  /* 0x0000006700087213 */ /* 0x000fe20000000000 */
[----:B------:R-:W-:Y:S01]  /*4120*/  @!P6 IMAD.IADD R25, R25, 0x1, -R6 ;  /* 0x000000011919e824 */ /* 0x000fe200078e0a06 */
[----:B------:R-:W-:Y:S01]  /*4130*/  ISETP.GE.AND P6, PT, R105, RZ, PT ;  /* 0x000000ff6900720c */ /* 0x000fe20003fc6270 */
[----:B------:R-:W-:-:S04]  /*4140*/  IMAD.HI.U32 R5, R9, R7, RZ ;  /* 0x0000000709057227 */ /* 0x000fc800078e00ff */
[--C-:B------:R-:W-:Y:S02]  /*4150*/  @!P4 IMAD.IADD R31, R31, 0x1, -R6.reuse ;  /* 0x000000011f1fc824 */ /* 0x100fe400078e0a06 */
[----:B------:R-:W-:Y:S02]  /*4160*/  IMAD.MOV R5, RZ, RZ, -R5 ;  /* 0x000000ffff057224 */ /* 0x000fe400078e0a05 */
[--C-:B------:R-:W-:Y:S01]  /*4170*/  @!P1 IMAD.IADD R33, R33, 0x1, -R6.reuse ;  /* 0x0000000121219824 */ /* 0x100fe200078e0a06 */
[C---:B------:R-:W-:Y:S01]  /*4180*/  ISETP.GT.U32.AND P1, PT, R6.reuse, R31, PT ;  /* 0x0000001f0600720c */ /* 0x040fe20003f24070 */
[----:B------:R-:W-:Y:S02]  /*4190*/  IMAD R5, R6, R5, R7 ;  /* 0x0000000506057224 */ /* 0x000fe400078e0207 */
[----:B------:R-:W-:Y:S01]  /*41a0*/  @!P0 IMAD.IADD R27, R27, 0x1, -R6 ;  /* 0x000000011b1b8824 */ /* 0x000fe200078e0a06 */
[----:B------:R-:W-:Y:S01]  /*41b0*/  ISETP.GE.AND P0, PT, R107, RZ, PT ;  /* 0x000000ff6b00720c */ /* 0x000fe20003f06270 */
[----:B------:R-:W-:-:S04]  /*41c0*/  IMAD.HI.U32 R7, R9, R8, RZ ;  /* 0x0000000809077227 */ /* 0x000fc800078e00ff */
[----:B------:R-:W-:Y:S02]  /*41d0*/  IMAD.MOV R7, RZ, RZ, -R7 ;  /* 0x000000ffff077224 */ /* 0x000fe400078e0a07 */
[----:B------:R-:W-:Y:S01]  /*41e0*/  IMAD.MOV.U32 R107, RZ, RZ, R27 ;  /* 0x000000ffff6b7224 */ /* 0x000fe200078e001b */
[----:B------:R-:W-:Y:S01]  /*41f0*/  IABS R27, R23 ;  /* 0x00000017001b7213 */ /* 0x000fe20000000000 */
[----:B------:R-:W-:Y:S01]  /*4200*/  @!P5 IMAD.MOV R115, RZ, RZ, -R115 ;  /* 0x000000ffff73d224 */ /* 0x000fe200078e0a73 */
[C---:B------:R-:W-:Y:S01]  /*4210*/  ISETP.GT.U32.AND P5, PT, R6.reuse, R29, PT ;  /* 0x0000001d0600720c */ /* 0x040fe20003fa4070 */
[C---:B------:R-:W-:Y:S02]  /*4220*/  IMAD R7, R6.reuse, R7, R8 ;  /* 0x0000000706077224 */ /* 0x040fe400078e0208 */
[----:B------:R-:W-:Y:S01]  /*4230*/  @!P6 IMAD.MOV R107, RZ, RZ, -R107 ;  /* 0x000000ffff6be224 */ /* 0x000fe200078e0a6b */
[----:B------:R-:W-:Y:S01]  /*4240*/  ISETP.GT.U32.AND P6, PT, R6, R5, PT ;  /* 0x000000050600720c */ /* 0x000fe20003fc4070 */
[----:B------:R-:W-:-:S02]  /*4250*/  IMAD.MOV.U32 R111, RZ, RZ, R13 ;  /* 0x000000ffff6f7224 */ /* 0x000fc400078e000d */
[----:B------:R-:W-:Y:S01]  /*4260*/  @!P1 IMAD.IADD R31, R31, 0x1, -R6 ;  /* 0x000000011f1f9824 */ /* 0x000fe200078e0a06 */
[C---:B------:R-:W-:Y:S01]  /*4270*/  ISETP.GT.U32.AND P1, PT, R6.reuse, R7, PT ;  /* 0x000000070600720c */ /* 0x040fe20003f24070 */
[----:B------:R-:W-:Y:S01]  /*4280*/  @!P3 IMAD.MOV R111, RZ, RZ, -R111 ;  /* 0x000000ffff6fb224 */ /* 0x000fe200078e0a6f */
[----:B------:R-:W-:Y:S01]  /*4290*/  ISETP.GT.U32.AND P3, PT, R6, R33, PT ;  /* 0x000000210600720c */ /* 0x000fe20003f64070 */
[----:B------:R-:W-:-:S04]  /*42a0*/  IMAD.HI.U32 R8, R9, R11, RZ ;  /* 0x0000000b09087227 */ /* 0x000fc800078e00ff */
[--C-:B------:R-:W-:Y:S01]  /*42b0*/  @!P5 IMAD.IADD R29, R29, 0x1, -R6.reuse ;  /* 0x000000011d1dd824 */ /* 0x100fe200078e0a06 */
[----:B------:R-:W-:Y:S01]  /*42c0*/  ISETP.GE.AND P5, PT, R109, RZ, PT ;  /* 0x000000ff6d00720c */ /* 0x000fe20003fa6270 */
[--C-:B------:R-:W-:Y:S02]  /*42d0*/  @!P6 IMAD.IADD R5, R5, 0x1, -R6.reuse ;  /* 0x000000010505e824 */ /* 0x100fe400078e0a06 */
[----:B------:R-:W-:Y:S01]  /*42e0*/  IMAD.HI.U32 R10, R9, R12, RZ ;  /* 0x0000000c090a7227 */ /* 0x000fe200078e00ff */
[C---:B------:R-:W-:Y:S02]  /*42f0*/  ISETP.GT.U32.AND P4, PT, R6.reuse, R29, PT ;  /* 0x0000001d0600720c */ /* 0x040fe40003f84070 */
[C---:B------:R-:W-:Y:S01]  /*4300*/  ISETP.GT.U32.AND P6, PT, R6.reuse, R5, PT ;  /* 0x000000050600720c */ /* 0x040fe20003fc4070 */
[--C-:B------:R-:W-:Y:S02]  /*4310*/  @!P1 IMAD.IADD R7, R7, 0x1, -R6.reuse ;  /* 0x0000000107079824 */ /* 0x100fe400078e0a06 */
[----:B------:R-:W-:Y:S01]  /*4320*/  @!P3 IMAD.IADD R33, R33, 0x1, -R6 ;  /* 0x000000012121b824 */ /* 0x000fe200078e0a06 */
[----:B------:R-:W-:Y:S01]  /*4330*/  ISETP.GE.AND P3, PT, R103, RZ, PT ;  /* 0x000000ff6700720c */ /* 0x000fe20003f66270 */
[----:B------:R-:W-:Y:S01]  /*4340*/  IMAD.MOV.U32 R103, RZ, RZ, R31 ;  /* 0x000000ffff677224 */ /* 0x000fe200078e001f */
[C---:B------:R-:W-:Y:S01]  /*4350*/  ISETP.GT.U32.AND P1, PT, R6.reuse, R7, PT ;  /* 0x000000070600720c */ /* 0x040fe20003f24070 */
[----:B------:R-:W-:Y:S01]  /*4360*/  IMAD.MOV R8, RZ, RZ, -R8 ;  /* 0x000000ffff087224 */ /* 0x000fe200078e0a08 */
[----:B------:R-:W-:Y:S01]  /*4370*/  IABS R31, R116 ;  /* 0x00000074001f7213 */ /* 0x000fe20000000000 */
[----:B------:R-:W-:Y:S01]  /*4380*/  @!P5 IMAD.MOV R103, RZ, RZ, -R103 ;  /* 0x000000ffff67d224 */ /* 0x000fe200078e0a67 */
[----:B------:R-:W-:Y:S01]  /*4390*/  ISETP.GE.AND P5, PT, R95, RZ, PT ;  /* 0x000000ff5f00720c */ /* 0x000fe20003fa6270 */
[----:B------:R-:W-:Y:S01]  /*43a0*/  IMAD.MOV R13, RZ, RZ, -R10 ;  /* 0x000000ffff0d7224 */ /* 0x000fe200078e0a0a */
[----:B------:R-:W-:Y:S01]  /*43b0*/  IABS R10, R93 ;  /* 0x0000005d000a7213 */ /* 0x000fe20000000000 */
[C---:B------:R-:W-:Y:S01]  /*43c0*/  IMAD R95, R6.reuse, R8, R11 ;  /* 0x00000008065f7224 */ /* 0x040fe200078e020b */
[----:B------:R-:W-:Y:S01]  /*43d0*/  IABS R8, R4 ;  /* 0x0000000400087213 */ /* 0x000fe20000000000 */
[----:B------:R-:W-:Y:S01]  /*43e0*/  IMAD.MOV.U32 R109, RZ, RZ, R25 ;  /* 0x000000ffff6d7224 */ /* 0x000fe200078e0019 */
[----:B------:R-:W-:Y:S01]  /*43f0*/  IABS R25, R108 ;  /* 0x0000006c00197213 */ /* 0x000fe20000000000 */
[C---:B------:R-:W-:Y:S01]  /*4400*/  IMAD R11, R6.reuse, R13, R12 ;  /* 0x0000000d060b7224 */ /* 0x040fe200078e020c */
[----:B------:R-:W-:Y:S01]  /*4410*/  IABS R13, R21 ;  /* 0x00000015000d7213 */ /* 0x000fe20000000000 */
[--C-:B------:R-:W-:Y:S01]  /*4420*/  @!P6 IMAD.IADD R5, R5, 0x1, -R6.reuse ;  /* 0x000000010505e824 */ /* 0x100fe200078e0a06 */
[C---:B------:R-:W-:Y:S01]  /*4430*/  ISETP.GT.U32.AND P6, PT, R6.reuse, R95, PT ;  /* 0x0000005f0600720c */ /* 0x040fe20003fc4070 */
[----:B------:R-:W-:Y:S01]  /*4440*/  @!P2 IMAD.MOV R109, RZ, RZ, -R109 ;  /* 0x000000ffff6da224 */ /* 0x000fe200078e0a6d */
[----:B------:R-:W-:Y:S01]  /*4450*/  ISETP.GE.AND P2, PT, R99, RZ, PT ;  /* 0x000000ff6300720c */ /* 0x000fe20003f46270 */
[--C-:B------:R-:W-:Y:S01]  /*4460*/  @!P1 IMAD.IADD R7, R7, 0x1, -R6.reuse ;  /* 0x0000000107079824 */ /* 0x100fe200078e0a06 */
[----:B------:R-:W-:Y:S01]  /*4470*/  ISETP.GT.U32.AND P1, PT, R6, R11, PT ;  /* 0x0000000b0600720c */ /* 0x000fe20003f24070 */
[--C-:B------:R-:W-:Y:S01]  /*4480*/  @!P4 IMAD.IADD R29, R29, 0x1, -R6.reuse ;  /* 0x000000011d1dc824 */ /* 0x100fe200078e0a06 */
[----:B------:R-:W-:Y:S01]  /*4490*/  ISETP.GE.AND P4, PT, R101, RZ, PT ;  /* 0x000000ff6500720c */ /* 0x000fe20003f86270 */
[----:B------:R-:W-:Y:S01]  /*44a0*/  IMAD.MOV.U32 R101, RZ, RZ, R33 ;  /* 0x000000ffff657224 */ /* 0x000fe200078e0021 */
[----:B------:R-:W-:Y:S01]  /*44b0*/  IABS R33, R114 ;  /* 0x0000007200217213 */ /* 0x000fe20000000000 */
[----:B------:R-:W-:Y:S01]  /*44c0*/  IMAD.MOV.U32 R105, RZ, RZ, R29 ;  /* 0x000000ffff697224 */ /* 0x000fe200078e001d */
[----:B------:R-:W-:Y:S01]  /*44d0*/  IABS R29, R112 ;  /* 0x00000070001d7213 */ /* 0x000fe20000000000 */
[----:B------:R-:W-:Y:S01]  /*44e0*/  IMAD.MOV.U32 R99, RZ, RZ, R5 ;  /* 0x000000ffff637224 */ /* 0x000fe200078e0005 */
[----:B------:R-:W-:Y:S01]  /*44f0*/  IABS R12, R19 ;  /* 0x00000013000c7213 */ /* 0x000fe20000000000 */
[----:B------:R-:W-:-:S02]  /*4500*/  @!P6 IMAD.IADD R95, R95, 0x1, -R6 ;  /* 0x000000015f5fe824 */ /* 0x000fc400078e0a06 */
[----:B------:R-:W-:Y:S01]  /*4510*/  @!P0 IMAD.MOV R105, RZ, RZ, -R105 ;  /* 0x000000ffff698224 */ /* 0x000fe200078e0a69 */
[----:B------:R-:W-:Y:S01]  /*4520*/  ISETP.GE.AND P0, PT, R97, RZ, PT ;  /* 0x000000ff6100720c */ /* 0x000fe20003f06270 */
[----:B------:R-:W-:Y:S01]  /*4530*/  @!P2 IMAD.MOV R101, RZ, RZ, -R101 ;  /* 0x000000ffff65a224 */ /* 0x000fe200078e0a65 */
[----:B------:R-:W-:Y:S01]  /*4540*/  ISETP.GE.AND P2, PT, R4, RZ, PT ;  /* 0x000000ff0400720c */ /* 0x000fe20003f46270 */
[----:B------:R-:W-:Y:S01]  /*4550*/  IMAD.MOV.U32 R97, RZ, RZ, R7 ;  /* 0x000000ffff617224 */ /* 0x000fe200078e0007 */
[----:B------:R-:W-:Y:S01]  /*4560*/  ISETP.GT.U32.AND P6, PT, R6, R95, PT ;  /* 0x0000005f0600720c */ /* 0x000fe20003fc4070 */
[----:B------:R-:W-:Y:S02]  /*4570*/  @!P1 IMAD.IADD R11, R11, 0x1, -R6 ;  /* 0x000000010b0b9824 */ /* 0x000fe400078e0a06 */
[----:B------:R-:W-:-:S03]  /*4580*/  IMAD.HI.U32 R4, R9, R8, RZ ;  /* 0x0000000809047227 */ /* 0x000fc600078e00ff */
[----:B------:R-:W-:Y:S01]  /*4590*/  ISETP.GT.U32.AND P1, PT, R6, R11, PT ;  /* 0x0000000b0600720c */ /* 0x000fe20003f24070 */
[----:B------:R-:W-:Y:S01]  /*45a0*/  @!P3 IMAD.MOV R97, RZ, RZ, -R97 ;  /* 0x000000ffff61b224 */ /* 0x000fe200078e0a61 */
[----:B------:R-:W-:Y:S01]  /*45b0*/  ISETP.GE.AND P3, PT, R91, RZ, PT ;  /* 0x000000ff5b00720c */ /* 0x000fe20003f66270 */
[----:B------:R-:W-:-:S04]  /*45c0*/  IMAD.HI.U32 R5, R9, R10, RZ ;  /* 0x0000000a09057227 */ /* 0x000fc800078e00ff */
[----:B------:R-:W-:Y:S02]  /*45d0*/  IMAD.MOV R91, RZ, RZ, -R4 ;  /* 0x000000ffff5b7224 */ /* 0x000fe400078e0a04 */
[----:B------:R-:W-:Y:S02]  /*45e0*/  IMAD.MOV R5, RZ, RZ, -R5 ;  /* 0x000000ffff057224 */ /* 0x000fe400078e0a05 */
[C---:B------:R-:W-:Y:S02]  /*45f0*/  IMAD R91, R6.reuse, R91, R8 ;  /* 0x0000005b065b7224 */ /* 0x040fe400078e0208 */
[C---:B------:R-:W-:Y:S01]  /*4600*/  IMAD R5, R6.reuse, R5, R10 ;  /* 0x0000000506057224 */ /* 0x040fe200078e020a */
[----:B------:R-:W-:Y:S01]  /*4610*/  IABS R10, R17 ;  /* 0x00000011000a7213 */ /* 0x000fe20000000000 */
[--C-:B------:R-:W-:Y:S01]  /*4620*/  @!P6 IMAD.IADD R95, R95, 0x1, -R6.reuse ;  /* 0x000000015f5fe824 */ /* 0x100fe200078e0a06 */
[C---:B------:R-:W-:Y:S01]  /*4630*/  ISETP.GT.U32.AND P6, PT, R6.reuse, R91, PT ;  /* 0x0000005b0600720c */ /* 0x040fe20003fc4070 */
[----:B------:R-:W-:Y:S01]  /*4640*/  @!P1 IMAD.IADD R11, R11, 0x1, -R6 ;  /* 0x000000010b0b9824 */ /* 0x000fe200078e0a06 */
[----:B------:R-:W-:Y:S01]  /*4650*/  ISETP.GT.U32.AND P1, PT, R6, R5, PT ;  /* 0x000000050600720c */ /* 0x000fe20003f24070 */
[----:B------:R-:W-:-:S04]  /*4660*/  IMAD.HI.U32 R4, R9, R85, RZ ;  /* 0x0000005509047227 */ /* 0x000fc800078e00ff */
[----:B------:R-:W-:-:S04]  /*4670*/  IMAD.HI.U32 R7, R9, R87, RZ ;  /* 0x0000005709077227 */ /* 0x000fc800078e00ff */
[----:B------:R-:W-:Y:S02]  /*4680*/  IMAD.MOV R4, RZ, RZ, -R4 ;  /* 0x000000ffff047224 */ /* 0x000fe400078e0a04 */
[--C-:B------:R-:W-:Y:S02]  /*4690*/  @!P6 IMAD.IADD R91, R91, 0x1, -R6.reuse ;  /* 0x000000015b5be824 */ /* 0x100fe400078e0a06 */
[----:B------:R-:W-:Y:S02]  /*46a0*/  @!P1 IMAD.IADD R5, R5, 0x1, -R6 ;  /* 0x0000000105059824 */ /* 0x000fe400078e0a06 */
[----:B------:R-:W-:Y:S01]  /*46b0*/  IMAD.MOV R7, RZ, RZ, -R7 ;  /* 0x000000ffff077224 */ /* 0x000fe200078e0a07 */
[C---:B------:R-:W-:Y:S01]  /*46c0*/  ISETP.GT.U32.AND P1, PT, R6.reuse, R91, PT ;  /* 0x0000005b0600720c */ /* 0x040fe20003f24070 */
[C---:B------:R-:W-:Y:S02]  /*46d0*/  IMAD R85, R6.reuse, R4, R85 ;  /* 0x0000000406557224 */ /* 0x040fe400078e0255 */
[----:B------:R-:W-:-:S02]  /*46e0*/  IMAD R87, R6, R7, R87 ;  /* 0x0000000706577224 */ /* 0x000fc400078e0257 */
[----:B------:R-:W-:-:S03]  /*46f0*/  IMAD.HI.U32 R4, R9, R83, RZ ;  /* 0x0000005309047227 */ /* 0x000fc600078e00ff */
[----:B------:R-:W-:Y:S01]  /*4700*/  ISETP.GT.U32.AND P6, PT, R6, R87, PT ;  /* 0x000000570600720c */ /* 0x000fe20003fc4070 */
[----:B------:R-:W-:Y:S02]  /*4710*/  IMAD.MOV R4, RZ, RZ, -R4 ;  /* 0x000000ffff047224 */ /* 0x000fe400078e0a04 */
[----:B------:R-:W-:Y:S01]  /*4720*/  @!P4 IMAD.MOV R99, RZ, RZ, -R99 ;  /* 0x000000ffff63c224 */ /* 0x000fe200078e0a63 */
[----:B------:R-:W-:Y:S01]  /*4730*/  ISETP.GE.AND P4, PT, R93, RZ, PT ;  /* 0x000000ff5d00720c */ /* 0x000fe20003f86270 */
[----:B------:R-:W-:-:S04]  /*4740*/  IMAD.HI.U32 R7, R9, R81, RZ ;  /* 0x0000005109077227 */ /* 0x000fc800078e00ff */
[C---:B------:R-:W-:Y:S02]  /*4750*/  IMAD R83, R6.reuse, R4, R83 ;  /* 0x0000000406537224 */ /* 0x040fe400078e0253 */
[----:B------:R-:W-:Y:S01]  /*4760*/  @!P1 IMAD.IADD R91, R91, 0x1, -R6 ;  /* 0x000000015b5b9824 */ /* 0x000fe200078e0a06 */
[C---:B------:R-:W-:Y:S01]  /*4770*/  ISETP.GT.U32.AND P1, PT, R6.reuse, R85, PT ;  /* 0x000000550600720c */ /* 0x040fe20003f24070 */
[----:B------:R-:W-:Y:S02]  /*4780*/  IMAD.MOV.U32 R93, RZ, RZ, R11 ;  /* 0x000000ffff5d7224 */ /* 0x000fe400078e000b */
[----:B------:R-:W-:Y:S02]  /*4790*/  IMAD.MOV R7, RZ, RZ, -R7 ;  /* 0x000000ffff077224 */ /* 0x000fe400078e0a07 */
[----:B------:R-:W-:Y:S01]  /*47a0*/  @!P5 IMAD.MOV R93, RZ, RZ, -R93 ;  /* 0x000000ffff5dd224 */ /* 0x000fe200078e0a5d */
[C---:B------:R-:W-:Y:S01]  /*47b0*/  ISETP.GT.U32.AND P5, PT, R6.reuse, R83, PT ;  /* 0x000000530600720c */ /* 0x040fe20003fa4070 */
[----:B------:R-:W-:-:S02]  /*47c0*/  IMAD R81, R6, R7, R81 ;  /* 0x0000000706517224 */ /* 0x000fc400078e0251 */
[----:B------:R-:W-:Y:S01]  /*47d0*/  @!P6 IMAD.IADD R87, R87, 0x1, -R6 ;  /* 0x000000015757e824 */ /* 0x000fe200078e0a06 */
[C---:B------:R-:W-:Y:S01]  /*47e0*/  ISETP.GT.U32.AND P6, PT, R6.reuse, R5, PT ;  /* 0x000000050600720c */ /* 0x040fe20003fc4070 */
[----:B------:R-:W-:Y:S01]  /*47f0*/  @!P2 IMAD.MOV R91, RZ, RZ, -R91 ;  /* 0x000000ffff5ba224 */ /* 0x000fe200078e0a5b */
[----:B------:R-:W-:Y:S01]  /*4800*/  ISETP.GT.U32.AND P2, PT, R6, R81, PT ;  /* 0x000000510600720c */ /* 0x000fe20003f44070 */
[----:B------:R-:W-:-:S04]  /*4810*/  IMAD.HI.U32 R8, R9, R79, RZ ;  /* 0x0000004f09087227 */ /* 0x000fc800078e00ff */
[----:B------:R-:W-:Y:S01]  /*4820*/  @!P1 IMAD.IADD R85, R85, 0x1, -R6 ;  /* 0x0000000155559824 */ /* 0x000fe200078e0a06 */
[----:B------:R-:W-:Y:S01]  /*4830*/  ISETP.GE.AND P1, PT, R89, RZ, PT ;  /* 0x000000ff5900720c */ /* 0x000fe20003f26270 */
[----:B------:R-:W-:Y:S02]  /*4840*/  IMAD.MOV R8, RZ, RZ, -R8 ;  /* 0x000000ffff087224 */ /* 0x000fe400078e0a08 */
[----:B------:R-:W-:Y:S01]  /*4850*/  @!P5 IMAD.IADD R83, R83, 0x1, -R6 ;  /* 0x000000015353d824 */ /* 0x000fe200078e0a06 */
[C---:B------:R-:W-:Y:S01]  /*4860*/  ISETP.GT.U32.AND P5, PT, R6.reuse, R85, PT ;  /* 0x000000550600720c */ /* 0x040fe20003fa4070 */
[----:B------:R-:W-:Y:S02]  /*4870*/  IMAD R79, R6, R8, R79 ;  /* 0x00000008064f7224 */ /* 0x000fe400078e024f */
[----:B------:R-:W-:-:S04]  /*4880*/  IMAD.HI.U32 R4, R9, R77, RZ ;  /* 0x0000004d09047227 */ /* 0x000fc800078e00ff */
[----:B------:R-:W-:Y:S02]  /*4890*/  IMAD.MOV R4, RZ, RZ, -R4 ;  /* 0x000000ffff047224 */ /* 0x000fe400078e0a04 */
[--C-:B------:R-:W-:Y:S01]  /*48a0*/  @!P6 IMAD.IADD R5, R5, 0x1, -R6.reuse ;  /* 0x000000010505e824 */ /* 0x100fe200078e0a06 */
[C---:B------:R-:W-:Y:S01]  /*48b0*/  ISETP.GT.U32.AND P6, PT, R6.reuse, R79, PT ;  /* 0x0000004f0600720c */ /* 0x040fe20003fc4070 */
[----:B------:R-:W-:Y:S01]  /*48c0*/  @!P2 IMAD.IADD R81, R81, 0x1, -R6 ;  /* 0x000000015151a824 */ /* 0x000fe200078e0a06 */
[----:B------:R-:W-:Y:S01]  /*48d0*/  ISETP.GT.U32.AND P2, PT, R6, R83, PT ;  /* 0x000000530600720c */ /* 0x000fe20003f44070 */
[----:B------:R-:W-:-:S04]  /*48e0*/  IMAD.HI.U32 R7, R9, R75, RZ ;  /* 0x0000004b09077227 */ /* 0x000fc800078e00ff */
[----:B------:R-:W-:Y:S01]  /*48f0*/  @!P0 IMAD.MOV R95, RZ, RZ, -R95 ;  /* 0x000000ffff5f8224 */ /* 0x000fe200078e0a5f */
[C---:B------:R-:W-:Y:S01]  /*4900*/  ISETP.GT.U32.AND P0, PT, R6.reuse, R87, PT ;  /* 0x000000570600720c */ /* 0x040fe20003f04070 */
[C---:B------:R-:W-:Y:S02]  /*4910*/  IMAD R77, R6.reuse, R4, R77 ;  /* 0x00000004064d7224 */ /* 0x040fe400078e024d */
[----:B------:R-:W-:Y:S02]  /*4920*/  IMAD.MOV R7, RZ, RZ, -R7 ;  /* 0x000000ffff077224 */ /* 0x000fe400078e0a07 */
[--C-:B------:R-:W-:Y:S01]  /*4930*/  @!P5 IMAD.IADD R85, R85, 0x1, -R6.reuse ;  /* 0x000000015555d824 */ /* 0x100fe200078e0a06 */
[C---:B------:R-:W-:Y:S01]  /*4940*/  ISETP.GT.U32.AND P5, PT, R6.reuse, R77, PT ;  /* 0x0000004d0600720c */ /* 0x040fe20003fa4070 */
[----:B------:R-:W-:Y:S01]  /*4950*/  IMAD R75, R6, R7, R75 ;  /* 0x00000007064b7224 */ /* 0x000fe200078e024b */
[----:B------:R-:W-:Y:S01]  /*4960*/  IABS R7, R22 ;  /* 0x0000001600077213 */ /* 0x000fe20000000000 */
[----:B------:R-:W-:-:S02]  /*4970*/  @!P6 IMAD.IADD R79, R79, 0x1, -R6 ;  /* 0x000000014f4fe824 */ /* 0x000fc400078e0a06 */
[--C-:B------:R-:W-:Y:S01]  /*4980*/  @!P2 IMAD.IADD R83, R83, 0x1, -R6.reuse ;  /* 0x000000015353a824 */ /* 0x100fe200078e0a06 */
[----:B------:R-:W-:Y:S01]  /*4990*/  ISETP.GT.U32.AND P2, PT, R6, R75, PT ;  /* 0x0000004b0600720c */ /* 0x000fe20003f44070 */
[----:B------:R-:W-:Y:S01]  /*49a0*/  @!P0 IMAD.IADD R87, R87, 0x1, -R6 ;  /* 0x0000000157578824 */ /* 0x000fe200078e0a06 */
[----:B------:R-:W-:Y:S01]  /*49b0*/  ISETP.GE.AND P0, PT, R166, RZ, PT ;  /* 0x000000ffa600720c */ /* 0x000fe20003f06270 */
[----:B------:R-:W-:Y:S01]  /*49c0*/  IMAD.HI.U32 R4, R9, R73, RZ ;  /* 0x0000004909047227 */ /* 0x000fe200078e00ff */
[----:B------:R-:W-:-:S03]  /*49d0*/  ISETP.GT.U32.AND P6, PT, R6, R79, PT ;  /* 0x0000004f0600720c */ /* 0x000fc60003fc4070 */
[----:B------:R-:W-:Y:S01]  /*49e0*/  @!P5 IMAD.IADD R77, R77, 0x1, -R6 ;  /* 0x000000014d4dd824 */ /* 0x000fe200078e0a06 */
[----:B------:R-:W-:Y:S01]  /*49f0*/  ISETP.GE.AND P5, PT, R162, RZ, PT ;  /* 0x000000ffa200720c */ /* 0x000fe20003fa6270 */
[----:B------:R-:W-:Y:S02]  /*4a00*/  IMAD.MOV R4, RZ, RZ, -R4 ;  /* 0x000000ffff047224 */ /* 0x000fe400078e0a04 */
[----:B------:R-:W-:Y:S02]  /*4a10*/  IMAD.MOV.U32 R89, RZ, RZ, R5 ;  /* 0x000000ffff597224 */ /* 0x000fe400078e0005 */
[----:B------:R-:W-:Y:S02]  /*4a20*/  IMAD R73, R6, R4, R73 ;  /* 0x0000000406497224 */ /* 0x000fe400078e0249 */
[----:B------:R-:W-:Y:S01]  /*4a30*/  @!P2 IMAD.IADD R75, R75, 0x1, -R6 ;  /* 0x000000014b4ba824 */ /* 0x000fe200078e0a06 */
[----:B------:R-:W-:Y:S01]  /*4a40*/  ISETP.GE.AND P2, PT, R164, RZ, PT ;  /* 0x000000ffa400720c */ /* 0x000fe20003f46270 */
[----:B------:R-:W-:-:S04]  /*4a50*/  IMAD.HI.U32 R4, R9, R71, RZ ;  /* 0x0000004709047227 */ /* 0x000fc800078e00ff */
[----:B------:R-:W-:Y:S01]  /*4a60*/  @!P6 IMAD.IADD R79, R79, 0x1, -R6 ;  /* 0x000000014f4fe824 */ /* 0x000fe200078e0a06 */
[C---:B------:R-:W-:Y:S01]  /*4a70*/  ISETP.GT.U32.AND P6, PT, R6.reuse, R73, PT ;  /* 0x000000490600720c */ /* 0x040fe20003fc4070 */
[----:B------:R-:W-:Y:S01]  /*4a80*/  @!P0 IMAD.MOV R85, RZ, RZ, -R85 ;  /* 0x000000ffff558224 */ /* 0x000fe200078e0a55 */
[C---:B------:R-:W-:Y:S01]  /*4a90*/  ISETP.GT.U32.AND P0, PT, R6.reuse, R75, PT ;  /* 0x0000004b0600720c */ /* 0x040fe20003f04070 */
[----:B------:R-:W-:Y:S02]  /*4aa0*/  IMAD.MOV R4, RZ, RZ, -R4 ;  /* 0x000000ffff047224 */ /* 0x000fe400078e0a04 */
[----:B------:R-:W-:Y:S01]  /*4ab0*/  @!P4 IMAD.MOV R89, RZ, RZ, -R89 ;  /* 0x000000ffff59c224 */ /* 0x000fe200078e0a59 */
[----:B------:R-:W-:Y:S01]  /*4ac0*/  ISETP.GT.U32.AND P4, PT, R6, R81, PT ;  /* 0x000000510600720c */ /* 0x000fe20003f84070 */
[----:B------:R-:W-:Y:S01]  /*4ad0*/  @!P5 IMAD.MOV R79, RZ, RZ, -R79 ;  /* 0x000000ffff4fd224 */ /* 0x000fe200078e0a4f */
[----:B------:R-:W-:Y:S01]  /*4ae0*/  ISETP.GE.AND P5, PT, R150, RZ, PT ;  /* 0x000000ff9600720c */ /* 0x000fe20003fa6270 */
[----:B------:R-:W-:-:S02]  /*4af0*/  IMAD R71, R6, R4, R71 ;  /* 0x0000000406477224 */ /* 0x000fc400078e0247 */
[----:B------:R-:W-:-:S04]  /*4b00*/  IMAD.HI.U32 R4, R9, R67, RZ ;  /* 0x0000004309047227 */ /* 0x000fc800078e00ff */
[----:B------:R-:W-:Y:S02]  /*4b10*/  IMAD.MOV R4, RZ, RZ, -R4 ;  /* 0x000000ffff047224 */ /* 0x000fe400078e0a04 */
[--C-:B------:R-:W-:Y:S01]  /*4b20*/  @!P0 IMAD.IADD R75, R75, 0x1, -R6.reuse ;  /* 0x000000014b4b8824 */ /* 0x100fe200078e0a06 */
[----:B------:R-:W-:Y:S01]  /*4b30*/  ISETP.GE.AND P0, PT, R154, RZ, PT ;  /* 0x000000ff9a00720c */ /* 0x000fe20003f06270 */
[----:B------:R-:W-:Y:S02]  /*4b40*/  IMAD R67, R6, R4, R67 ;  /* 0x0000000406437224 */ /* 0x000fe400078e0243 */
[----:B------:R-:W-:Y:S01]  /*4b50*/  @!P4 IMAD.IADD R81, R81, 0x1, -R6 ;  /* 0x000000015151c824 */ /* 0x000fe200078e0a06 */
[----:B------:R-:W-:Y:S01]  /*4b60*/  ISETP.GE.AND P4, PT, R160, RZ, PT ;  /* 0x000000ffa000720c */ /* 0x000fe20003f86270 */
[----:B------:R-:W-:-:S04]  /*4b70*/  IMAD.HI.U32 R5, R9, R69, RZ ;  /* 0x0000004509057227 */ /* 0x000fc800078e00ff */
[----:B------:R-:W-:Y:S01]  /*4b80*/  @!P5 IMAD.MOV R75, RZ, RZ, -R75 ;  /* 0x000000ffff4bd224 */ /* 0x000fe200078e0a4b */
[C---:B------:R-:W-:Y:S01]  /*4b90*/  ISETP.GT.U32.AND P5, PT, R6.reuse, R67, PT ;  /* 0x000000430600720c */ /* 0x040fe20003fa4070 */
[----:B------:R-:W-:Y:S02]  /*4ba0*/  IMAD.MOV R5, RZ, RZ, -R5 ;  /* 0x000000ffff057224 */ /* 0x000fe400078e0a05 */
[----:B------:R-:W-:Y:S01]  /*4bb0*/  @!P1 IMAD.MOV R83, RZ, RZ, -R83 ;  /* 0x000000ffff539224 */ /* 0x000fe200078e0a53 */
[C---:B------:R-:W-:Y:S01]  /*4bc0*/  ISETP.GT.U32.AND P1, PT, R6.reuse, R71, PT ;  /* 0x000000470600720c */ /* 0x040fe20003f24070 */
[C---:B------:R-:W-:Y:S02]  /*4bd0*/  IMAD R69, R6.reuse, R5, R69 ;  /* 0x0000000506457224 */ /* 0x040fe400078e0245 */
[----:B------:R-:W-:Y:S02]  /*4be0*/  @!P4 IMAD.MOV R81, RZ, RZ, -R81 ;  /* 0x000000ffff51c224 */ /* 0x000fe400078e0a51 */
[----:B------:R-:W-:Y:S01]  /*4bf0*/  @!P6 IMAD.IADD R73, R73, 0x1, -R6 ;  /* 0x000000014949e824 */ /* 0x000fe200078e0a06 */
[----:B------:R-:W-:Y:S01]  /*4c00*/  ISETP.GT.U32.AND P4, PT, R6, R69, PT ;  /* 0x000000450600720c */ /* 0x000fe20003f84070 */
[----:B------:R-:W-:-:S03]  /*4c10*/  IMAD.HI.U32 R5, R9, R61, RZ ;  /* 0x0000003d09057227 */ /* 0x000fc600078e00ff */
[----:B------:R-:W-:Y:S01]  /*4c20*/  ISETP.GT.U32.AND P6, PT, R6, R73, PT ;  /* 0x000000490600720c */ /* 0x000fe20003fc4070 */
[--C-:B------:R-:W-:Y:S02]  /*4c30*/  @!P5 IMAD.IADD R67, R67, 0x1, -R6.reuse ;  /* 0x000000014343d824 */ /* 0x100fe400078e0a06 */
[----:B------:R-:W-:Y:S01]  /*4c40*/  @!P1 IMAD.IADD R71, R71, 0x1, -R6 ;  /* 0x0000000147479824 */ /* 0x000fe200078e0a06 */
[----:B------:R-:W-:Y:S01]  /*4c50*/  ISETP.GE.AND P1, PT, R148, RZ, PT ;  /* 0x000000ff9400720c */ /* 0x000fe20003f26270 */
[----:B------:R-:W-:Y:S01]  /*4c60*/  IMAD.MOV R5, RZ, RZ, -R5 ;  /* 0x000000ffff057224 */ /* 0x000fe200078e0a05 */
[----:B------:R-:W-:Y:S01]  /*4c70*/  ISETP.GT.U32.AND P5, PT, R6, R67, PT ;  /* 0x000000430600720c */ /* 0x000fe20003fa4070 */
[----:B------:R-:W-:-:S04]  /*4c80*/  IMAD.HI.U32 R4, R9, R65, RZ ;  /* 0x0000004109047227 */ /* 0x000fc800078e00ff */
[--C-:B------:R-:W-:Y:S02]  /*4c90*/  @!P4 IMAD.IADD R69, R69, 0x1, -R6.reuse ;  /* 0x000000014545c824 */ /* 0x100fe400078e0a06 */
[C---:B------:R-:W-:Y:S02]  /*4ca0*/  IMAD R61, R6.reuse, R5, R61 ;  /* 0x00000005063d7224 */ /* 0x040fe400078e023d */
[----:B------:R-:W-:Y:S01]  /*4cb0*/  @!P6 IMAD.IADD R73, R73, 0x1, -R6 ;  /* 0x000000014949e824 */ /* 0x000fe200078e0a06 */
[----:B------:R-:W-:Y:S01]  /*4cc0*/  ISETP.GT.U32.AND P4, PT, R6, R69, PT ;  /* 0x000000450600720c */ /* 0x000fe20003f84070 */
[----:B------:R-:W-:Y:S01]  /*4cd0*/  IMAD.MOV R4, RZ, RZ, -R4 ;  /* 0x000000ffff047224 */ /* 0x000fe200078e0a04 */
[----:B------:R-:W-:Y:S01]  /*4ce0*/  ISETP.GE.AND P6, PT, R156, RZ, PT ;  /* 0x000000ff9c00720c */ /* 0x000fe20003fc6270 */
[----:B------:R-:W-:Y:S02]  /*4cf0*/  @!P5 IMAD.IADD R67, R67, 0x1, -R6 ;  /* 0x000000014343d824 */ /* 0x000fe400078e0a06 */
[----:B------:R-:W-:-:S02]  /*4d00*/  IMAD R65, R6, R4, R65 ;  /* 0x0000000406417224 */ /* 0x000fc400078e0241 */
[----:B------:R-:W-:Y:S01]  /*4d10*/  @!P1 IMAD.MOV R67, RZ, RZ, -R67 ;  /* 0x000000ffff439224 */ /* 0x000fe200078e0a43 */
[----:B------:R-:W-:Y:S01]  /*4d20*/  ISETP.GT.U32.AND P1, PT, R6, R61, PT ;  /* 0x0000003d0600720c */ /* 0x000fe20003f24070 */
[----:B------:R-:W-:-:S04]  /*4d30*/  IMAD.HI.U32 R4, R9, R63, RZ ;  /* 0x0000003f09047227 */ /* 0x000fc800078e00ff */
[----:B------:R-:W-:Y:S01]  /*4d40*/  @!P4 IMAD.IADD R69, R69, 0x1, -R6 ;  /* 0x000000014545c824 */ /* 0x000fe200078e0a06 */
[----:B------:R-:W-:Y:S01]  /*4d50*/  ISETP.GE.AND P4, PT, R146, RZ, PT ;  /* 0x000000ff9200720c */ /* 0x000fe20003f86270 */
[----:B------:R-:W-:Y:S01]  /*4d60*/  @!P3 IMAD.MOV R87, RZ, RZ, -R87 ;  /* 0x000000ffff57b224 */ /* 0x000fe200078e0a57 */
[----:B------:R-:W-:Y:S01]  /*4d70*/  ISETP.GT.U32.AND P3, PT, R6, R77, PT ;  /* 0x0000004d0600720c */ /* 0x000fe20003f64070 */
[----:B------:R-:W-:Y:S01]  /*4d80*/  @!P6 IMAD.MOV R69, RZ, RZ, -R69 ;  /* 0x000000ffff45e224 */ /* 0x000fe200078e0a45 */
[----:B------:R-:W-:Y:S01]  /*4d90*/  ISETP.GE.AND P6, PT, R2, RZ, PT ;  /* 0x000000ff0200720c */ /* 0x000fe20003fc6270 */
[----:B------:R-:W-:Y:S02]  /*4da0*/  IMAD.MOV R4, RZ, RZ, -R4 ;  /* 0x000000ffff047224 */ /* 0x000fe400078e0a04 */
[----:B------:R-:W-:-:S04]  /*4db0*/  IMAD.HI.U32 R2, R9, R59, RZ ;  /* 0x0000003b09027227 */ /* 0x000fc800078e00ff */
[----:B------:R-:W-:Y:S02]  /*4dc0*/  @!P1 IMAD.IADD R61, R61, 0x1, -R6 ;  /* 0x000000013d3d9824 */ /* 0x000fe400078e0a06 */
[C---:B------:R-:W-:Y:S02]  /*4dd0*/  IMAD R63, R6.reuse, R4, R63 ;  /* 0x00000004063f7224 */ /* 0x040fe400078e023f */
[----:B------:R-:W-:Y:S01]  /*4de0*/  IMAD.MOV R4, RZ, RZ, -R2 ;  /* 0x000000ffff047224 */ /* 0x000fe200078e0a02 */
[C---:B------:R-:W-:Y:S01]  /*4df0*/  ISETP.GT.U32.AND P1, PT, R6.reuse, R61, PT ;  /* 0x0000003d0600720c */ /* 0x040fe20003f24070 */
[----:B------:R-:W-:Y:S01]  /*4e00*/  IMAD.HI.U32 R2, R9, R57, RZ ;  /* 0x0000003909027227 */ /* 0x000fe200078e00ff */
[----:B------:R-:W-:-:S03]  /*4e10*/  ISETP.GT.U32.AND P5, PT, R6, R63, PT ;  /* 0x0000003f0600720c */ /* 0x000fc60003fa4070 */
[----:B------:R-:W-:Y:S02]  /*4e20*/  IMAD.MOV R5, RZ, RZ, -R2 ;  /* 0x000000ffff057224 */ /* 0x000fe400078e0a02 */
[----:B------:R-:W-:-:S04]  /*4e30*/  IMAD.HI.U32 R2, R9, R53, RZ ;  /* 0x0000003509027227 */ /* 0x000fc800078e00ff */
[----:B------:R-:W-:Y:S01]  /*4e40*/  @!P3 IMAD.IADD R77, R77, 0x1, -R6 ;  /* 0x000000014d4db824 */ /* 0x000fe200078e0a06 */
[----:B------:R-:W-:Y:S01]  /*4e50*/  ISETP.GE.AND P3, PT, R152, RZ, PT ;  /* 0x000000ff9800720c */ /* 0x000fe20003f66270 */
[----:B------:R-:W-:Y:S02]  /*4e60*/  IMAD.MOV R2, RZ, RZ, -R2 ;  /* 0x000000ffff027224 */ /* 0x000fe400078e0a02 */
[----:B------:R-:W-:Y:S01]  /*4e70*/  @!P2 IMAD.MOV R77, RZ, RZ, -R77 ;  /* 0x000000ffff4da224 */ /* 0x000fe200078e0a4d */
[C---:B------:R-:W-:Y:S01]  /*4e80*/  ISETP.GT.U32.AND P2, PT, R6.reuse, R71, PT ;  /* 0x000000470600720c */ /* 0x040fe20003f44070 */
[----:B------:R-:W-:Y:S02]  /*4e90*/  IMAD R53, R6, R2, R53 ;  /* 0x0000000206357224 */ /* 0x000fe400078e0235 */
[----:B------:R-:W-:Y:S02]  /*4ea0*/  @!P1 IMAD.IADD R61, R61, 0x1, -R6 ;  /* 0x000000013d3d9824 */ /* 0x000fe400078e0a06 */
[----:B------:R-:W-:-:S04]  /*4eb0*/  IMAD.HI.U32 R2, R9, R51, RZ ;  /* 0x0000003309027227 */ /* 0x000fc800078e00ff */
[----:B------:R-:W-:Y:S01]  /*4ec0*/  @!P4 IMAD.MOV R61, RZ, RZ, -R61 ;  /* 0x000000ffff3dc224 */ /* 0x000fe200078e0a3d */
[----:B------:R-:W-:Y:S01]  /*4ed0*/  ISETP.GT.U32.AND P4, PT, R6, R53, PT ;  /* 0x000000350600720c */ /* 0x000fe20003f84070 */
[----:B------:R-:W-:Y:S02]  /*4ee0*/  IMAD.MOV R2, RZ, RZ, -R2 ;  /* 0x000000ffff027224 */ /* 0x000fe400078e0a02 */
[----:B------:R-:W-:Y:S01]  /*4ef0*/  @!P2 IMAD.IADD R71, R71, 0x1, -R6 ;  /* 0x000000014747a824 */ /* 0x000fe200078e0a06 */
[----:B------:R-:W-:Y:S01]  /*4f00*/  ISETP.GE.AND P2, PT, R144, RZ, PT ;  /* 0x000000ff9000720c */ /* 0x000fe20003f46270 */
[C---:B------:R-:W-:Y:S02]  /*4f10*/  IMAD R51, R6.reuse, R2, R51 ;  /* 0x0000000206337224 */ /* 0x040fe400078e0233 */
[----:B------:R-:W-:Y:S01]  /*4f20*/  @!P0 IMAD.MOV R71, RZ, RZ, -R71 ;  /* 0x000000ffff478224 */ /* 0x000fe200078e0a47 */
[----:B------:R-:W-:Y:S01]  /*4f30*/  ISETP.GT.U32.AND P0, PT, R6, R65, PT ;  /* 0x000000410600720c */ /* 0x000fe20003f04070 */
[----:B------:R-:W-:-:S04]  /*4f40*/  IMAD.HI.U32 R2, R9, R49, RZ ;  /* 0x0000003109027227 */ /* 0x000fc800078e00ff */
[----:B------:R-:W-:Y:S02]  /*4f50*/  @!P4 IMAD.IADD R53, R53, 0x1, -R6 ;  /* 0x000000013535c824 */ /* 0x000fe400078e0a06 */
[----:B------:R-:W-:Y:S02]  /*4f60*/  IMAD.MOV R2, RZ, RZ, -R2 ;  /* 0x000000ffff027224 */ /* 0x000fe400078e0a02 */
[C---:B------:R-:W-:Y:S01]  /*4f70*/  IMAD R59, R6.reuse, R4, R59 ;  /* 0x00000004063b7224 */ /* 0x040fe200078e023b */
[C---:B------:R-:W-:Y:S01]  /*4f80*/  ISETP.GT.U32.AND P4, PT, R6.reuse, R53, PT ;  /* 0x000000350600720c */ /* 0x040fe20003f84070 */
[----:B------:R-:W-:Y:S02]  /*4f90*/  IMAD R49, R6, R2, R49 ;  /* 0x0000000206317224 */ /* 0x000fe400078e0231 */
[----:B------:R-:W-:Y:S02]  /*4fa0*/  @!P0 IMAD.IADD R65, R65, 0x1, -R6 ;  /* 0x0000000141418824 */ /* 0x000fe400078e0a06 */
[----:B------:R-:W-:-:S03]  /*4fb0*/  IMAD.HI.U32 R4, R9, R55, RZ ;  /* 0x0000003709047227 */ /* 0x000fc600078e00ff */
[----:B------:R-:W-:Y:S01]  /*4fc0*/  ISETP.GT.U32.AND P0, PT, R6, R65, PT ;  /* 0x000000410600720c */ /* 0x000fe20003f04070 */
[----:B------:R-:W-:Y:S02]  /*4fd0*/  IMAD.MOV R4, RZ, RZ, -R4 ;  /* 0x000000ffff047224 */ /* 0x000fe400078e0a04 */
[----:B------:R-:W-:Y:S01]  /*4fe0*/  @!P3 IMAD.MOV R73, RZ, RZ, -R73 ;  /* 0x000000ffff49b224 */ /* 0x000fe200078e0a49 */
[----:B------:R-:W-:Y:S01]  /*4ff0*/  ISETP.GE.AND P3, PT, R142, RZ, PT ;  /* 0x000000ff8e00720c */ /* 0x000fe20003f66270 */
[--C-:B------:R-:W-:Y:S01]  /*5000*/  @!P4 IMAD.IADD R53, R53, 0x1, -R6.reuse ;  /* 0x000000013535c824 */ /* 0x100fe200078e0a06 */
[C---:B------:R-:W-:Y:S01]  /*5010*/  ISETP.GT.U32.AND P4, PT, R6.reuse, R49, PT ;  /* 0x000000310600720c */ /* 0x040fe20003f84070 */
[C---:B------:R-:W-:Y:S02]  /*5020*/  IMAD R55, R6.reuse, R4, R55 ;  /* 0x0000000406377224 */ /* 0x040fe400078e0237 */
[C---:B------:R-:W-:Y:S02]  /*5030*/  IMAD R57, R6.reuse, R5, R57 ;  /* 0x0000000506397224 */ /* 0x040fe400078e0239 */
[--C-:B------:R-:W-:Y:S01]  /*5040*/  @!P5 IMAD.IADD R63, R63, 0x1, -R6.reuse ;  /* 0x000000013f3fd824 */ /* 0x100fe200078e0a06 */
[C---:B------:R-:W-:Y:S01]  /*5050*/  ISETP.GT.U32.AND P1, PT, R6.reuse, R55, PT ;  /* 0x000000370600720c */ /* 0x040fe20003f24070 */
[----:B------:R-:W-:Y:S01]  /*5060*/  @!P0 IMAD.IADD R65, R65, 0x1, -R6 ;  /* 0x0000000141418824 */ /* 0x000fe200078e0a06 */
[C---:B------:R-:W-:Y:S01]  /*5070*/  ISETP.GT.U32.AND P0, PT, R6.reuse, R59, PT ;  /* 0x0000003b0600720c */ /* 0x040fe20003f04070 */
[----:B------:R-:W-:Y:S01]  /*5080*/  IMAD.HI.U32 R2, R9, R45, RZ ;  /* 0x0000002d09027227 */ /* 0x000fe200078e00ff */
[----:B------:R-:W-:-:S03]  /*5090*/  ISETP.GT.U32.AND P5, PT, R6, R63, PT ;  /* 0x0000003f0600720c */ /* 0x000fc60003fa4070 */
[----:B------:R-:W-:Y:S02]  /*50a0*/  @!P4 IMAD.IADD R49, R49, 0x1, -R6 ;  /* 0x000000013131c824 */ /* 0x000fe400078e0a06 */
[----:B------:R-:W-:Y:S01]  /*50b0*/  @!P3 IMAD.MOV R65, RZ, RZ, -R65 ;  /* 0x000000ffff41b224 */ /* 0x000fe200078e0a41 */
[C---:B------:R-:W-:Y:S01]  /*50c0*/  ISETP.GT.U32.AND P3, PT, R6.reuse, R57, PT ;  /* 0x000000390600720c */ /* 0x040fe20003f64070 */
[----:B------:R-:W-:Y:S01]  /*50d0*/  IMAD.MOV R2, RZ, RZ, -R2 ;  /* 0x000000ffff027224 */ /* 0x000fe200078e0a02 */
[C---:B------:R-:W-:Y:S01]  /*50e0*/  ISETP.GT.U32.AND P4, PT, R6.reuse, R49, PT ;  /* 0x000000310600720c */ /* 0x040fe20003f84070 */
[--C-:B------:R-:W-:Y:S02]  /*50f0*/  @!P1 IMAD.IADD R55, R55, 0x1, -R6.reuse ;  /* 0x0000000137379824 */ /* 0x100fe400078e0a06 */
[C---:B------:R-:W-:Y:S02]  /*5100*/  IMAD R45, R6.reuse, R2, R45 ;  /* 0x00000002062d7224 */ /* 0x040fe400078e022d */
[----:B------:R-:W-:Y:S01]  /*5110*/  @!P5 IMAD.IADD R63, R63, 0x1, -R6 ;  /* 0x000000013f3fd824 */ /* 0x000fe200078e0a06 */
[----:B------:R-:W-:Y:S01]  /*5120*/  ISETP.GT.U32.AND P1, PT, R6, R55, PT ;  /* 0x000000370600720c */ /* 0x000fe20003f24070 */
[----:B------:R-:W-:Y:S01]  /*5130*/  IMAD.HI.U32 R4, R9, R47, RZ ;  /* 0x0000002f09047227 */ /* 0x000fe200078e00ff */
[----:B------:R-:W-:-:S03]  /*5140*/  ISETP.GE.AND P5, PT, R140, RZ, PT ;  /* 0x000000ff8c00720c */ /* 0x000fc60003fa6270 */
[--C-:B------:R-:W-:Y:S01]  /*5150*/  @!P3 IMAD.IADD R57, R57, 0x1, -R6.reuse ;  /* 0x000000013939b824 */ /* 0x100fe200078e0a06 */
[----:B------:R-:W-:Y:S01]  /*5160*/  ISETP.GE.AND P3, PT, R136, RZ, PT ;  /* 0x000000ff8800720c */ /* 0x000fe20003f66270 */
[--C-:B------:R-:W-:Y:S01]  /*5170*/  @!P4 IMAD.IADD R49, R49, 0x1, -R6.reuse ;  /* 0x000000013131c824 */ /* 0x100fe200078e0a06 */
[C---:B------:R-:W-:Y:S01]  /*5180*/  ISETP.GT.U32.AND P4, PT, R6.reuse, R45, PT ;  /* 0x0000002d0600720c */ /* 0x040fe20003f84070 */
[----:B------:R-:W-:Y:S02]  /*5190*/  @!P0 IMAD.IADD R59, R59, 0x1, -R6 ;  /* 0x000000013b3b8824 */ /* 0x000fe400078e0a06 */
[----:B------:R-:W-:Y:S01]  /*51a0*/  @!P2 IMAD.MOV R63, RZ, RZ, -R63 ;  /* 0x000000ffff3fa224 */ /* 0x000fe200078e0a3f */
[C---:B------:R-:W-:Y:S01]  /*51b0*/  ISETP.GT.U32.AND P2, PT, R6.reuse, R57, PT ;  /* 0x000000390600720c */ /* 0x040fe20003f44070 */
[----:B------:R-:W-:Y:S01]  /*51c0*/  IMAD.MOV R4, RZ, RZ, -R4 ;  /* 0x000000ffff047224 */ /* 0x000fe200078e0a04 */
[----:B------:R-:W-:Y:S01]  /*51d0*/  ISETP.GT.U32.AND P0, PT, R6, R59, PT ;  /* 0x0000003b0600720c */ /* 0x000fe20003f04070 */
[----:B------:R-:W-:Y:S01]  /*51e0*/  @!P1 IMAD.IADD R55, R55, 0x1, -R6 ;  /* 0x0000000137379824 */ /* 0x000fe200078e0a06 */
[----:B------:R-:W-:Y:S01]  /*51f0*/  ISETP.GE.AND P1, PT, R134, RZ, PT ;  /* 0x000000ff8600720c */ /* 0x000fe20003f26270 */
[----:B------:R-:W-:-:S02]  /*5200*/  IMAD R47, R6, R4, R47 ;  /* 0x00000004062f7224 */ /* 0x000fc400078e022f */
[----:B------:R-:W-:Y:S02]  /*5210*/  @!P3 IMAD.MOV R55, RZ, RZ, -R55 ;  /* 0x000000ffff37b224 */ /* 0x000fe400078e0a37 */
[----:B------:R-:W-:Y:S01]  /*5220*/  @!P4 IMAD.IADD R45, R45, 0x1, -R6 ;  /* 0x000000012d2dc824 */ /* 0x000fe200078e0a06 */
[----:B------:R-:W-:Y:S01]  /*5230*/  ISETP.GT.U32.AND P3, PT, R6, R47, PT ;  /* 0x0000002f0600720c */ /* 0x000fe20003f64070 */
[----:B------:R-:W-:-:S03]  /*5240*/  IMAD.HI.U32 R5, R9, R41, RZ ;  /* 0x0000002909057227 */ /* 0x000fc600078e00ff */
[C---:B------:R-:W-:Y:S01]  /*5250*/  ISETP.GT.U32.AND P4, PT, R6.reuse, R45, PT ;  /* 0x0000002d0600720c */ /* 0x040fe20003f84070 */
[----:B------:R-:W-:Y:S01]  /*5260*/  @!P2 IMAD.IADD R57, R57, 0x1, -R6 ;  /* 0x000000013939a824 */ /* 0x000fe200078e0a06 */
[----:B------:R-:W-:Y:S01]  /*5270*/  ISETP.GT.U32.AND P2, PT, R6, R51, PT ;  /* 0x000000330600720c */ /* 0x000fe20003f44070 */
[----:B------:R-:W-:-:S04]  /*5280*/  IMAD.HI.U32 R2, R9, R39, RZ ;  /* 0x0000002709027227 */ /* 0x000fc800078e00ff */
[----:B------:R-:W-:Y:S01]  /*5290*/  @!P0 IMAD.IADD R59, R59, 0x1, -R6 ;  /* 0x000000013b3b8824 */ /* 0x000fe200078e0a06 */
[----:B------:R-:W-:Y:S01]  /*52a0*/  ISETP.GE.AND P0, PT, R138, RZ, PT ;  /* 0x000000ff8a00720c */ /* 0x000fe20003f06270 */
[----:B------:R-:W-:Y:S02]  /*52b0*/  IMAD.MOV R5, RZ, RZ, -R5 ;  /* 0x000000ffff057224 */ /* 0x000fe400078e0a05 */
[----:B------:R-:W-:Y:S02]  /*52c0*/  IMAD.MOV R2, RZ, RZ, -R2 ;  /* 0x000000ffff027224 */ /* 0x000fe400078e0a02 */
[--C-:B------:R-:W-:Y:S02]  /*52d0*/  @!P3 IMAD.IADD R47, R47, 0x1, -R6.reuse ;  /* 0x000000012f2fb824 */ /* 0x100fe400078e0a06 */
[C---:B------:R-:W-:Y:S02]  /*52e0*/  IMAD R41, R6.reuse, R5, R41 ;  /* 0x0000000506297224 */ /* 0x040fe400078e0229 */
[C---:B------:R-:W-:Y:S01]  /*52f0*/  IMAD R39, R6.reuse, R2, R39 ;  /* 0x0000000206277224 */ /* 0x040fe200078e0227 */
[----:B------:R-:W-:Y:S01]  /*5300*/  ISETP.GT.U32.AND P3, PT, R6, R47, PT ;  /* 0x0000002f0600720c */ /* 0x000fe20003f64070 */
[----:B------:R-:W-:-:S02]  /*5310*/  @!P2 IMAD.IADD R51, R51, 0x1, -R6 ;  /* 0x000000013333a824 */ /* 0x000fc400078e0a06 */
[----:B------:R-:W-:Y:S01]  /*5320*/  @!P1 IMAD.MOV R49, RZ, RZ, -R49 ;  /* 0x000000ffff319224 */ /* 0x000fe200078e0a31 */
[C---:B------:R-:W-:Y:S01]  /*5330*/  ISETP.GT.U32.AND P1, PT, R6.reuse, R41, PT ;  /* 0x000000290600720c */ /* 0x040fe20003f24070 */
[----:B------:R-:W-:Y:S01]  /*5340*/  @!P4 IMAD.IADD R45, R45, 0x1, -R6 ;  /* 0x000000012d2dc824 */ /* 0x000fe200078e0a06 */
[C---:B------:R-:W-:Y:S01]  /*5350*/  ISETP.GT.U32.AND P4, PT, R6.reuse, R39, PT ;  /* 0x000000270600720c */ /* 0x040fe20003f84070 */
[----:B------:R-:W-:Y:S01]  /*5360*/  IMAD.HI.U32 R4, R9, R43, RZ ;  /* 0x0000002b09047227 */ /* 0x000fe200078e00ff */
[----:B------:R-:W-:-:S03]  /*5370*/  ISETP.GT.U32.AND P2, PT, R6, R51, PT ;  /* 0x000000330600720c */ /* 0x000fc60003f44070 */
[----:B------:R-:W-:Y:S01]  /*5380*/  @!P0 IMAD.MOV R53, RZ, RZ, -R53 ;  /* 0x000000ffff358224 */ /* 0x000fe200078e0a35 */
[----:B------:R-:W-:Y:S01]  /*5390*/  ISETP.GE.AND P0, PT, R126, RZ, PT ;  /* 0x000000ff7e00720c */ /* 0x000fe20003f06270 */
[----:B------:R-:W-:Y:S02]  /*53a0*/  IMAD.MOV R4, RZ, RZ, -R4 ;  /* 0x000000ffff047224 */ /* 0x000fe400078e0a04 */
[----:B------:R-:W-:Y:S01]  /*53b0*/  @!P6 IMAD.MOV R59, RZ, RZ, -R59 ;  /* 0x000000ffff3be224 */ /* 0x000fe200078e0a3b */
[----:B------:R-:W-:Y:S01]  /*53c0*/  ISETP.GE.AND P6, PT, R132, RZ, PT ;  /* 0x000000ff8400720c */ /* 0x000fe20003fc6270 */
[----:B------:R-:W-:Y:S02]  /*53d0*/  IMAD R43, R6, R4, R43 ;  /* 0x00000004062b7224 */ /* 0x000fe400078e022b */
[----:B------:R-:W-:-:S04]  /*53e0*/  IMAD.HI.U32 R2, R9, R37, RZ ;  /* 0x0000002509027227 */ /* 0x000fc800078e00ff */
[--C-:B------:R-:W-:Y:S01]  /*53f0*/  @!P3 IMAD.IADD R47, R47, 0x1, -R6.reuse ;  /* 0x000000012f2fb824 */ /* 0x100fe200078e0a06 */
[----:B------:R-:W-:Y:S01]  /*5400*/  ISETP.GT.U32.AND P3, PT, R6, R43, PT ;  /* 0x0000002b0600720c */ /* 0x000fe20003f64070 */
[--C-:B------:R-:W-:Y:S02]  /*5410*/  @!P1 IMAD.IADD R41, R41, 0x1, -R6.reuse ;  /* 0x0000000129299824 */ /* 0x100fe400078e0a06 */
[----:B------:R-:W-:Y:S01]  /*5420*/  @!P4 IMAD.IADD R39, R39, 0x1, -R6 ;  /* 0x000000012727c824 */ /* 0x000fe200078e0a06 */
[----:B------:R-:W-:Y:S01]  /*5430*/  ISETP.GE.AND P4, PT, R118, RZ, PT ;  /* 0x000000ff7600720c */ /* 0x000fe20003f86270 */
[----:B------:R-:W-:Y:S01]  /*5440*/  IMAD.HI.U32 R4, R9, R35, RZ ;  /* 0x0000002309047227 */ /* 0x000fe200078e00ff */
[----:B------:R-:W-:-:S03]  /*5450*/  ISETP.GT.U32.AND P1, PT, R6, R41, PT ;  /* 0x000000290600720c */ /* 0x000fc60003f24070 */
[----:B------:R-:W-:Y:S02]  /*5460*/  IMAD.MOV R2, RZ, RZ, -R2 ;  /* 0x000000ffff027224 */ /* 0x000fe400078e0a02 */
[----:B------:R-:W-:Y:S01]  /*5470*/  @!P2 IMAD.IADD R51, R51, 0x1, -R6 ;  /* 0x000000013333a824 */ /* 0x000fe200078e0a06 */
[----:B------:R-:W-:Y:S01]  /*5480*/  ISETP.GE.AND P2, PT, R128, RZ, PT ;  /* 0x000000ff8000720c */ /* 0x000fe20003f46270 */
[----:B------:R-:W-:Y:S01]  /*5490*/  @!P0 IMAD.MOV R45, RZ, RZ, -R45 ;  /* 0x000000ffff2d8224 */ /* 0x000fe200078e0a2d */
[C---:B------:R-:W-:Y:S01]  /*54a0*/  ISETP.GT.U32.AND P0, PT, R6.reuse, R39, PT ;  /* 0x000000270600720c */ /* 0x040fe20003f04070 */
[----:B------:R-:W-:Y:S02]  /*54b0*/  IMAD.MOV R4, RZ, RZ, -R4 ;  /* 0x000000ffff047224 */ /* 0x000fe400078e0a04 */
[----:B------:R-:W-:Y:S02]  /*54c0*/  IMAD R37, R6, R2, R37 ;  /* 0x0000000206257224 */ /* 0x000fe400078e0225 */
[----:B------:R-:W-:-:S04]  /*54d0*/  IMAD.HI.U32 R2, R9, R33, RZ ;  /* 0x0000002109027227 */ /* 0x000fc800078e00ff */
[----:B------:R-:W-:Y:S01]  /*54e0*/  @!P6 IMAD.MOV R51, RZ, RZ, -R51 ;  /* 0x000000ffff33e224 */ /* 0x000fe200078e0a33 */
[----:B------:R-:W-:Y:S01]  /*54f0*/  ISETP.GE.AND P6, PT, R124, RZ, PT ;  /* 0x000000ff7c00720c */ /* 0x000fe20003fc6270 */
[----:B------:R-:W-:Y:S02]  /*5500*/  IMAD R35, R6, R4, R35 ;  /* 0x0000000406237224 */ /* 0x000fe400078e0223 */
[----:B------:R-:W-:-:S04]  /*5510*/  IMAD.HI.U32 R4, R9, R31, RZ ;  /* 0x0000001f09047227 */ /* 0x000fc800078e00ff */
[----:B------:R-:W-:Y:S02]  /*5520*/  IMAD.MOV R5, RZ, RZ, -R2 ;  /* 0x000000ffff057224 */ /* 0x000fe400078e0a02 */
[----:B------:R-:W-:Y:S02]  /*5530*/  @!P3 IMAD.IADD R43, R43, 0x1, -R6 ;  /* 0x000000012b2bb824 */ /* 0x000fe400078e0a06 */
[----:B------:R-:W-:Y:S02]  /*5540*/  IMAD.MOV R4, RZ, RZ, -R4 ;  /* 0x000000ffff047224 */ /* 0x000fe400078e0a04 */
[C---:B------:R-:W-:Y:S01]  /*5550*/  IMAD R33, R6.reuse, R5, R33 ;  /* 0x0000000506217224 */ /* 0x040fe200078e0221 */
[C---:B------:R-:W-:Y:S01]  /*5560*/  ISETP.GT.U32.AND P3, PT, R6.reuse, R43, PT ;  /* 0x0000002b0600720c */ /* 0x040fe20003f64070 */
[----:B------:R-:W-:Y:S01]  /*5570*/  @!P1 IMAD.IADD R41, R41, 0x1, -R6 ;  /* 0x0000000129299824 */ /* 0x000fe200078e0a06 */
        /* <DEDUP_REMOVED lines=8> */
[----:B------:R-:W-:Y:S01]  /*5600*/  ISETP.GT.U32.AND P3, PT, R6, R37, PT ;  /* 0x000000250600720c */ /* 0x000fe20003f64070 */
[----:B------:R-:W-:Y:S02]  /*5610*/  IMAD.MOV R2, RZ, RZ, -R2 ;  /* 0x000000ffff027224 */ /* 0x000fe400078e0a02 */
[----:B------:R-:W-:Y:S02]  /*5620*/  @!P2 IMAD.MOV R43, RZ, RZ, -R43 ;  /* 0x000000ffff2ba224 */ /* 0x000fe400078e0a2b */
[--C-:B------:R-:W-:Y:S01]  /*5630*/  @!P0 IMAD.IADD R33, R33, 0x1, -R6.reuse ;  /* 0x0000000121218824 */ /* 0x100fe200078e0a06 */
[----:B------:R-:W-:Y:S01]  /*5640*/  ISETP.GE.AND P0, PT, R112, RZ, PT ;  /* 0x000000ff7000720c */ /* 0x000fe20003f06270 */
[----:B------:R-:W-:Y:S02]  /*5650*/  @!P6 IMAD.IADD R31, R31, 0x1, -R6 ;  /* 0x000000011f1fe824 */ /* 0x000fe400078e0a06 */
[C---:B------:R-:W-:Y:S01]  /*5660*/  IMAD R29, R6.reuse, R2, R29 ;  /* 0x00000002061d7224 */ /* 0x040fe200078e021d */
[----:B------:R-:W-:Y:S01]  /*5670*/  ISETP.GT.U32.AND P6, PT, R6, R33, PT ;  /* 0x000000210600720c */ /* 0x000fe20003fc4070 */
[----:B------:R-:W-:-:S04]  /*5680*/  IMAD.HI.U32 R2, R9, R27, RZ ;  /* 0x0000001b09027227 */ /* 0x000fc800078e00ff */
[----:B------:R-:W-:Y:S02]  /*5690*/  IMAD.MOV R2, RZ, RZ, -R2 ;  /* 0x000000ffff027224 */ /* 0x000fe400078e0a02 */
[--C-:B------:R-:W-:Y:S01]  /*56a0*/  @!P3 IMAD.IADD R37, R37, 0x1, -R6.reuse ;  /* 0x000000012525b824 */ /* 0x100fe200078e0a06 */
[----:B------:R-:W-:Y:S01]  /*56b0*/  ISETP.GE.AND P3, PT, R120, RZ, PT ;  /* 0x000000ff7800720c */ /* 0x000fe20003f66270 */
[C---:B------:R-:W-:Y:S02]  /*56c0*/  IMAD R27, R6.reuse, R2, R27 ;  /* 0x00000002061b7224 */ /* 0x040fe400078e021b */
[----:B------:R-:W-:Y:S01]  /*56d0*/  @!P5 IMAD.MOV R57, RZ, RZ, -R57 ;  /* 0x000000ffff39d224 */ /* 0x000fe200078e0a39 */
[C---:B------:R-:W-:Y:S01]  /*56e0*/  ISETP.GT.U32.AND P2, PT, R6.reuse, R37, PT ;  /* 0x000000250600720c */ /* 0x040fe20003f44070 */
[--C-:B------:R-:W-:Y:S01]  /*56f0*/  @!P6 IMAD.IADD R33, R33, 0x1, -R6.reuse ;  /* 0x000000012121e824 */ /* 0x100fe200078e0a06 */
[----:B------:R-:W-:Y:S01]  /*5700*/  ISETP.GT.U32.AND P6, PT, R6, R27, PT ;  /* 0x0000001b0600720c */ /* 0x000fe20003fc4070 */
[----:B------:R-:W-:Y:S01]  /*5710*/  @!P1 IMAD.IADD R35, R35, 0x1, -R6 ;  /* 0x0000000123239824 */ /* 0x000fe200078e0a06 */
[----:B------:R-:W-:Y:S01]  /*5720*/  ISETP.GE.AND P5, PT, R130, RZ, PT ;  /* 0x000000ff8200720c */ /* 0x000fe20003fa6270 */
[----:B------:R-:W-:-:S03]  /*5730*/  IMAD.HI.U32 R2, R9, R25, RZ ;  /* 0x0000001909027227 */ /* 0x000fc600078e00ff */
[----:B------:R-:W-:Y:S01]  /*5740*/  ISETP.GT.U32.AND P1, PT, R6, R35, PT ;  /* 0x000000230600720c */ /* 0x000fe20003f24070 */
[----:B------:R-:W-:Y:S02]  /*5750*/  IMAD.MOV R2, RZ, RZ, -R2 ;  /* 0x000000ffff027224 */ /* 0x000fe400078e0a02 */
[----:B------:R-:W-:-:S04]  /*5760*/  IMAD.HI.U32 R5, R9, R7, RZ ;  /* 0x0000000709057227 */ /* 0x000fc800078e00ff */
[--C-:B------:R-:W-:Y:S01]  /*5770*/  @!P2 IMAD.IADD R37, R37, 0x1, -R6.reuse ;  /* 0x000000012525a824 */ /* 0x100fe200078e0a06 */
[----:B------:R-:W-:Y:S01]  /*5780*/  ISETP.GT.U32.AND P2, PT, R6, R29, PT ;  /* 0x0000001d0600720c */ /* 0x000fe20003f44070 */
[--C-:B------:R-:W-:Y:S02]  /*5790*/  @!P6 IMAD.IADD R27, R27, 0x1, -R6.reuse ;  /* 0x000000011b1be824 */ /* 0x100fe400078e0a06 */
[----:B------:R-:W-:Y:S01]  /*57a0*/  @!P5 IMAD.MOV R47, RZ, RZ, -R47 ;  /* 0x000000ffff2fd224 */ /* 0x000fe200078e0a2f */
[----:B------:R-:W-:Y:S01]  /*57b0*/  ISETP.GE.AND P5, PT, R122, RZ, PT ;  /* 0x000000ff7a00720c */ /* 0x000fe20003fa6270 */
[C---:B------:R-:W-:Y:S01]  /*57c0*/  IMAD R25, R6.reuse, R2, R25 ;  /* 0x0000000206197224 */ /* 0x040fe200078e0219 */
[----:B------:R-:W-:Y:S01]  /*57d0*/  ISETP.GT.U32.AND P6, PT, R6, R27, PT ;  /* 0x0000001b0600720c */ /* 0x000fe20003fc4070 */
[----:B------:R-:W-:Y:S01]  /*57e0*/  @!P1 IMAD.IADD R35, R35, 0x1, -R6 ;  /* 0x0000000123239824 */ /* 0x000fe200078e0a06 */
[----:B------:R-:W-:Y:S01]  /*57f0*/  IABS R2, R15 ;  /* 0x0000000f00027213 */ /* 0x000fe20000000000 */
[----:B------:R-:W-:Y:S01]  /*5800*/  IMAD.MOV R5, RZ, RZ, -R5 ;  /* 0x000000ffff057224 */ /* 0x000fe200078e0a05 */
[----:B------:R-:W-:Y:S01]  /*5810*/  ISETP.GE.AND P1, PT, R116, RZ, PT ;  /* 0x000000ff7400720c */ /* 0x000fe20003f26270 */
[----:B------:R-:W-:-:S02]  /*5820*/  @!P3 IMAD.MOV R35, RZ, RZ, -R35 ;  /* 0x000000ffff23b224 */ /* 0x000fc400078e0a23 */
[--C-:B------:R-:W-:Y:S01]  /*5830*/  @!P2 IMAD.IADD R29, R29, 0x1, -R6.reuse ;  /* 0x000000011d1da824 */ /* 0x100fe200078e0a06 */
[----:B------:R-:W-:Y:S01]  /*5840*/  ISETP.GE.AND P2, PT, R23, RZ, PT ;  /* 0x000000ff1700720c */ /* 0x000fe20003f46270 */
[----:B------:R-:W-:Y:S01]  /*5850*/  @!P4 IMAD.MOV R37, RZ, RZ, -R37 ;  /* 0x000000ffff25c224 */ /* 0x000fe200078e0a25 */
[----:B------:R-:W-:Y:S01]  /*5860*/  IABS R23, R110 ;  /* 0x0000006e00177213 */ /* 0x000fe20000000000 */
[----:B------:R-:W-:Y:S01]  /*5870*/  @!P5 IMAD.MOV R39, RZ, RZ, -R39 ;  /* 0x000000ffff27d224 */ /* 0x000fe200078e0a27 */
[----:B------:R-:W-:Y:S01]  /*5880*/  ISETP.GE.AND P5, PT, R114, RZ, PT ;  /* 0x000000ff7200720c */ /* 0x000fe20003fa6270 */
[----:B------:R-:W-:Y:S01]  /*5890*/  @!P6 IMAD.IADD R27, R27, 0x1, -R6 ;  /* 0x000000011b1be824 */ /* 0x000fe200078e0a06 */
[C---:B------:R-:W-:Y:S01]  /*58a0*/  ISETP.GT.U32.AND P6, PT, R6.reuse, R25, PT ;  /* 0x000000190600720c */ /* 0x040fe20003fc4070 */
[----:B------:R-:W-:Y:S01]  /*58b0*/  IMAD.HI.U32 R4, R9, R23, RZ ;  /* 0x0000001709047227 */ /* 0x000fe200078e00ff */
[C---:B------:R-:W-:Y:S02]  /*58c0*/  ISETP.GT.U32.AND P3, PT, R6.reuse, R29, PT ;  /* 0x0000001d0600720c */ /* 0x040fe40003f64070 */
[----:B------:R-:W-:Y:S01]  /*58d0*/  ISETP.GT.U32.AND P4, PT, R6, R31, PT ;  /* 0x0000001f0600720c */ /* 0x000fe20003f84070 */
[----:B------:R-:W-:-:S02]  /*58e0*/  IMAD.MOV R4, RZ, RZ, -R4 ;  /* 0x000000ffff047224 */ /* 0x000fc400078e0a04 */
[----:B------:R-:W-:Y:S02]  /*58f0*/  @!P2 IMAD.MOV R27, RZ, RZ, -R27 ;  /* 0x000000ffff1ba224 */ /* 0x000fe400078e0a1b */
[----:B------:R-:W-:Y:S02]  /*5900*/  IMAD R23, R6, R4, R23 ;  /* 0x0000000406177224 */ /* 0x000fe400078e0217 */
[----:B------:R-:W-:Y:S01]  /*5910*/  @!P5 IMAD.MOV R33, RZ, RZ, -R33 ;  /* 0x000000ffff21d224 */ /* 0x000fe200078e0a21 */
[----:B------:R-:W-:Y:S01]  /*5920*/  ISETP.GE.AND P5, PT, R22, RZ, PT ;  /* 0x000000ff1600720c */ /* 0x000fe20003fa6270 */
[----:B------:R-:W-:Y:S01]  /*5930*/  @!P6 IMAD.IADD R25, R25, 0x1, -R6 ;  /* 0x000000011919e824 */ /* 0x000fe200078e0a06 */
[C---:B------:R-:W-:Y:S01]  /*5940*/  ISETP.GT.U32.AND P6, PT, R6.reuse, R23, PT ;  /* 0x000000170600720c */ /* 0x040fe20003fc4070 */
[----:B------:R-:W-:Y:S02]  /*5950*/  IMAD R22, R6, R5, R7 ;  /* 0x0000000506167224 */ /* 0x000fe400078e0207 */
[----:B------:R-:W-:-:S02]  /*5960*/  IMAD.MOV.U32 R5, RZ, RZ, R2 ;  /* 0x000000ffff057224 */ /* 0x000fc400078e0002 */
[----:B------:R-:W-:Y:S01]  /*5970*/  @!P3 IMAD.IADD R29, R29, 0x1, -R6 ;  /* 0x000000011d1db824 */ /* 0x000fe200078e0a06 */
[----:B------:R-:W-:Y:S01]  /*5980*/  ISETP.GE.AND P3, PT, R110, RZ, PT ;  /* 0x000000ff6e00720c */ /* 0x000fe20003f66270 */
[----:B------:R-:W-:-:S04]  /*5990*/  IMAD.HI.U32 R2, R9, R5, RZ ;  /* 0x0000000509027227 */ /* 0x000fc800078e00ff */
[----:B------:R-:W-:-:S04]  /*59a0*/  IMAD.HI.U32 R4, R9, R10, RZ ;  /* 0x0000000a09047227 */ /* 0x000fc800078e00ff */
[----:B------:R-:W-:Y:S02]  /*59b0*/  IMAD.MOV R7, RZ, RZ, -R2 ;  /* 0x000000ffff077224 */ /* 0x000fe400078e0a02 */
[----:B------:R-:W-:Y:S01]  /*59c0*/  @!P0 IMAD.MOV R29, RZ, RZ, -R29 ;  /* 0x000000ffff1d8224 */ /* 0x000fe200078e0a1d */
[----:B------:R-:W-:Y:S01]  /*59d0*/  ISETP.GT.U32.AND P0, PT, R6, R22, PT ;  /* 0x000000160600720c */ /* 0x000fe20003f04070 */
[----:B------:R-:W-:Y:S02]  /*59e0*/  IMAD.MOV R11, RZ, RZ, -R4 ;  /* 0x000000ffff0b7224 */ /* 0x000fe400078e0a04 */
[----:B------:R-:W-:-:S04]  /*59f0*/  IMAD.HI.U32 R4, R9, R13, RZ ;  /* 0x0000000d09047227 */ /* 0x000fc800078e00ff */
[--C-:B------:R-:W-:Y:S01]  /*5a00*/  @!P4 IMAD.IADD R31, R31, 0x1, -R6.reuse ;  /* 0x000000011f1fc824 */ /* 0x100fe200078e0a06 */
[----:B------:R-:W-:Y:S01]  /*5a10*/  ISETP.GE.AND P4, PT, R108, RZ, PT ;  /* 0x000000ff6c00720c */ /* 0x000fe20003f86270 */
[C---:B------:R-:W-:Y:S02]  /*5a20*/  IMAD R5, R6.reuse, R7, R5 ;  /* 0x0000000706057224 */ /* 0x040fe400078e0205 */
[----:B------:R-:W-:Y:S02]  /*5a30*/  @!P6 IMAD.IADD R23, R23, 0x1, -R6 ;  /* 0x000000011717e824 */ /* 0x000fe400078e0a06 */
[----:B------:R-:W-:Y:S01]  /*5a40*/  IMAD.MOV R4, RZ, RZ, -R4 ;  /* 0x000000ffff047224 */ /* 0x000fe200078e0a04 */
[C---:B------:R-:W-:Y:S01]  /*5a50*/  ISETP.GT.U32.AND P2, PT, R6.reuse, R5, PT ;  /* 0x000000050600720c */ /* 0x040fe20003f44070 */
[----:B------:R-:W-:Y:S01]  /*5a60*/  @!P1 IMAD.MOV R31, RZ, RZ, -R31 ;  /* 0x000000ffff1f9224 */ /* 0x000fe200078e0a1f */
[C---:B------:R-:W-:Y:S01]  /*5a70*/  ISETP.GT.U32.AND P1, PT, R6.reuse, R25, PT ;  /* 0x000000190600720c */ /* 0x040fe20003f24070 */
[----:B------:R-:W-:Y:S01]  /*5a80*/  IMAD.HI.U32 R2, R9, R12, RZ ;  /* 0x0000000c09027227 */ /* 0x000fe200078e00ff */
[----:B------:R-:W-:-:S03]  /*5a90*/  ISETP.GT.U32.AND P6, PT, R6, R23, PT ;  /* 0x000000170600720c */ /* 0x000fc60003fc4070 */
[C---:B------:R-:W-:Y:S02]  /*5aa0*/  IMAD R13, R6.reuse, R4, R13 ;  /* 0x00000004060d7224 */ /* 0x040fe400078e020d */
[----:B------:R-:W-:Y:S02]  /*5ab0*/  IMAD R7, R6, R11, R10 ;  /* 0x0000000b06077224 */ /* 0x000fe400078e020a */
[----:B------:R-:W-:Y:S02]  /*5ac0*/  IMAD.MOV R11, RZ, RZ, -R2 ;  /* 0x000000ffff0b7224 */ /* 0x000fe400078e0a02 */
[----:B------:R-:W-:Y:S01]  /*5ad0*/  @!P0 IMAD.IADD R22, R22, 0x1, -R6 ;  /* 0x0000000116168824 */ /* 0x000fe200078e0a06 */
[C---:B------:R-:W-:Y:S01]  /*5ae0*/  ISETP.GT.U32.AND P0, PT, R6.reuse, R13, PT ;  /* 0x0000000d0600720c */ /* 0x040fe20003f04070 */
[C---:B------:R-:W-:Y:S01]  /*5af0*/  IMAD R11, R6.reuse, R11, R12 ;  /* 0x0000000b060b7224 */ /* 0x040fe200078e020c */
[----:B------:R-:W-:Y:S01]  /*5b00*/  IABS R12, R106 ;  /* 0x0000006a000c7213 */ /* 0x000fe20000000000 */
[--C-:B------:R-:W-:Y:S01]  /*5b10*/  @!P1 IMAD.IADD R25, R25, 0x1, -R6.reuse ;  /* 0x0000000119199824 */ /* 0x100fe200078e0a06 */
[C---:B------:R-:W-:Y:S01]  /*5b20*/  ISETP.GT.U32.AND P1, PT, R6.reuse, R7, PT ;  /* 0x000000070600720c */ /* 0x040fe20003f24070 */
[--C-:B------:R-:W-:Y:S01]  /*5b30*/  @!P6 IMAD.IADD R23, R23, 0x1, -R6.reuse ;  /* 0x000000011717e824 */ /* 0x100fe200078e0a06 */
[C---:B------:R-:W-:Y:S01]  /*5b40*/  ISETP.GT.U32.AND P6, PT, R6.reuse, R11, PT ;  /* 0x0000000b0600720c */ /* 0x040fe20003fc4070 */
[----:B------:R-:W-:Y:S01]  /*5b50*/  @!P2 IMAD.IADD R5, R5, 0x1, -R6 ;  /* 0x000000010505a824 */ /* 0x000fe200078e0a06 */
[----:B------:R-:W-:Y:S01]  /*5b60*/  ISETP.GT.U32.AND P2, PT, R6, R22, PT ;  /* 0x000000160600720c */ /* 0x000fe20003f44070 */
[----:B------:R-:W-:-:S04]  /*5b70*/  IMAD.HI.U32 R8, R9, R229, RZ ;  /* 0x000000e509087227 */ /* 0x000fc800078e00ff */
[----:B------:R-:W-:Y:S02]  /*5b80*/  IMAD.MOV R8, RZ, RZ, -R8 ;  /* 0x000000ffff087224 */ /* 0x000fe400078e0a08 */
[----:B------:R-:W-:Y:S02]  /*5b90*/  @!P0 IMAD.IADD R13, R13, 0x1, -R6 ;  /* 0x000000010d0d8824 */ /* 0x000fe400078e0a06 */
[C---:B------:R-:W-:Y:S02]  /*5ba0*/  IMAD R229, R6.reuse, R8, R229 ;  /* 0x0000000806e57224 */ /* 0x040fe400078e02e5 */
[----:B------:R-:W-:Y:S01]  /*5bb0*/  @!P4 IMAD.MOV R25, RZ, RZ, -R25 ;  /* 0x000000ffff19c224 */ /* 0x000fe200078e0a19 */
[----:B------:R-:W-:Y:S01]  /*5bc0*/  ISETP.GT.U32.AND P4, PT, R6, R13, PT ;  /* 0x0000000d0600720c */ /* 0x000fe20003f84070 */
[----:B------:R-:W-:-:S04]  /*5bd0*/  IMAD.HI.U32 R2, R9, R239, RZ ;  /* 0x000000ef09027227 */ /* 0x000fc800078e00ff */
[----:B------:R-:W-:-:S04]  /*5be0*/  IMAD.HI.U32 R10, R9, R12, RZ ;  /* 0x0000000c090a7227 */ /* 0x000fc800078e00ff */
[--C-:B------:R-:W-:Y:S01]  /*5bf0*/  @!P1 IMAD.IADD R7, R7, 0x1, -R6.reuse ;  /* 0x0000000107079824 */ /* 0x100fe200078e0a06 */
[----:B------:R-:W-:Y:S01]  /*5c00*/  ISETP.GT.U32.AND P1, PT, R6, R5, PT ;  /* 0x000000050600720c */ /* 0x000fe20003f24070 */
[--C-:B------:R-:W-:Y:S02]  /*5c10*/  @!P6 IMAD.IADD R11, R11, 0x1, -R6.reuse ;  /* 0x000000010b0be824 */ /* 0x100fe400078e0a06 */
[----:B------:R-:W-:Y:S01]  /*5c20*/  @!P2 IMAD.IADD R22, R22, 0x1, -R6 ;  /* 0x000000011616a824 */ /* 0x000fe200078e0a06 */
[C---:B------:R-:W-:Y:S01]  /*5c30*/  ISETP.GT.U32.AND P2, PT, R6.reuse, R229, PT ;  /* 0x000000e50600720c */ /* 0x040fe20003f44070 */
[----:B------:R-:W-:Y:S01]  /*5c40*/  IMAD.MOV R2, RZ, RZ, -R2 ;  /* 0x000000ffff027224 */ /* 0x000fe200078e0a02 */
[C---:B------:R-:W-:Y:S01]  /*5c50*/  ISETP.GT.U32.AND P0, PT, R6.reuse, R11, PT ;  /* 0x0000000b0600720c */ /* 0x040fe20003f04070 */
[----:B------:R-:W-:Y:S01]  /*5c60*/  IMAD.MOV R10, RZ, RZ, -R10 ;  /* 0x000000ffff0a7224 */ /* 0x000fe200078e0a0a */
[----:B------:R-:W-:Y:S01]  /*5c70*/  ISETP.GT.U32.AND P6, PT, R6, R7, PT ;  /* 0x000000070600720c */ /* 0x000fe20003fc4070 */
[----:B------:R-:W-:-:S04]  /*5c80*/  IMAD.HI.U32 R4, R9, R249, RZ ;  /* 0x000000f909047227 */ /* 0x000fc800078e00ff */
[----:B------:R-:W-:Y:S02]  /*5c90*/  IMAD R239, R6, R2, R239 ;  /* 0x0000000206ef7224 */ /* 0x000fe400078e02ef */
[----:B------:R-:W-:-:S04]  /*5ca0*/  IMAD.HI.U32 R8, R9, R251, RZ ;  /* 0x000000fb09087227 */ /* 0x000fc800078e00ff */
[C---:B------:R-:W-:Y:S01]  /*5cb0*/  IMAD R2, R6.reuse, R10, R12 ;  /* 0x0000000a06027224 */ /* 0x040fe200078e020c */
[----:B------:R-:W-:Y:S01]  /*5cc0*/  IABS R10, R96 ;  /* 0x00000060000a7213 */ /* 0x000fe20000000000 */
[----:B------:R-:W-:Y:S01]  /*5cd0*/  IMAD.MOV R4, RZ, RZ, -R4 ;  /* 0x000000ffff047224 */ /* 0x000fe200078e0a04 */
[----:B------:R-:W-:Y:S01]  /*5ce0*/  IABS R12, R16 ;  /* 0x00000010000c7213 */ /* 0x000fe20000000000 */
[----:B------:R-:W-:Y:S02]  /*5cf0*/  IMAD.MOV R8, RZ, RZ, -R8 ;  /* 0x000000ffff087224 */ /* 0x000fe400078e0a08 */
[----:B------:R-:W-:Y:S01]  /*5d00*/  @!P4 IMAD.IADD R13, R13, 0x1, -R6 ;  /* 0x000000010d0dc824 */ /* 0x000fe200078e0a06 */
[C---:B------:R-:W-:Y:S01]  /*5d10*/  ISETP.GT.U32.AND P4, PT, R6.reuse, R2, PT ;  /* 0x000000020600720c */ /* 0x040fe20003f84070 */
[----:B------:R-:W-:Y:S02]  /*5d20*/  IMAD R249, R6, R4, R249 ;  /* 0x0000000406f97224 */ /* 0x000fe400078e02f9 */
[----:B------:R-:W-:-:S04]  /*5d30*/  IMAD.HI.U32 R4, R9, R10, RZ ;  /* 0x0000000a09047227 */ /* 0x000fc800078e00ff */
[C---:B------:R-:W-:Y:S02]  /*5d40*/  IMAD R251, R6.reuse, R8, R251 ;  /* 0x0000000806fb7224 */ /* 0x040fe400078e02fb */
[--C-:B------:R-:W-:Y:S01]  /*5d50*/  @!P1 IMAD.IADD R5, R5, 0x1, -R6.reuse ;  /* 0x0000000105059824 */ /* 0x100fe200078e0a06 */
[C---:B------:R-:W-:Y:S01]  /*5d60*/  ISETP.GT.U32.AND P1, PT, R6.reuse, R239, PT ;  /* 0x000000ef0600720c */ /* 0x040fe20003f24070 */
[----:B------:R-:W-:Y:S01]  /*5d70*/  @!P2 IMAD.IADD R229, R229, 0x1, -R6 ;  /* 0x00000001e5e5a824 */ /* 0x000fe200078e0a06 */
[----:B------:R-:W-:Y:S01]  /*5d80*/  ISETP.GE.AND P2, PT, R15, RZ, PT ;  /* 0x000000ff0f00720c */ /* 0x000fe20003f46270 */
[----:B------:R-:W-:Y:S02]  /*5d90*/  IMAD.MOV R15, RZ, RZ, -R4 ;  /* 0x000000ffff0f7224 */ /* 0x000fe400078e0a04 */
[----:B------:R-:W-:Y:S01]  /*5da0*/  @!P0 IMAD.IADD R11, R11, 0x1, -R6 ;  /* 0x000000010b0b8824 */ /* 0x000fe200078e0a06 */
[C---:B------:R-:W-:Y:S01]  /*5db0*/  ISETP.GT.U32.AND P0, PT, R6.reuse, R251, PT ;  /* 0x000000fb0600720c */ /* 0x040fe20003f04070 */
[----:B------:R-:W-:-:S02]  /*5dc0*/  IMAD R4, R6, R15, R10 ;  /* 0x0000000f06047224 */ /* 0x000fc400078e020a */
[----:B------:R-:W-:Y:S02]  /*5dd0*/  @!P4 IMAD.IADD R2, R2, 0x1, -R6 ;  /* 0x000000010202c824 */ /* 0x000fe400078e0a06 */
[----:B------:R-:W-:Y:S01]  /*5de0*/  IMAD.HI.U32 R8, R9, R12, RZ ;  /* 0x0000000c09087227 */ /* 0x000fe200078e00ff */
[----:B------:R-:W-:-:S03]  /*5df0*/  ISETP.GT.U32.AND P4, PT, R6, R4, PT ;  /* 0x000000040600720c */ /* 0x000fc60003f84070 */
[--C-:B------:R-:W-:Y:S01]  /*5e00*/  @!P6 IMAD.IADD R7, R7, 0x1, -R6.reuse ;  /* 0x000000010707e824 */ /* 0x100fe200078e0a06 */
[C---:B------:R-:W-:Y:S01]  /*5e10*/  ISETP.GT.U32.AND P6, PT, R6.reuse, R249, PT ;  /* 0x000000f90600720c */ /* 0x040fe20003fc4070 */
[----:B------:R-:W-:Y:S01]  /*5e20*/  @!P1 IMAD.IADD R239, R239, 0x1, -R6 ;  /* 0x00000001efef9824 */ /* 0x000fe200078e0a06 */
[----:B------:R-:W-:Y:S01]  /*5e30*/  ISETP.GE.AND P1, PT, R17, RZ, PT ;  /* 0x000000ff1100720c */ /* 0x000fe20003f26270 */
[----:B------:R-:W-:Y:S02]  /*5e40*/  IMAD.MOV R17, RZ, RZ, -R8 ;  /* 0x000000ffff117224 */ /* 0x000fe400078e0a08 */
[----:B------:R-:W-:Y:S01]  /*5e50*/  @!P0 IMAD.IADD R251, R251, 0x1, -R6 ;  /* 0x00000001fbfb8824 */ /* 0x000fe200078e0a06 */
[----:B------:R-:W-:Y:S01]  /*5e60*/  ISETP.GE.AND P0, PT, R21, RZ, PT ;  /* 0x000000ff1500720c */ /* 0x000fe20003f06270 */
[----:B------:R-:W-:Y:S01]  /*5e70*/  IMAD R8, R6, R17, R12 ;  /* 0x0000001106087224 */ /* 0x000fe200078e020c */
[----:B------:R-:W-:Y:S01]  /*5e80*/  IABS R21, R88 ;  /* 0x0000005800157213 */ /* 0x000fe20000000000 */
[----:B------:R-:W-:-:S02]  /*5e90*/  @!P4 IMAD.IADD R4, R4, 0x1, -R6 ;  /* 0x000000010404c824 */ /* 0x000fc400078e0a06 */
[----:B------:R-:W-:Y:S01]  /*5ea0*/  @!P3 IMAD.MOV R23, RZ, RZ, -R23 ;  /* 0x000000ffff17b224 */ /* 0x000fe200078e0a17 */
[C---:B------:R-:W-:Y:S01]  /*5eb0*/  ISETP.GT.U32.AND P4, PT, R6.reuse, R8, PT ;  /* 0x000000080600720c */ /* 0x040fe20003f84070 */
[----:B------:R-:W-:Y:S01]  /*5ec0*/  IMAD.HI.U32 R12, R9, R21, RZ ;  /* 0x00000015090c7227 */ /* 0x000fe200078e00ff */
[----:B------:R-:W-:-:S03]  /*5ed0*/  ISETP.GT.U32.AND P3, PT, R6, R229, PT ;  /* 0x000000e50600720c */ /* 0x000fc60003f64070 */
[----:B------:R-:W-:Y:S01]  /*5ee0*/  @!P6 IMAD.IADD R249, R249, 0x1, -R6 ;  /* 0x00000001f9f9e824 */ /* 0x000fe200078e0a06 */
[----:B------:R-:W-:Y:S01]  /*5ef0*/  ISETP.GE.AND P6, PT, R19, RZ, PT ;  /* 0x000000ff1300720c */ /* 0x000fe20003fc6270 */
[----:B------:R-:W-:Y:S01]  /*5f00*/  IMAD.MOV R12, RZ, RZ, -R12 ;  /* 0x000000ffff0c7224 */ /* 0x000fe200078e0a0c */
[----:B------:R-:W-:Y:S01]  /*5f10*/  IABS R19, R18 ;  /* 0x0000001200137213 */ /* 0x000fe20000000000 */
[----:B------:R-:W-:-:S04]  /*5f20*/  IMAD.HI.U32 R15, R9, R24, RZ ;  /* 0x00000018090f7227 */ /* 0x000fc800078e00ff */
[----:B------:R-:W-:Y:S02]  /*5f30*/  IMAD R12, R6, R12, R21 ;  /* 0x0000000c060c7224 */ /* 0x000fe400078e0215 */
[----:B------:R-:W-:Y:S02]  /*5f40*/  IMAD.MOV.U32 R21, RZ, RZ, R5 ;  /* 0x000000ffff157224 */ /* 0x000fe400078e0005 */
[----:B------:R-:W-:-:S04]  /*5f50*/  IMAD.HI.U32 R10, R9, R19, RZ ;  /* 0x00000013090a7227 */ /* 0x000fc800078e00ff */
[----:B------:R-:W-:Y:S01]  /*5f60*/  @!P4 IMAD.IADD R8, R8, 0x1, -R6 ;  /* 0x000000010808c824 */ /* 0x000fe200078e0a06 */
[C---:B------:R-:W-:Y:S01]  /*5f70*/  ISETP.GT.U32.AND P4, PT, R6.reuse, R239, PT ;  /* 0x000000ef0600720c */ /* 0x040fe20003f84070 */
[----:B------:R-:W-:Y:S01]  /*5f80*/  @!P2 IMAD.MOV R21, RZ, RZ, -R21 ;  /* 0x000000ffff15a224 */ /* 0x000fe200078e0a15 */
[C---:B------:R-:W-:Y:S01]  /*5f90*/  ISETP.GT.U32.AND P2, PT, R6.reuse, R249, PT ;  /* 0x000000f90600720c */ /* 0x040fe20003f44070 */
[----:B------:R-:W-:Y:S02]  /*5fa0*/  IMAD.MOV R10, RZ, RZ, -R10 ;  /* 0x000000ffff0a7224 */ /* 0x000fe400078e0a0a */
[----:B------:R-:W-:Y:S02]  /*5fb0*/  IMAD.MOV R15, RZ, RZ, -R15 ;  /* 0x000000ffff0f7224 */ /* 0x000fe400078e0a0f */
[----:B------:R-:W-:Y:S02]  /*5fc0*/  IMAD R10, R6, R10, R19 ;  /* 0x0000000a060a7224 */ /* 0x000fe400078e0213 */
[----:B------:R-:W-:-:S02]  /*5fd0*/  IMAD.MOV.U32 R19, RZ, RZ, R7 ;  /* 0x000000ffff137224 */ /* 0x000fc400078e0007 */
[----:B------:R-:W-:-:S04]  /*5fe0*/  IMAD.HI.U32 R17, R9, R26, RZ ;  /* 0x0000001a09117227 */ /* 0x000fc800078e00ff */
[C---:B------:R-:W-:Y:S02]  /*5ff0*/  IMAD R24, R6.reuse, R15, R24 ;  /* 0x0000000f06187224 */ /* 0x040fe400078e0218 */
[----:B------:R-:W-:Y:S01]  /*6000*/  @!P1 IMAD.MOV R19, RZ, RZ, -R19 ;  /* 0x000000ffff139224 */ /* 0x000fe200078e0a13 */
[C---:B------:R-:W-:Y:S01]  /*6010*/  ISETP.GT.U32.AND P1, PT, R6.reuse, R251, PT ;  /* 0x000000fb0600720c */ /* 0x040fe20003f24070 */
[----:B------:R-:W-:Y:S02]  /*6020*/  IMAD.MOV R17, RZ, RZ, -R17 ;  /* 0x000000ffff117224 */ /* 0x000fe400078e0a11 */
[----:B------:R-:W-:Y:S02]  /*6030*/  IMAD.MOV.U32 R15, RZ, RZ, R13 ;  /* 0x000000ffff0f7224 */ /* 0x000fe400078e000d */
[--C-:B------:R-:W-:Y:S01]  /*6040*/  @!P4 IMAD.IADD R239, R239, 0x1, -R6.reuse ;  /* 0x00000001efefc824 */ /* 0x100fe200078e0a06 */
[C---:B------:R-:W-:Y:S01]  /*6050*/  ISETP.GT.U32.AND P4, PT, R6.reuse, R12, PT ;  /* 0x0000000c0600720c */ /* 0x040fe20003f84070 */
[----:B------:R-:W-:Y:S01]  /*6060*/  @!P2 IMAD.IADD R249, R249, 0x1, -R6 ;  /* 0x00000001f9f9a824 */ /* 0x000fe200078e0a06 */
[C---:B------:R-:W-:Y:S01]  /*6070*/  ISETP.GT.U32.AND P2, PT, R6.reuse, R24, PT ;  /* 0x000000180600720c */ /* 0x040fe20003f44070 */
[----:B------:R-:W-:-:S02]  /*6080*/  IMAD R26, R6, R17, R26 ;  /* 0x00000011061a7224 */ /* 0x000fc400078e021a */
[----:B------:R-:W-:Y:S01]  /*6090*/  @!P5 IMAD.MOV R22, RZ, RZ, -R22 ;  /* 0x000000ffff16d224 */ /* 0x000fe200078e0a16 */
[C---:B------:R-:W-:Y:S01]  /*60a0*/  ISETP.GT.U32.AND P5, PT, R6.reuse, R2, PT ;  /* 0x000000020600720c */ /* 0x040fe20003fa4070 */
[----:B------:R-:W-:Y:S01]  /*60b0*/  @!P0 IMAD.MOV R15, RZ, RZ, -R15 ;  /* 0x000000ffff0f8224 */ /* 0x000fe200078e0a0f */
[C---:B------:R-:W-:Y:S01]  /*60c0*/  ISETP.GT.U32.AND P0, PT, R6.reuse, R4, PT ;  /* 0x000000040600720c */ /* 0x040fe20003f04070 */
[----:B------:R-:W-:Y:S01]  /*60d0*/  @!P3 IMAD.IADD R229, R229, 0x1, -R6 ;  /* 0x00000001e5e5b824 */ /* 0x000fe200078e0a06 */
[----:B------:R-:W-:Y:S01]  /*60e0*/  ISETP.GT.U32.AND P3, PT, R6, R10, PT ;  /* 0x0000000a0600720c */ /* 0x000fe20003f64070 */
[----:B------:R-:W-:Y:S02]  /*60f0*/  IMAD.MOV.U32 R17, RZ, RZ, R11 ;  /* 0x000000ffff117224 */ /* 0x000fe400078e000b */
[----:B------:R-:W-:-:S04]  /*6100*/  IMAD.HI.U32 R9, R9, R28, RZ ;  /* 0x0000001c09097227 */ /* 0x000fc800078e00ff */
[----:B------:R-:W-:Y:S01]  /*6110*/  @!P6 IMAD.MOV R17, RZ, RZ, -R17 ;  /* 0x000000ffff11e224 */ /* 0x000fe200078e0a11 */
[C---:B------:R-:W-:Y:S01]  /*6120*/  ISETP.GT.U32.AND P6, PT, R6.reuse, R8, PT ;  /* 0x000000080600720c */ /* 0x040fe20003fc4070 */
[----:B------:R-:W-:Y:S02]  /*6130*/  IMAD.MOV R9, RZ, RZ, -R9 ;  /* 0x000000ffff097224 */ /* 0x000fe400078e0a09 */
[----:B------:R-:W-:Y:S01]  /*6140*/  @!P1 IMAD.IADD R251, R251, 0x1, -R6 ;  /* 0x00000001fbfb9824 */ /* 0x000fe200078e0a06 */
[C---:B------:R-:W-:Y:S01]  /*6150*/  ISETP.GT.U32.AND P1, PT, R6.reuse, R26, PT ;  /* 0x0000001a0600720c */ /* 0x040fe20003f24070 */
[----:B------:R-:W-:Y:S02]  /*6160*/  IMAD R28, R6, R9, R28 ;  /* 0x00000009061c7224 */ /* 0x000fe400078e021c */
[--C-:B------:R-:W-:Y:S01]  /*6170*/  @!P4 IMAD.IADD R12, R12, 0x1, -R6.reuse ;  /* 0x000000010c0cc824 */ /* 0x100fe200078e0a06 */
[----:B------:R-:W-:Y:S01]  /*6180*/  ISETP.GE.AND P4, PT, R104, RZ, PT ;  /* 0x000000ff6800720c */ /* 0x000fe20003f86270 */
[--C-:B------:R-:W-:Y:S01]  /*6190*/  @!P2 IMAD.IADD R24, R24, 0x1, -R6.reuse ;  /* 0x000000011818a824 */ /* 0x100fe200078e0a06 */
[----:B------:R-:W-:Y:S01]  /*61a0*/  ISETP.GE.AND P2, PT, R106, RZ, PT ;  /* 0x000000ff6a00720c */ /* 0x000fe20003f46270 */
[--C-:B------:R-:W-:Y:S01]  /*61b0*/  @!P5 IMAD.IADD R2, R2, 0x1, -R6.reuse ;  /* 0x000000010202d824 */ /* 0x100fe200078e0a06 */
[----:B------:R-:W-:Y:S01]  /*61c0*/  ISETP.GT.U32.AND P5, PT, R6, R28, PT ;  /* 0x0000001c0600720c */ /* 0x000fe20003fa4070 */
[--C-:B------:R-:W-:Y:S01]  /*61d0*/  @!P0 IMAD.IADD R4, R4, 0x1, -R6.reuse ;  /* 0x0000000104048824 */ /* 0x100fe200078e0a06 */
[----:B------:R-:W-:Y:S01]  /*61e0*/  ISETP.GE.AND P0, PT, R98, RZ, PT ;  /* 0x000000ff6200720c */ /* 0x000fe20003f06270 */
[--C-:B------:R-:W-:Y:S01]  /*61f0*/  @!P3 IMAD.IADD R10, R10, 0x1, -R6.reuse ;  /* 0x000000010a0ab824 */ /* 0x100fe200078e0a06 */
[----:B------:R-:W-:Y:S01]  /*6200*/  ISETP.GE.AND P3, PT, R102, RZ, PT ;  /* 0x000000ff6600720c */ /* 0x000fe20003f66270 */
[--C-:B------:R-:W-:Y:S01]  /*6210*/  @!P6 IMAD.IADD R8, R8, 0x1, -R6.reuse ;  /* 0x000000010808e824 */ /* 0x100fe200078e0a06 */
[----:B------:R-:W-:Y:S01]  /*6220*/  ISETP.GE.AND P6, PT, R100, RZ, PT ;  /* 0x000000ff6400720c */ /* 0x000fe20003fc6270 */
[----:B------:R-:W-:Y:S01]  /*6230*/  @!P1 IMAD.IADD R26, R26, 0x1, -R6 ;  /* 0x000000011a1a9824 */ /* 0x000fe200078e0a06 */
[----:B------:R-:W-:Y:S01]  /*6240*/  ISETP.GE.AND P1, PT, R96, RZ, PT ;  /* 0x000000ff6000720c */ /* 0x000fe20003f26270 */
[----:B------:R-:W-:-:S02]  /*6250*/  IMAD.MOV.U32 R7, RZ, RZ, R251 ;  /* 0x000000ffff077224 */ /* 0x000fc400078e00fb */
[----:B------:R-:W-:Y:S02]  /*6260*/  IMAD.MOV.U32 R5, RZ, RZ, R2 ;  /* 0x000000ffff057224 */ /* 0x000fe400078e0002 */
[----:B------:R-:W-:Y:S01]  /*6270*/  IMAD.MOV.U32 R13, RZ, RZ, R229 ;  /* 0x000000ffff0d7224 */ /* 0x000fe200078e00e5 */
[----:B------:R-:W-:Y:S01]  /*6280*/  SHF.R.S32.HI R229, RZ, 0x1f, R20 ;  /* 0x0000001fffe57819 */ /* 0x000fe20000011414 */
[----:B------:R-:W-:Y:S02]  /*6290*/  IMAD.MOV.U32 R9, RZ, RZ, R249 ;  /* 0x000000ffff097224 */ /* 0x000fe400078e00f9 */
[----:B------:R-:W-:Y:S01]  /*62a0*/  @!P4 IMAD.MOV R7, RZ, RZ, -R7 ;  /* 0x000000ffff07c224 */ /* 0x000fe200078e0a07 */
[----:B------:R-:W-:Y:S01]  /*62b0*/  ISETP.GT.U32.AND P4, PT, R6, R26, PT ;  /* 0x0000001a0600720c */ /* 0x000fe20003f84070 */
[----:B------:R-:W-:Y:S01]  /*62c0*/  @!P2 IMAD.MOV R5, RZ, RZ, -R5 ;  /* 0x000000ffff05a224 */ /* 0x000fe200078e0a05 */
[----:B------:R-:W-:Y:S01]  /*62d0*/  ISETP.GE.AND P2, PT, R16, RZ, PT ;  /* 0x000000ff1000720c */ /* 0x000fe20003f46270 */
[----:B------:R-:W-:Y:S01]  /*62e0*/  @!P5 IMAD.IADD R28, R28, 0x1, -R6 ;  /* 0x000000011c1cd824 */ /* 0x000fe200078e0a06 */
[C---:B------:R-:W-:Y:S01]  /*62f0*/  ISETP.GT.U32.AND P5, PT, R6.reuse, R12, PT ;  /* 0x0000000c0600720c */ /* 0x040fe20003fa4070 */
[----:B------:R-:W-:Y:S01]  /*6300*/  @!P0 IMAD.MOV R13, RZ, RZ, -R13 ;  /* 0x000000ffff0d8224 */ /* 0x000fe200078e0a0d */
[C---:B------:R-:W-:Y:S01]  /*6310*/  ISETP.GT.U32.AND P0, PT, R6.reuse, R10, PT ;  /* 0x0000000a0600720c */ /* 0x040fe20003f04070 */
[----:B------:R-:W-:Y:S01]  /*6320*/  @!P3 IMAD.MOV R9, RZ, RZ, -R9 ;  /* 0x000000ffff09b224 */ /* 0x000fe200078e0a09 */
[----:B------:R-:W-:Y:S01]  /*6330*/  ISETP.GT.U32.AND P3, PT, R6, R24, PT ;  /* 0x000000180600720c */ /* 0x000fe20003f64070 */
[----:B------:R-:W-:Y:S01]  /*6340*/  IMAD.MOV.U32 R11, RZ, RZ, R239 ;  /* 0x000000ffff0b7224 */ /* 0x000fe200078e00ef */
[----:B------:R-:W-:Y:S01]  /*6350*/  LEA.HI R20, R229, R20, RZ, 0x7 ;  /* 0x00000014e5147211 */ /* 0x000fe200078f38ff */
[----:B------:R-:W-:-:S02]  /*6360*/  IMAD.MOV.U32 R251, RZ, RZ, R4 ;  /* 0x000000fffffb7224 */ /* 0x000fc400078e0004 */
[----:B------:R-:W-:Y:S01]  /*6370*/  @!P6 IMAD.MOV R11, RZ, RZ, -R11 ;  /* 0x000000ffff0be224 */ /* 0x000fe200078e0a0b */
[----:B------:R-:W-:Y:S01]  /*6380*/  ISETP.GT.U32.AND P6, PT, R6, R28, PT ;  /* 0x0000001c0600720c */ /* 0x000fe20003fc4070 */
[----:B------:R-:W-:Y:S01]  /*6390*/  @!P1 IMAD.MOV R251, RZ, RZ, -R251 ;  /* 0x000000fffffb9224 */ /* 0x000fe200078e0afb */
[----:B------:R-:W-:Y:S01]  /*63a0*/  ISETP.GE.AND P1, PT, R18, RZ, PT ;  /* 0x000000ff1200720c */ /* 0x000fe20003f26270 */
[----:B------:R-:W-:Y:S01]  /*63b0*/  @!P4 IMAD.IADD R26, R26, 0x1, -R6 ;  /* 0x000000011a1ac824 */ /* 0x000fe200078e0a06 */
[----:B------:R-:W-:Y:S01]  /*63c0*/  ISETP.GE.AND P4, PT, R94, RZ, PT ;  /* 0x000000ff5e00720c */ /* 0x000fe20003f86270 */
[----:B------:R-:W-:Y:S01]  /*63d0*/  @!P2 IMAD.MOV R8, RZ, RZ, -R8 ;  /* 0x000000ffff08a224 */ /* 0x000fe200078e0a08 */
[----:B------:R-:W-:Y:S01]  /*63e0*/  ISETP.NE.AND P2, PT, R159, RZ, PT ;  /* 0x000000ff9f00720c */ /* 0x000fe20003f45270 */
[--C-:B------:R-:W-:Y:S01]  /*63f0*/  @!P0 IMAD.IADD R10, R10, 0x1, -R6.reuse ;  /* 0x000000010a0a8824 */ /* 0x100fe200078e0a06 */
[----:B------:R-:W-:Y:S01]  /*6400*/  LOP3.LUT R18, RZ, R159, RZ, 0x33, !PT ;  /* 0x0000009fff127212 */ /* 0x000fe200078e33ff */
[--C-:B------:R-:W-:Y:S01]  /*6410*/  @!P5 IMAD.IADD R12, R12, 0x1, -R6.reuse ;  /* 0x000000010c0cd824 */ /* 0x100fe200078e0a06 */
[----:B------:R-:W-:Y:S01]  /*6420*/  ISETP.GE.AND P0, PT, R88, RZ, PT ;  /* 0x000000ff5800720c */ /* 0x000fe20003f06270 */
[--C-:B------:R-:W-:Y:S01]  /*6430*/  @!P3 IMAD.IADD R24, R24, 0x1, -R6.reuse ;  /* 0x000000011818b824 */ /* 0x100fe200078e0a06 */
[----:B------:R-:W-:Y:S01]  /*6440*/  ISETP.GE.AND P5, PT, R90, RZ, PT ;  /* 0x000000ff5a00720c */ /* 0x000fe20003fa6270 */
[----:B------:R-:W-:Y:S01]  /*6450*/  @!P6 IMAD.IADD R28, R28, 0x1, -R6 ;  /* 0x000000011c1ce824 */ /* 0x000fe200078e0a06 */
[----:B------:R-:W-:Y:S01]  /*6460*/  ISETP.GE.AND P3, PT, R92, RZ, PT ;  /* 0x000000ff5c00720c */ /* 0x000fe20003f66270 */
[----:B------:R-:W-:Y:S01]  /*6470*/  IMAD R2, R204, UR60, RZ ;  /* 0x0000003ccc027c24 */ /* 0x000fe2000f8e02ff */
[C---:B------:R-:W-:Y:S01]  /*6480*/  SEL R245, R18.reuse, R245, !P2 ;  /* 0x000000f512f57207 */ /* 0x040fe20005000000 */
[----:B------:R-:W-:Y:S01]  /*6490*/  IMAD.MOV.U32 R229, RZ, RZ, R28 ;  /* 0x000000ffffe57224 */ /* 0x000fe200078e001c */
[----:B------:R-:W-:Y:S01]  /*64a0*/  SEL R243, R18, R243, !P2 ;  /* 0x000000f312f37207 */ /* 0x000fe20005000000 */
[----:B------:R-:W-:Y:S01]  /*64b0*/  IMAD.MOV.U32 R249, RZ, RZ, R24 ;  /* 0x000000fffff97224 */ /* 0x000fe200078e0018 */
[----:B------:R-:W-:Y:S01]  /*64c0*/  LEA R4, P6, R2, UR8, 0x1 ;  /* 0x0000000802047c11 */ /* 0x000fe2000f8c08ff */
[----:B------:R-:W-:Y:S01]  /*64d0*/  IMAD R245, R245, UR10, RZ ;  /* 0x0000000af5f57c24 */ /* 0x000fe2000f8e02ff */
[C---:B------:R-:W-:Y:S01]  /*64e0*/  SEL R227, R18.reuse, R227, !P2 ;  /* 0x000000e312e37207 */ /* 0x040fe20005000000 */
[----:B------:R-:W-:Y:S01]  /*64f0*/  IMAD.MOV.U32 R239, RZ, RZ, R26 ;  /* 0x000000ffffef7224 */ /* 0x000fe200078e001a */
[----:B------:R-:W-:Y:S01]  /*6500*/  SEL R233, R18, R233, !P2 ;  /* 0x000000e912e97207 */ /* 0x000fe20005000000 */
[----:B------:R-:W-:Y:S01]  /*6510*/  @!P4 IMAD.MOV R229, RZ, RZ, -R229 ;  /* 0x000000ffffe5c224 */ /* 0x000fe200078e0ae5 */
[----:B------:R-:W-:Y:S01]  /*6520*/  LEA R152, P4, R245, R4, 0x1 ;  /* 0x00000004f5987211 */ /* 0x000fe200078808ff */
[----:B------:R-:W-:Y:S01]  /*6530*/  @!P1 IMAD.MOV R10, RZ, RZ, -R10 ;  /* 0x000000ffff0a9224 */ /* 0x000fe200078e0a0a */
[----:B------:R-:W-:Y:S01]  /*6540*/  LEA.HI.X.SX32 R2, R2, UR9, 0x1, P6 ;  /* 0x0000000902027c11 */ /* 0x000fe2000b0f0eff */
[----:B------:R-:W-:Y:S01]  /*6550*/  @!P0 IMAD.MOV R12, RZ, RZ, -R12 ;  /* 0x000000ffff0c8224 */ /* 0x000fe200078e0a0c */
[C---:B------:R-:W-:Y:S01]  /*6560*/  SEL R231, R18.reuse, R231, !P2 ;  /* 0x000000e712e77207 */ /* 0x040fe20005000000 */
[----:B------:R-:W-:Y:S01]  /*6570*/  @!P5 IMAD.MOV R249, RZ, RZ, -R249 ;  /* 0x000000fffff9d224 */ /* 0x000fe200078e0af9 */
[C---:B------:R-:W-:Y:S01]  /*6580*/  SEL R159, R18.reuse, R14, !P2 ;  /* 0x0000000e129f7207 */ /* 0x040fe20005000000 */
[----:B------:R-:W-:Y:S01]  /*6590*/  @!P3 IMAD.MOV R239, RZ, RZ, -R239 ;  /* 0x000000ffffefb224 */ /* 0x000fe200078e0aef */
[C---:B------:R-:W-:Y:S01]  /*65a0*/  SEL R217, R18.reuse, R217, !P2 ;  /* 0x000000d912d97207 */ /* 0x040fe20005000000 */
[----:B------:R-:W-:Y:S01]  /*65b0*/  IMAD R243, R243, UR10, RZ ;  /* 0x0000000af3f37c24 */ /* 0x000fe2000f8e02ff */
[C---:B------:R-:W-:Y:S01]  /*65c0*/  SEL R241, R18.reuse, R241, !P2 ;  /* 0x000000f112f17207 */ /* 0x040fe20005000000 */
[----:B------:R0:W-:Y:S01]  /*65d0*/  STL [R1+0x80c], R152 ;  /* 0x00080c9801007387 */ /* 0x0001e20000100800 */
[C---:B------:R-:W-:Y:S01]  /*65e0*/  SEL R237, R18.reuse, R237, !P2 ;  /* 0x000000ed12ed7207 */ /* 0x040fe20005000000 */
[----:B------:R-:W-:Y:S01]  /*65f0*/  IMAD R227, R227, UR10, RZ ;  /* 0x0000000ae3e37c24 */ /* 0x000fe2000f8e02ff */
        /* <DEDUP_REMOVED lines=216> */
[----:B------:R-:W-:Y:S01]  /*7380*/  SEL R11, R18, R11, !P2 ;  /* 0x0000000b120b7207 */ /* 0x000fe20005000000 */
        /* <DEDUP_REMOVED lines=21> */
[----:B0-----:R-:W-:Y:S01]  /*74e0*/  LEA.HI.X.SX32 R152, R245, R2, 0x1, P4 ;  /* 0x00000002f5987211 */ /* 0x001fe200020f0eff */
[----:B------:R-:W-:Y:S01]  /*74f0*/  IMAD R8, R8, UR10, RZ ;  /* 0x0000000a08087c24 */ /* 0x000fe2000f8e02ff */
[-C--:B------:R-:W-:Y:S01]  /*7500*/  LEA R224, P2, R243, R4.reuse, 0x1 ;  /* 0x00000004f3e07211 */ /* 0x080fe200078408ff */
[----:B------:R-:W-:Y:S01]  /*7510*/  IMAD R10, R10, UR10, RZ ;  /* 0x0000000a0a0a7c24 */ /* 0x000fe2000f8e02ff */
[----:B------:R-:W-:Y:S01]  /*7520*/  LEA R229, P1, R227, R4, 0x1 ;  /* 0x00000004e3e57211 */ /* 0x000fe200078208ff */
[----:B------:R0:W-:Y:S01]  /*7530*/  STL [R1+0x808], R152 ;  /* 0x0008089801007387 */ /* 0x0001e20000100800 */
[----:B------:R-:W-:Y:S01]  /*7540*/  LEA.HI.X.SX32 R222, R243, R2, 0x1, P2 ;  /* 0x00000002f3de7211 */ /* 0x000fe200010f0eff */
[----:B------:R-:W-:Y:S01]  /*7550*/  IMAD R12, R12, UR10, RZ ;  /* 0x0000000a0c0c7c24 */ /* 0x000fe2000f8e02ff */
[----:B------:R-:W-:Y:S01]  /*7560*/  LEA R234, P0, R231, R4, 0x1 ;  /* 0x00000004e7ea7211 */ /* 0x000fe200078008ff */
[----:B------:R-:W-:Y:S01]  /*7570*/  IMAD R14, R14, UR10, RZ ;  /* 0x0000000a0e0e7c24 */ /* 0x000fe2000f8e02ff */
[----:B------:R-:W-:Y:S01]  /*7580*/  LEA.HI.X.SX32 R227, R227, R2, 0x1, P1 ;  /* 0x00000002e3e37211 */ /* 0x000fe200008f0eff */
[----:B------:R-:W-:Y:S01]  /*7590*/  IMAD R16, R16, UR10, RZ ;  /* 0x0000000a10107c24 */ /* 0x000fe2000f8e02ff */
[-C--:B------:R-:W-:Y:S01]  /*75a0*/  LEA R154, P1, R225, R4.reuse, 0x1 ;  /* 0x00000004e19a7211 */ /* 0x080fe200078208ff */
[----:B------:R-:W-:Y:S01]  /*75b0*/  IMAD R18, R18, UR10, RZ ;  /* 0x0000000a12127c24 */ /* 0x000fe2000f8e02ff */
[-C--:B------:R-:W-:Y:S01]  /*75c0*/  LEA R239, P6, R241, R4.reuse, 0x1 ;  /* 0x00000004f1ef7211 */ /* 0x080fe200078c08ff */
[----:B------:R-:W-:Y:S01]  /*75d0*/  ULDC.64 UR8, c[0x0][0x210] ;  /* 0x0000840000087ab9 */ /* 0x000fe20000000a00 */
[----:B0-----:R-:W-:Y:S01]  /*75e0*/  LEA R152, P2, R233, R4, 0x1 ;  /* 0x00000004e9987211 */ /* 0x001fe200078408ff */
[----:B------:R-:W-:Y:S01]  /*75f0*/  USHF.L.U32 UR60, UR60, 0x7, URZ ;  /* 0x000000073c3c7899 */ /* 0x000fe2000800063f */
[----:B------:R-:W-:-:S02]  /*7600*/  LEA.HI.X.SX32 R231, R231, R2, 0x1, P0 ;  /* 0x00000002e7e77211 */ /* 0x000fc400000f0eff */
[-C--:B------:R-:W-:Y:S01]  /*7610*/  LEA R244, P5, R237, R4.reuse, 0x1 ;  /* 0x00000004edf47211 */ /* 0x080fe200078a08ff */
[----:B------:R0:W-:Y:S01]  /*7620*/  STL [R1+0x4], R152 ;  /* 0x0000049801007387 */ /* 0x0001e20000100800 */
[----:B------:R-:W-:Y:S01]  /*7630*/  LEA R220, P3, R217, R4, 0x1 ;  /* 0x00000004d9dc7211 */ /* 0x000fe200078608ff */
[----:B------:R-:W-:Y:S01]  /*7640*/  USHF.R.S32.HI UR10, URZ, 0x1f, UR60 ;  /* 0x0000001f3f0a7899 */ /* 0x000fe2000801143c */
[----:B------:R-:W-:Y:S01]  /*7650*/  LEA.HI.X.SX32 R236, R241, R2, 0x1, P6 ;  /* 0x00000002f1ec7211 */ /* 0x000fe200030f0eff */
[----:B------:R1:W-:Y:S01]  /*7660*/  STL [R1+0xc], R154 ;  /* 0x00000c9a01007387 */ /* 0x0003e20000100800 */
[----:B------:R-:W-:Y:S01]  /*7670*/  LEA R248, P4, R247, R4, 0x1 ;  /* 0x00000004f7f87211 */ /* 0x000fe200078808ff */
[----:B------:R-:W-:Y:S01]  /*7680*/  USHF.L.U32 UR5, UR60, 0x1, URZ ;  /* 0x000000013c057899 */ /* 0x000fe2000800063f */
[-C--:B------:R-:W-:Y:S01]  /*7690*/  LEA.HI.X.SX32 R242, R237, R2.reuse, 0x1, P5 ;  /* 0x00000002edf27211 */ /* 0x080fe200028f0eff */
[----:B------:R-:W-:Y:S01]  /*76a0*/  USHF.L.U64.HI UR60, UR60, 0x1, UR10 ;  /* 0x000000013c3c7899 */ /* 0x000fe2000801020a */
[----:B------:R-:W-:-:S02]  /*76b0*/  LEA.HI.X.SX32 R217, R217, R2, 0x1, P3 ;  /* 0x00000002d9d97211 */ /* 0x000fc400018f0eff */
[-C--:B0-----:R-:W-:Y:S02]  /*76c0*/  LEA R152, P0, R223, R4.reuse, 0x1 ;  /* 0x00000004df987211 */ /* 0x081fe400078008ff */
[-C--:B------:R-:W-:Y:S02]  /*76d0*/  LEA R252, P3, R235, R4.reuse, 0x1 ;  /* 0x00000004ebfc7211 */ /* 0x080fe400078608ff */
[----:B-1----:R-:W-:Y:S01]  /*76e0*/  LEA R154, P6, R221, R4, 0x1 ;  /* 0x00000004dd9a7211 */ /* 0x002fe200078c08ff */
[----:B------:R0:W-:Y:S01]  /*76f0*/  STL [R1+0x14], R152 ;  /* 0x0000149801007387 */ /* 0x0001e20000100800 */
[-C--:B------:R-:W-:Y:S02]  /*7700*/  LEA.HI.X.SX32 R247, R247, R2.reuse, 0x1, P4 ;  /* 0x00000002f7f77211 */ /* 0x080fe400020f0eff */
[----:B------:R-:W-:Y:S01]  /*7710*/  LEA.HI.X.SX32 R250, R235, R2, 0x1, P3 ;  /* 0x00000002ebfa7211 */ /* 0x000fe200018f0eff */
[----:B------:R1:W-:Y:S01]  /*7720*/  STL [R1+0x1c], R154 ;  /* 0x00001c9a01007387 */ /* 0x0003e20000100800 */
[----:B0-----:R-:W-:-:S02]  /*7730*/  LEA R152, P5, R219, R4, 0x1 ;  /* 0x00000004db987211 */ /* 0x001fc400078a08ff */
[----:B-1----:R-:W-:-:S03]  /*7740*/  LEA R154, P4, R215, R4, 0x1 ;  /* 0x00000004d79a7211 */ /* 0x002fc600078808ff */
[----:B------:R0:W-:Y:S04]  /*7750*/  STL [R1+0x24], R152 ;  /* 0x0000249801007387 */ /* 0x0001e80000100800 */
[----:B------:R1:W-:Y:S01]  /*7760*/  STL [R1+0x78], R154 ;  /* 0x0000789a01007387 */ /* 0x0003e20000100800 */
[----:B0-----:R-:W-:Y:S02]  /*7770*/  LEA R152, P3, R213, R4, 0x1 ;  /* 0x00000004d5987211 */ /* 0x001fe400078608ff */
[----:B-1----:R-:W-:-:S03]  /*7780*/  LEA.HI.X.SX32 R154, R233, R2, 0x1, P2 ;  /* 0x00000002e99a7211 */ /* 0x002fc600010f0eff */
[----:B------:R0:W-:Y:S01]  /*7790*/  STL [R1+0x80], R152 ;  /* 0x0000809801007387 */ /* 0x0001e20000100800 */
[----:B------:R-:W-:-:S03]  /*77a0*/  LEA R156, P2, R211, R4, 0x1 ;  /* 0x00000004d39c7211 */ /* 0x000fc600078408ff */
[----:B------:R1:W-:Y:S04]  /*77b0*/  STL [R1], R154 ;  /* 0x0000009a01007387 */ /* 0x0003e80000100800 */
[----:B------:R2:W-:Y:S01]  /*77c0*/  STL [R1+0x88], R156 ;  /* 0x0000889c01007387 */ /* 0x0005e20000100800 */
[----:B0-----:R-:W-:Y:S02]  /*77d0*/  LEA.HI.X.SX32 R152, R225, R2, 0x1, P1 ;  /* 0x00000002e1987211 */ /* 0x001fe400008f0eff */
[----:B-1----:R-:W-:-:S03]  /*77e0*/  LEA R154, P1, R209, R4, 0x1 ;  /* 0x00000004d19a7211 */ /* 0x002fc600078208ff */
[----:B------:R0:W-:Y:S01]  /*77f0*/  STL [R1+0x8], R152 ;  /* 0x0000089801007387 */ /* 0x0001e20000100800 */
[----:B--2---:R-:W-:-:S03]  /*7800*/  LEA.HI.X.SX32 R156, R223, R2, 0x1, P0 ;  /* 0x00000002df9c7211 */ /* 0x004fc600000f0eff */
[----:B------:R1:W-:Y:S04]  /*7810*/  STL [R1+0x90], R154 ;  /* 0x0000909a01007387 */ /* 0x0003e80000100800 */
[----:B------:R2:W-:Y:S01]  /*7820*/  STL [R1+0x10], R156 ;  /* 0x0000109c01007387 */ /* 0x0005e20000100800 */
[----:B0-----:R-:W-:Y:S02]  /*7830*/  LEA R152, P0, R207, R4, 0x1 ;  /* 0x00000004cf987211 */ /* 0x001fe400078008ff */
[----:B-1----:R-:W-:-:S03]  /*7840*/  LEA.HI.X.SX32 R154, R221, R2, 0x1, P6 ;  /* 0x00000002dd9a7211 */ /* 0x002fc600030f0eff */
[----:B------:R0:W-:Y:S01]  /*7850*/  STL [R1+0x98], R152 ;  /* 0x0000989801007387 */ /* 0x0001e20000100800 */
[----:B--2---:R-:W-:-:S03]  /*7860*/  LEA R156, P6, R205, R4, 0x1 ;  /* 0x00000004cd9c7211 */ /* 0x004fc600078c08ff */
[----:B------:R1:W-:Y:S04]  /*7870*/  STL [R1+0x18], R154 ;  /* 0x0000189a01007387 */ /* 0x0003e80000100800 */
        /* <DEDUP_REMOVED lines=101> */
[----:B------:R1:W-:Y:S01]  /*7ed0*/  STL [R1+0x168], R154 ;  /* 0x0001689a01007387 */ /* 0x0003e20000100800 */
[----:B------:R-:W-:-:S03]  /*7ee0*/  LEA.HI.X.SX32 R155, R155, R2, 0x1, P2 ;  /* 0x000000029b9b7211 */ /* 0x000fc600010f0eff */
        /* <DEDUP_REMOVED lines=18> */
[----:B------:R-:W-:Y:S01]  /*8010*/  STL [R1+0x190], R156 ;  /* 0x0001909c01007387 */ /* 0x000fe20000100800 */
[----:B0-----:R-:W-:Y:S02]  /*8020*/  LEA.HI.X.SX32 R152, R157, R2, 0x1, P3 ;  /* 0x000000029d987211 */ /* 0x001fe400018f0eff */
[----:B-1----:R-:W-:-:S03]  /*8030*/  LEA R154, P3, R143, R4, 0x1 ;  /* 0x000000048f9a7211 */ /* 0x002fc600078608ff */
[----:B------:R0:W-:Y:S04]  /*8040*/  STL [R1+0x15c], R152 ;  /* 0x00015c9801007387 */ /* 0x0001e80000100800 */
[----:B------:R1:W-:Y:S04]  /*8050*/  STL [R1+0x198], R154 ;  /* 0x0001989a01007387 */ /* 0x0003e80000100800 */
[----:B------:R-:W-:Y:S01]  /*8060*/  STL [R1+0x164], R155 ;  /* 0x0001649b01007387 */ /* 0x000fe20000100800 */
[----:B0-----:R-:W-:Y:S02]  /*8070*/  LEA R152, P2, R141, R4, 0x1 ;  /* 0x000000048d987211 */ /* 0x001fe400078408ff */
[----:B-1----:R-:W-:-:S03]  /*8080*/  LEA.HI.X.SX32 R154, R153, R2, 0x1, P1 ;  /* 0x00000002999a7211 */ /* 0x002fc600008f0eff */
[----:B------:R0:W-:Y:S01]  /*8090*/  STL [R1+0x1a0], R152 ;  /* 0x0001a09801007387 */ /* 0x0001e20000100800 */
[----:B------:R-:W-:-:S03]  /*80a0*/  LEA R153, P1, R139, R4, 0x1 ;  /* 0x000000048b997211 */ /* 0x000fc600078208ff */
[----:B------:R1:W-:Y:S04]  /*80b0*/  STL [R1+0x16c], R154 ;  /* 0x00016c9a01007387 */ /* 0x0003e80000100800 */
[----:B------:R2:W-:Y:S01]  /*80c0*/  STL [R1+0x1a8], R153 ;  /* 0x0001a89901007387 */ /* 0x0005e20000100800 */
[----:B0-----:R-:W-:Y:S02]  /*80d0*/  LEA.HI.X.SX32 R152, R151, R2, 0x1, P0 ;  /* 0x0000000297987211 */ /* 0x001fe400000f0eff */
[----:B------:R-:W-:Y:S02]  /*80e0*/  CS2R R150, SRZ ;  /* 0x0000000000967805 */ /* 0x000fe4000001ff00 */
[----:B-1----:R-:W-:Y:S01]  /*80f0*/  LEA R154, P0, R137, R4, 0x1 ;  /* 0x00000004899a7211 */ /* 0x002fe200078008ff */
[----:B------:R0:W-:Y:S01]  /*8100*/  STL [R1+0x174], R152 ;  /* 0x0001749801007387 */ /* 0x0001e20000100800 */
[----:B--2---:R-:W-:-:S03]  /*8110*/  LEA.HI.X.SX32 R153, R149, R2, 0x1, P6 ;  /* 0x0000000295997211 */ /* 0x004fc600030f0eff */
[----:B------:R1:W-:Y:S01]  /*8120*/  STL [R1+0x1b0], R154 ;  /* 0x0001b09a01007387 */ /* 0x0003e20000100800 */
[----:B------:R-:W-:-:S03]  /*8130*/  CS2R R148, SRZ ;  /* 0x0000000000947805 */ /* 0x000fc6000001ff00 */
[----:B------:R2:W-:Y:S01]  /*8140*/  STL [R1+0x17c], R153 ;  /* 0x00017c9901007387 */ /* 0x0005e20000100800 */
[----:B0-----:R-:W-:Y:S02]  /*8150*/  LEA R152, P6, R135, R4, 0x1 ;  /* 0x0000000487987211 */ /* 0x001fe400078c08ff */
[----:B-1----:R-:W-:-:S03]  /*8160*/  LEA.HI.X.SX32 R154, R147, R2, 0x1, P5 ;  /* 0x00000002939a7211 */ /* 0x002fc600028f0eff */
[----:B------:R0:W-:Y:S01]  /*8170*/  STL [R1+0x1b8], R152 ;  /* 0x0001b89801007387 */ /* 0x0001e20000100800 */
[----:B------:R-:W-:Y:S02]  /*8180*/  CS2R R146, SRZ ;  /* 0x0000000000927805 */ /* 0x000fe4000001ff00 */
[----:B--2---:R-:W-:Y:S01]  /*8190*/  LEA R153, P5, R133, R4, 0x1 ;  /* 0x0000000485997211 */ /* 0x004fe200078a08ff */
[----:B------:R1:W-:Y:S04]  /*81a0*/  STL [R1+0x184], R154 ;  /* 0x0001849a01007387 */ /* 0x0003e80000100800 */
[----:B------:R2:W-:Y:S01]  /*81b0*/  STL [R1+0x1c0], R153 ;  /* 0x0001c09901007387 */ /* 0x0005e20000100800 */
[----:B0-----:R-:W-:Y:S02]  /*81c0*/  LEA.HI.X.SX32 R152, R145, R2, 0x1, P4 ;  /* 0x0000000291987211 */ /* 0x001fe400020f0eff */
[----:B------:R-:W-:-:S02]  /*81d0*/  CS2R R144, SRZ ;  /* 0x0000000000907805 */ /* 0x000fc4000001ff00 */
        /* <DEDUP_REMOVED lines=264> */
[C---:B--2---:R-:W-:Y:S01]  /*9260*/  LEA R153, P4, R21.reuse, R4, 0x1 ;  /* 0x0000000415997211 */ /* 0x044fe200078808ff */
[----:B------:R1:W-:Y:S03]  /*9270*/  STL [R1+0x34c], R154 ;  /* 0x00034c9a01007387 */ /* 0x0003e60000100800 */
[-C--:B------:R-:W-:Y:S01]  /*9280*/  LEA.HI.X.SX32 R21, R21, R2.reuse, 0x1, P4 ;  /* 0x0000000215157211 */ /* 0x080fe200020f0eff */
        /* <DEDUP_REMOVED lines=22> */
[----:B------:R-:W-:Y:S01]  /*93f0*/  STL [R1+0x3a8], R154 ;  /* 0x0003a89a01007387 */ /* 0x000fe20000100800 */
[----:B------:R-:W-:Y:S02]  /*9400*/  LEA.HI.X.SX32 R23, R22, R2, 0x1, P5 ;  /* 0x0000000216177211 */ /* 0x000fe400028f0eff */
[-C--:B------:R-:W-:Y:S01]  /*9410*/  LEA R22, P5, R9, R4.reuse, 0x1 ;  /* 0x0000000409167211 */ /* 0x080fe200078a08ff */
[----:B------:R-:W-:Y:S01]  /*9420*/  STL [R1+0x374], R153 ;  /* 0x0003749901007387 */ /* 0x000fe20000100800 */
[----:B0-----:R-:W-:Y:S02]  /*9430*/  LEA R152, P6, R11, R4, 0x1 ;  /* 0x000000040b987211 */ /* 0x001fe400078c08ff */
[----:B------:R-:W-:-:S03]  /*9440*/  LEA.HI.X.SX32 R9, R9, R2, 0x1, P5 ;  /* 0x0000000209097211 */ /* 0x000fc600028f0eff */
[----:B------:R-:W-:Y:S04]  /*9450*/  STL [R1+0x3b0], R152 ;  /* 0x0003b09801007387 */ /* 0x000fe80000100800 */
[----:B------:R0:W-:Y:S04]  /*9460*/  STL [R1+0x37c], R23 ;  /* 0x00037c1701007387 */ /* 0x0001e80000100800 */
[----:B------:R1:W-:Y:S04]  /*9470*/  STL [R1+0x3c4], R22 ;  /* 0x0003c41601007387 */ /* 0x0003e80000100800 */
[----:B------:R2:W-:Y:S01]  /*9480*/  STL [R1+0x384], R21 ;  /* 0x0003841501007387 */ /* 0x0005e20000100800 */
[----:B0-----:R-:W-:-:S02]  /*9490*/  LEA R23, P4, R7, R4, 0x1 ;  /* 0x0000000407177211 */ /* 0x001fc400078808ff */
[----:B-1----:R-:W-:-:S03]  /*94a0*/  LEA.HI.X.SX32 R22, R19, R2, 0x1, P3 ;  /* 0x0000000213167211 */ /* 0x002fc600018f0eff */
[----:B------:R-:W-:Y:S01]  /*94b0*/  STL [R1+0x3cc], R23 ;  /* 0x0003cc1701007387 */ /* 0x000fe20000100800 */
[----:B------:R-:W-:Y:S02]  /*94c0*/  LEA.HI.X.SX32 R19, R17, R2, 0x1, P2 ;  /* 0x0000000211137211 */ /* 0x000fe400010f0eff */
[-C--:B--2---:R-:W-:Y:S01]  /*94d0*/  LEA R21, P3, R5, R4.reuse, 0x1 ;  /* 0x0000000405157211 */ /* 0x084fe200078608ff */
[----:B------:R-:W-:Y:S01]  /*94e0*/  STL [R1+0x38c], R22 ;  /* 0x00038c1601007387 */ /* 0x000fe20000100800 */
[----:B------:R-:W-:-:S03]  /*94f0*/  LEA R17, P2, R6, R4, 0x1 ;  /* 0x0000000406117211 */ /* 0x000fc600078408ff */
        /* <DEDUP_REMOVED lines=21> */
[----:B------:R-:W-:Y:S02]  /*9650*/  LEA R5, P3, R18, R4, 0x1 ;  /* 0x0000000412057211 */ /* 0x000fe400078608ff */
[-C--:B------:R-:W-:Y:S01]  /*9660*/  LEA.HI.X.SX32 R4, R6, R2.reuse, 0x1, P2 ;  /* 0x0000000206047211 */ /* 0x080fe200010f0eff */
[----:B------:R-:W-:Y:S01]  /*9670*/  STL [R1+0x800], R9 ;  /* 0x0008000901007387 */ /* 0x000fe20000100800 */
[----:B------:R-:W-:-:S03]  /*9680*/  LEA.HI.X.SX32 R6, R12, R2, 0x1, P6 ;  /* 0x000000020c067211 */ /* 0x000fc600030f0eff */
[----:B------:R0:W-:Y:S04]  /*9690*/  STL [R1+0x3d0], R7 ;  /* 0x0003d00701007387 */ /* 0x0001e80000100800 */
[----:B------:R1:W-:Y:S04]  /*96a0*/  STL [R1+0x804], R5 ;  /* 0x0008040501007387 */ /* 0x0003e80000100800 */
[----:B------:R2:W-:Y:S01]  /*96b0*/  STL [R1+0x3d8], R4 ;  /* 0x0003d80401007387 */ /* 0x0005e20000100800 */
[----:B0-----:R-:W-:Y:S01]  /*96c0*/  LEA R7, P2, R3, UR8, 0x1 ;  /* 0x0000000803077c11 */ /* 0x001fe2000f8408ff */
[----:B------:R-:W-:-:S02]  /*96d0*/  UMOV UR8, URZ ;  /* 0x0000003f00087c82 */ /* 0x000fc40008000000 */
[----:B------:R-:W-:Y:S01]  /*96e0*/  UIADD3.X UR12, UR8, 0x40000040, URZ, UP0, !UPT ;  /* 0x40000040080c7890 */ /* 0x000fe200087fe43f */
[-C--:B-1----:R-:W-:Y:S01]  /*96f0*/  LEA.HI.X.SX32 R5, R8, R2.reuse, 0x1, P1 ;  /* 0x0000000208057211 */ /* 0x082fe200008f0eff */
[----:B------:R-:W-:Y:S01]  /*9700*/  UIADD3 UR14, UP0, UR38, 0x2, URZ ;  /* 0x00000002260e7890 */ /* 0x000fe2000ff1e03f */
[----:B------:R-:W0:Y:S01]  /*9710*/  LDC R8, c[0x0][0x238] ;  /* 0x00008e00ff087b82 */ /* 0x000e220000000800 */
[----:B------:R-:W-:Y:S01]  /*9720*/  LEA.HI.X.SX32 R3, R3, UR9, 0x1, P2 ;  /* 0x0000000903037c11 */ /* 0x000fe200090f0eff */
[----:B------:R-:W-:Y:S01]  /*9730*/  UMOV UR9, URZ ;  /* 0x0000003f00097c82 */ /* 0x000fe20008000000 */
[----:B--2---:R-:W-:Y:S01]  /*9740*/  LEA.HI.X.SX32 R4, R10, R2, 0x1, P0 ;  /* 0x000000020a047211 */ /* 0x004fe200000f0eff */
[----:B------:R1:W-:Y:S01]  /*9750*/  STL [R1+0x3e0], R5 ;  /* 0x0003e00501007387 */ /* 0x0003e20000100800 */
[----:B------:R-:W-:Y:S01]  /*9760*/  UIADD3.X UR15, UR9, 0x40000040, URZ, UP0, !UPT ;  /* 0x40000040090f7890 */ /* 0x000fe200087fe43f */
[----:B------:R-:W-:Y:S02]  /*9770*/  UMOV UR8, UR11 ;  /* 0x0000000b00087c82 */ /* 0x000fe40008000000 */
[----:B------:R2:W-:Y:S01]  /*9780*/  STL [R1+0x3e8], R4 ;  /* 0x0003e80401007387 */ /* 0x0005e20000100800 */
[----:B------:R-:W-:-:S02]  /*9790*/  UMOV UR9, UR12 ;  /* 0x0000000c00097c82 */ /* 0x000fc40008000000 */
[----:B------:R-:W-:Y:S01]  /*97a0*/  UIADD3.64 UR10, UR8, 0x380, URZ ;  /* 0x00000380080a7897 */ /* 0x000fe2000fffe03f */
[----:B------:R-:W-:Y:S01]  /*97b0*/  STL [R1+0x3f0], R6 ;  /* 0x0003f00601007387 */ /* 0x000fe20000100800 */
[----:B------:R-:W-:Y:S01]  /*97c0*/  UIADD3.64 UR10, UR8, 0x480, URZ ;  /* 0x00000480080a7897 */ /* 0x000fe2000fffe03f */
[-C--:B-1----:R-:W-:Y:S01]  /*97d0*/  LEA.HI.X.SX32 R5, R14, R2.reuse, 0x1, P5 ;  /* 0x000000020e057211 */ /* 0x082fe200028f0eff */
[----:B------:R-:W-:Y:S02]  /*97e0*/  UIADD3.64 UR18, UR8, 0x400, URZ ;  /* 0x0000040008127897 */ /* 0x000fe4000fffe03f */
[----:B------:R-:W-:Y:S01]  /*97f0*/  UIADD3.64 UR12, UR8, 0x80, URZ ;  /* 0x00000080080c7897 */ /* 0x000fe2000fffe03f */
[-C--:B--2---:R-:W-:Y:S01]  /*9800*/  LEA.HI.X.SX32 R4, R16, R2.reuse, 0x1, P4 ;  /* 0x0000000210047211 */ /* 0x084fe200020f0eff */
[----:B------:R-:W-:Y:S01]  /*9810*/  STL [R1+0x3f8], R5 ;  /* 0x0003f80501007387 */ /* 0x000fe20000100800 */
[----:B------:R-:W-:Y:S01]  /*9820*/  LEA.HI.X.SX32 R2, R18, R2, 0x1, P3 ;  /* 0x0000000212027211 */ /* 0x000fe200018f0eff */
[----:B------:R-:W-:Y:S01]  /*9830*/  UMOV UR10, UR14 ;  /* 0x0000000e000a7c82 */ /* 0x000fe20008000000 */
[----:B------:R-:W-:Y:S01]  /*9840*/  UMOV UR11, UR15 ;  /* 0x0000000f000b7c82 */ /* 0x000fe20008000000 */
[----:B------:R1:W-:Y:S01]  /*9850*/  STL [R1+0x7fc], R4 ;  /* 0x0007fc0401007387 */ /* 0x0003e20000100800 */
[C---:B0-----:R-:W-:Y:S01]  /*9860*/  IMAD R164, R8.reuse, 0xfe, RZ ;  /* 0x000000fe08a47824 */ /* 0x041fe200078e02ff */
[----:B------:R-:W-:Y:S01]  /*9870*/  UIADD3.64 UR16, UR8, 0x100, URZ ;  /* 0x0000010008107897 */ /* 0x000fe2000fffe03f */
[C---:B------:R-:W-:Y:S01]  /*9880*/  IMAD R165, R8.reuse, 0xfa, RZ ;  /* 0x000000fa08a57824 */ /* 0x040fe200078e02ff */
[----:B------:R-:W-:Y:S01]  /*9890*/  STL [R1+0x3fc], R2 ;  /* 0x0003fc0201007387 */ /* 0x000fe20000100800 */
[C---:B------:R-:W-:Y:S01]  /*98a0*/  IMAD R166, R8.reuse, 0xf6, RZ ;  /* 0x000000f608a67824 */ /* 0x040fe200078e02ff */
[----:B------:R-:W-:Y:S01]  /*98b0*/  UIADD3.64 UR20, UR8, 0x180, URZ ;  /* 0x0000018008147897 */ /* 0x000fe2000fffe03f */
[C---:B------:R-:W-:Y:S01]  /*98c0*/  IMAD R167, R8.reuse, 0xf2, RZ ;  /* 0x000000f208a77824 */ /* 0x040fe200078e02ff */
[-C--:B------:R-:W-:Y:S01]  /*98d0*/  IADD3 R165, P4, R165, R7.reuse, RZ ;  /* 0x00000007a5a57210 */ /* 0x080fe20007f9e0ff */
[C---:B------:R-:W-:Y:S01]  /*98e0*/  IMAD R168, R8.reuse, 0xee, RZ ;  /* 0x000000ee08a87824 */ /* 0x040fe200078e02ff */
[----:B-1----:R-:W-:Y:S01]  /*98f0*/  SHF.R.S32.HI R4, RZ, 0x7, R20 ;  /* 0x00000007ff047819 */ /* 0x002fe20000011414 */
[----:B------:R-:W-:Y:S01]  /*9900*/  IMAD R169, R8, 0xea, RZ ;  /* 0x000000ea08a97824 */ /* 0x000fe200078e02ff */
[-C--:B------:R-:W-:Y:S01]  /*9910*/  IADD3 R20, P2, R164, R7.reuse, RZ ;  /* 0x00000007a4147210 */ /* 0x080fe20007f5e0ff */
[----:B------:R-:W-:Y:S01]  /*9920*/  IMAD R170, R8, 0xe6, RZ ;  /* 0x000000e608aa7824 */ /* 0x000fe200078e02ff */
[-C--:B------:R-:W-:Y:S01]  /*9930*/  IADD3 R164, P5, R166, R7.reuse, RZ ;  /* 0x00000007a6a47210 */ /* 0x080fe20007fbe0ff */
[----:B------:R-:W-:Y:S01]  /*9940*/  STL [R1+0x844], R4 ;  /* 0x0008440401007387 */ /* 0x000fe20000100800 */
[C---:B------:R-:W-:Y:S01]  /*9950*/  IMAD R171, R8.reuse, 0x7f, RZ ;  /* 0x0000007f08ab7824 */ /* 0x040fe200078e02ff */
[----:B------:R-:W-:Y:S01]  /*9960*/  UIADD3.64 UR24, UR8, 0x200, URZ ;  /* 0x0000020008187897 */ /* 0x000fe2000fffe03f */
[C---:B------:R-:W-:Y:S01]  /*9970*/  IMAD R172, R8.reuse, 0xe2, RZ ;  /* 0x000000e208ac7824 */ /* 0x040fe200078e02ff */
[----:B------:R0:W-:Y:S01]  /*9980*/  STL [R1+0x404], R20 ;  /* 0x0004041401007387 */ /* 0x0001e20000100800 */
        /* <DEDUP_REMOVED lines=9> */
[-C--:B0-----:R-:W-:Y:S01]  /*9a20*/  IADD3 R20, P6, R167, R7.reuse, RZ ;  /* 0x00000007a7147210 */ /* 0x081fe20007fde0ff */
[C---:B------:R-:W-:Y:S01]  /*9a30*/  IMAD R178, R8.reuse, 0xd6, RZ ;  /* 0x000000d608b27824 */ /* 0x040fe200078e02ff */
[----:B------:R-:W0:Y:S01]  /*9a40*/  S2R R6, SR_TID.X ;  /* 0x0000000000067919 */ /* 0x000e220000002100 */
[----:B------:R-:W-:Y:S01]  /*9a50*/  IMAD R179, R8, 0x77, RZ ;  /* 0x0000007708b37824 */ /* 0x000fe200078e02ff */
[-C--:B-1----:R-:W-:Y:S01]  /*9a60*/  IADD3 R165, P0, R168, R7.reuse, RZ ;  /* 0x00000007a8a57210 */ /* 0x082fe20007f1e0ff */
[C---:B------:R-:W-:Y:S01]  /*9a70*/  IMAD R180, R8.reuse, 0xd2, RZ ;  /* 0x000000d208b47824 */ /* 0x040fe200078e02ff */
[----:B------:R1:W-:Y:S01]  /*9a80*/  STL [R1+0x434], R20 ;  /* 0x0004341401007387 */ /* 0x0003e20000100800 */
[C---:B------:R-:W-:Y:S01]  /*9a90*/  IMAD R181, R8.reuse, 0x75, RZ ;  /* 0x0000007508b57824 */ /* 0x040fe200078e02ff */
[-C--:B--2---:R-:W-:Y:S01]  /*9aa0*/  IADD3 R164, P3, R169, R7.reuse, RZ ;  /* 0x00000007a9a47210 */ /* 0x084fe20007f7e0ff */
[C---:B------:R-:W-:Y:S01]  /*9ab0*/  IMAD R182, R8.reuse, 0xce, RZ ;  /* 0x000000ce08b67824 */ /* 0x040fe200078e02ff */
[----:B------:R2:W-:Y:S01]  /*9ac0*/  STL [R1+0x444], R165 ;  /* 0x000444a501007387 */ /* 0x0005e20000100800 */
[C---:B------:R-:W-:Y:S01]  /*9ad0*/  IMAD R183, R8.reuse, 0x73, RZ ;  /* 0x0000007308b77824 */ /* 0x040fe200078e02ff */
[----:B------:R-:W-:Y:S01]  /*9ae0*/  UIADD3.64 UR40, UR8, 0x500, URZ ;  /* 0x0000050008287897 */ /* 0x000fe2000fffe03f */
[C---:B------:R-:W-:Y:S01]  /*9af0*/  IMAD R184, R8.reuse, 0xca, RZ ;  /* 0x000000ca08b87824 */ /* 0x040fe200078e02ff */
[----:B------:R3:W-:Y:S01]  /*9b00*/  STL [R1+0x454], R164 ;  /* 0x000454a401007387 */ /* 0x0007e20000100800 */
[----:B------:R-:W-:Y:S01]  /*9b10*/  IMAD R185, R8, 0x71, RZ ;  /* 0x0000007108b97824 */ /* 0x000fe200078e02ff */
[----:B-1----:R-:W-:Y:S01]  /*9b20*/  IADD3 R20, P1, R170, R7, RZ ;  /* 0x00000007aa147210 */ /* 0x002fe20007f3e0ff */
[C---:B------:R-:W-:Y:S01]  /*9b30*/  IMAD R186, R8.reuse, 0xc6, RZ ;  /* 0x000000c608ba7824 */ /* 0x040fe200078e02ff */
[----:B------:R-:W-:Y:S01]  /*9b40*/  UIADD3.64 UR44, UR8, 0x580, URZ ;  /* 0x00000580082c7897 */ /* 0x000fe2000fffe03f */
[C---:B------:R-:W-:Y:S01]  /*9b50*/  IMAD R187, R8.reuse, 0x6f, RZ ;  /* 0x0000006f08bb7824 */ /* 0x040fe200078e02ff */
[----:B--2---:R-:W-:Y:S01]  /*9b60*/  LEA.HI.X.SX32 R165, R171, R3, 0x1, P2 ;  /* 0x00000003aba57211 */ /* 0x004fe200010f0eff */
[----:B------:R1:W-:Y:S01]  /*9b70*/  STL [R1+0x464], R20 ;  /* 0x0004641401007387 */ /* 0x0003e20000100800 */
[----:B------:R-:W-:Y:S01]  /*9b80*/  IMAD R188, R8, 0xc2, RZ ;  /* 0x000000c208bc7824 */ /* 0x000fe200078e02ff */
[----:B------:R-:W-:Y:S01]  /*9b90*/  UIADD3.64 UR48, UR8, 0x600, URZ ;  /* 0x0000060008307897 */ /* 0x000fe2000fffe03f */
[----:B---3--:R-:W-:Y:S01]  /*9ba0*/  IADD3 R164, P2, R172, R7, RZ ;  /* 0x00000007aca47210 */ /* 0x008fe20007f5e0ff */
[----:B------:R2:W-:Y:S01]  /*9bb0*/  STL [R1+0x400], R165 ;  /* 0x000400a501007387 */ /* 0x0005e20000100800 */
[C---:B------:R-:W-:Y:S01]  /*9bc0*/  IMAD R189, R8.reuse, 0x6d, RZ ;  /* 0x0000006d08bd7824 */ /* 0x040fe200078e02ff */
[----:B------:R-:W-:Y:S01]  /*9bd0*/  UIADD3.64 UR52, UR8, 0x680, URZ ;  /* 0x0000068008347897 */ /* 0x000fe2000fffe03f */
[C---:B------:R-:W-:Y:S01]  /*9be0*/  IMAD R190, R8.reuse, 0xbe, RZ ;  /* 0x000000be08be7824 */ /* 0x040fe200078e02ff */
[----:B------:R3:W-:Y:S01]  /*9bf0*/  STL [R1+0x474], R164 ;  /* 0x000474a401007387 */ /* 0x0007e20000100800 */
[C---:B------:R-:W-:Y:S01]  /*9c00*/  IMAD R191, R8.reuse, 0x6b, RZ ;  /* 0x0000006b08bf7824 */ /* 0x040fe200078e02ff */
[----:B-1----:R-:W-:Y:S01]  /*9c10*/  LEA.HI.X.SX32 R20, R173, R3, 0x1, P4 ;  /* 0x00000003ad147211 */ /* 0x002fe200020f0eff */
[C---:B------:R-:W-:Y:S01]  /*9c20*/  IMAD R192, R8.reuse, 0xba, RZ ;  /* 0x000000ba08c07824 */ /* 0x040fe200078e02ff */
[----:B------:R-:W-:Y:S01]  /*9c30*/  UIADD3.64 UR56, UR8, 0x700, URZ ;  /* 0x0000070008387897 */ /* 0x000fe2000fffe03f */
[----:B------:R-:W-:Y:S01]  /*9c40*/  IMAD R193, R8, 0x69, RZ ;  /* 0x0000006908c17824 */ /* 0x000fe200078e02ff */
[----:B--2---:R-:W-:Y:S01]  /*9c50*/  IADD3 R165, P4, R174, R7, RZ ;  /* 0x00000007aea57210 */ /* 0x004fe20007f9e0ff */
[----:B------:R1:W-:Y:S01]  /*9c60*/  STL [R1+0x410], R20 ;  /* 0x0004101401007387 */ /* 0x0003e20000100800 */
[C---:B------:R-:W-:Y:S01]  /*9c70*/  IMAD R194, R8.reuse, 0xb6, RZ ;  /* 0x000000b608c27824 */ /* 0x040fe200078e02ff */
[----:B------:R-:W-:Y:S01]  /*9c80*/  UIADD3.64 UR14, UR10, 0x2, URZ ;  /* 0x000000020a0e7897 */ /* 0x000fe2000fffe03f */
[----:B---3--:R-:W-:Y:S01]  /*9c90*/  LEA.HI.X.SX32 R164, R175, R3, 0x1, P5 ;  /* 0x00000003afa47211 */ /* 0x008fe200028f0eff */
        /* <DEDUP_REMOVED lines=27> */
[----:B------:R-:W-:Y:S01]  /*9e50*/  IMAD R206, R8, 0x9e, RZ ;  /* 0x0000009e08ce7824 */ /* 0x000fe200078e02ff */
[----:B---3--:R-:W-:-:S02]  /*9e60*/  LEA.HI.X.SX32 R164, R181, R3, 0x1, P3 ;  /* 0x00000003b5a47211 */ /* 0x008fc400018f0eff */
[----:B------:R2:W-:Y:S01]  /*9e70*/  STL [R1+0x4b4], R165 ;  /* 0x0004b4a501007387 */ /* 0x0005e20000100800 */
[C---:B------:R-:W-:Y:S02]  /*9e80*/  IMAD R207, R8.reuse, 0x5b, RZ ;  /* 0x0000005b08cf7824 */ /* 0x040fe400078e02ff */
[C---:B------:R-:W-:Y:S01]  /*9e90*/  IMAD R208, R8.reuse, 0x9a, RZ ;  /* 0x0000009a08d07824 */ /* 0x040fe200078e02ff */
[----:B------:R3:W-:Y:S01]  /*9ea0*/  STL [R1+0x450], R164 ;  /* 0x000450a401007387 */ /* 0x0007e20000100800 */
[----:B------:R-:W-:Y:S01]  /*9eb0*/  IMAD R209, R8, 0x59, RZ ;  /* 0x0000005908d17824 */ /* 0x000fe200078e02ff */
[----:B-1----:R-:W-:Y:S01]  /*9ec0*/  IADD3 R20, P3, R182, R7, RZ ;  /* 0x00000007b6147210 */ /* 0x002fe20007f7e0ff */
[C---:B------:R-:W-:Y:S02]  /*9ed0*/  IMAD R210, R8.reuse, 0x96, RZ ;  /* 0x0000009608d27824 */ /* 0x040fe400078e02ff */
[C---:B------:R-:W-:Y:S01]  /*9ee0*/  IMAD R211, R8.reuse, 0x57, RZ ;  /* 0x0000005708d37824 */ /* 0x040fe200078e02ff */
[----:B--2---:R-:W-:Y:S01]  /*9ef0*/  LEA.HI.X.SX32 R165, R183, R3, 0x1, P1 ;  /* 0x00000003b7a57211 */ /* 0x004fe200008f0eff */
[----:B------:R1:W-:Y:S01]  /*9f00*/  STL [R1+0x4c4], R20 ;  /* 0x0004c41401007387 */ /* 0x0003e20000100800 */
[----:B------:R-:W-:Y:S01]  /*9f10*/  IMAD R212, R8, 0x92, RZ ;  /* 0x0000009208d47824 */ /* 0x000fe200078e02ff */
[----:B---3--:R-:W-:-:S02]  /*9f20*/  IADD3 R164, P1, R184, R7, RZ ;  /* 0x00000007b8a47210 */ /* 0x008fc40007f3e0ff */
[----:B------:R2:W-:Y:S01]  /*9f30*/  STL [R1+0x460], R165 ;  /* 0x000460a501007387 */ /* 0x0005e20000100800 */
[C---:B------:R-:W-:Y:S02]  /*9f40*/  IMAD R213, R8.reuse, 0x55, RZ ;  /* 0x0000005508d57824 */ /* 0x040fe400078e02ff */
[C---:B------:R-:W-:Y:S01]  /*9f50*/  IMAD R214, R8.reuse, 0x8e, RZ ;  /* 0x0000008e08d67824 */ /* 0x040fe200078e02ff */
[----:B------:R3:W-:Y:S01]  /*9f60*/  STL [R1+0x4d4], R164 ;  /* 0x0004d4a401007387 */ /* 0x0007e20000100800 */
[C---:B------:R-:W-:Y:S01]  /*9f70*/  IMAD R215, R8.reuse, 0x53, RZ ;  /* 0x0000005308d77824 */ /* 0x040fe200078e02ff */
[----:B-1----:R-:W-:Y:S01]  /*9f80*/  LEA.HI.X.SX32 R20, R185, R3, 0x1, P2 ;  /* 0x00000003b9147211 */ /* 0x002fe200010f0eff */
[C---:B------:R-:W-:Y:S02]  /*9f90*/  IMAD R216, R8.reuse, 0x8a, RZ ;  /* 0x0000008a08d87824 */ /* 0x040fe400078e02ff */
        /* <DEDUP_REMOVED lines=129> */
[C---:B------:R-:W-:Y:S01]  /*a7b0*/  IMAD R86, R8.reuse, 0x70, RZ ;  /* 0x0000007008567824 */ /* 0x040fe200078e02ff */
        /* <DEDUP_REMOVED lines=25> */
[C---:B------:R-:W-:Y:S02]  /*a950*/  IMAD.SHL.U32 R163, R8.reuse, 0x2, RZ ;  /* 0x0000000208a37824 */ /* 0x040fe400078e00ff */
[----:B------:R-:W-:Y:S01]  /*a960*/  IMAD.SHL.U32 R166, R8, 0x20, RZ ;  /* 0x0000002008a67824 */ /* 0x000fe200078e00ff */
[----:B--2---:R-:W-:Y:S01]  /*a970*/  LEA.HI.X.SX32 R165, R232, R3, 0x1, P1 ;  /* 0x00000003e8a57211 */ /* 0x004fe200008f0eff */
[----:B------:R1:W-:Y:S01]  /*a980*/  STL [R1+0x42c], R20 ;  /* 0x00042c1401007387 */ /* 0x0003e20000100800 */
[----:B0-----:R-:W-:Y:S01]  /*a990*/  IMAD R6, R6, 0x80, R6 ;  /* 0x0000008006067824 */ /* 0x001fe200078e0206 */
[----:B---3--:R-:W-:-:S02]  /*a9a0*/  IADD3 R164, P1, R233, R7, RZ ;  /* 0x00000007e9a47210 */ /* 0x008fc40007f3e0ff */
[----:B------:R0:W-:Y:S01]  /*a9b0*/  STL [R1+0x5b0], R165 ;  /* 0x0005b0a501007387 */ /* 0x0001e20000100800 */
[----:B------:R-:W-:Y:S02]  /*a9c0*/  IMAD.SHL.U32 R6, R6, 0x2, RZ ;  /* 0x0000000206067824 */ /* 0x000fe400078e00ff */
[----:B------:R-:W-:Y:S01]  /*a9d0*/  IMAD.SHL.U32 R5, R8, 0x80, RZ ;  /* 0x0000008008057824 */ /* 0x000fe200078e00ff */
[----:B------:R2:W-:Y:S01]  /*a9e0*/  STL [R1+0x44c], R164 ;  /* 0x00044ca401007387 */ /* 0x0005e20000100800 */
[----:B------:R-:W-:Y:S01]  /*a9f0*/  IMAD.MOV.U32 R2, RZ, RZ, RZ ;  /* 0x000000ffff027224 */ /* 0x000fe200078e00ff */
[----:B-1----:R-:W-:Y:S02]  /*aa00*/  LEA.HI.X.SX32 R20, R235, R3, 0x1, P2 ;  /* 0x00000003eb147211 */ /* 0x002fe400010f0eff */
[----:B------:R-:W-:Y:S02]  /*aa10*/  LOP3.LUT R6, R6, 0x407e, RZ, 0xc0, !PT ;  /* 0x0000407e06067812 */ /* 0x000fe400078ec0ff */
[----:B0-----:R-:W-:Y:S01]  /*aa20*/  IADD3 R165, P2, R237, R7, RZ ;  /* 0x00000007eda57210 */ /* 0x001fe20007f5e0ff */
[----:B------:R0:W-:Y:S01]  /*aa30*/  STL [R1+0x5c0], R20 ;  /* 0x0005c01401007387 */ /* 0x0001e20000100800 */
[----:B------:R-:W-:-:S02]  /*aa40*/  SHF.R.S32.HI R4, RZ, 0x1f, R5 ;  /* 0x0000001fff047819 */ /* 0x000fc40000011405 */
[----:B--2---:R-:W-:Y:S01]  /*aa50*/  LEA.HI.X.SX32 R164, R238, R3, 0x1, P4 ;  /* 0x00000003eea47211 */ /* 0x004fe200020f0eff */
[----:B------:R1:W-:Y:S01]  /*aa60*/  STL [R1+0x46c], R165 ;  /* 0x00046ca501007387 */ /* 0x0003e20000100800 */
[C---:B------:R-:W-:Y:S01]  /*aa70*/  SHF.L.U64.HI R4, R5.reuse, 0x1, R4 ;  /* 0x0000000105047819 */ /* 0x040fe20000010204 */
[----:B------:R-:W-:Y:S02]  /*aa80*/  IMAD.SHL.U32 R5, R5, 0x2, RZ ;  /* 0x0000000205057824 */ /* 0x000fe400078e00ff */
[----:B------:R2:W-:Y:S01]  /*aa90*/  STL [R1+0x5d0], R164 ;  /* 0x0005d0a401007387 */ /* 0x0005e20000100800 */
[----:B0-----:R-:W-:Y:S02]  /*aaa0*/  IADD3 R20, P4, R240, R7, RZ ;  /* 0x00000007f0147210 */ /* 0x001fe40007f9e0ff */
[----:B-1----:R-:W-:-:S03]  /*aab0*/  LEA.HI.X.SX32 R165, R241, R3, 0x1, P5 ;  /* 0x00000003f1a57211 */ /* 0x002fc600028f0eff */
[----:B------:R0:W-:Y:S01]  /*aac0*/  STL [R1+0x48c], R20 ;  /* 0x00048c1401007387 */ /* 0x0001e20000100800 */
[----:B--2---:R-:W-:-:S03]  /*aad0*/  IADD3 R164, P5, R9, R7, RZ ;  /* 0x0000000709a47210 */ /* 0x004fc60007fbe0ff */
[----:B------:R1:W-:Y:S04]  /*aae0*/  STL [R1+0x5e0], R165 ;  /* 0x0005e0a501007387 */ /* 0x0003e80000100800 */
[----:B------:R2:W-:Y:S01]  /*aaf0*/  STL [R1+0x604], R164 ;  /* 0x000604a401007387 */ /* 0x0005e20000100800 */
[----:B0-----:R-:W-:Y:S02]  /*ab00*/  LEA.HI.X.SX32 R20, R243, R3, 0x1, P6 ;  /* 0x00000003f3147211 */ /* 0x001fe400030f0eff */
[----:B-1----:R-:W-:-:S03]  /*ab10*/  IADD3 R165, P6, R245, R7, RZ ;  /* 0x00000007f5a57210 */ /* 0x002fc60007fde0ff */
[----:B------:R0:W-:Y:S01]  /*ab20*/  STL [R1+0x5f0], R20 ;  /* 0x0005f01401007387 */ /* 0x0001e20000100800 */
[----:B--2---:R-:W-:-:S03]  /*ab30*/  LEA.HI.X.SX32 R164, R9, R3, 0x1, P0 ;  /* 0x0000000309a47211 */ /* 0x004fc600000f0eff */
[----:B------:R1:W-:Y:S01]  /*ab40*/  STL [R1+0x4ac], R165 ;  /* 0x0004aca501007387 */ /* 0x0003e20000100800 */
[----:B------:R-:W-:-:S03]  /*ab50*/  LEA.HI.X.SX32 R9, R246, R3, 0x1, P5 ;  /* 0x00000003f6097211 */ /* 0x000fc600028f0eff */
[----:B------:R2:W-:Y:S01]  /*ab60*/  STL [R1+0x408], R164 ;  /* 0x000408a401007387 */ /* 0x0005e20000100800 */
[----:B0-----:R-:W-:Y:S01]  /*ab70*/  IADD3 R20, P0, R10, R7, RZ ;  /* 0x000000070a147210 */ /* 0x001fe20007f1e0ff */
[----:B-1----:R-:W-:-:S04]  /*ab80*/  IMAD.SHL.U32 R165, R8, 0x10, RZ ;  /* 0x0000001008a57824 */ /* 0x002fc800078e00ff */
[----:B------:R0:W-:Y:S01]  /*ab90*/  STL [R1+0x614], R20 ;  /* 0x0006141401007387 */ /* 0x0001e20000100800 */
[----:B--2---:R-:W-:-:S03]  /*aba0*/  IADD3 R164, P5, R249, R7, RZ ;  /* 0x00000007f9a47210 */ /* 0x004fc60007fbe0ff */
[----:B------:R1:W-:Y:S04]  /*abb0*/  STL [R1+0x600], R9 ;  /* 0x0006000901007387 */ /* 0x0003e80000100800 */
[----:B------:R2:W-:Y:S01]  /*abc0*/  STL [R1+0x4cc], R164 ;  /* 0x0004cca401007387 */ /* 0x0005e20000100800 */
[----:B0-----:R-:W-:Y:S01]  /*abd0*/  IMAD R20, R8, 0xc4, RZ ;  /* 0x000000c408147824 */ /* 0x001fe200078e02ff */
[-C--:B-1----:R-:W-:Y:S02]  /*abe0*/  LEA.HI.X.SX32 R9, R10, R3.reuse, 0x1, P3 ;  /* 0x000000030a097211 */ /* 0x082fe400018f0eff */
[----:B------:R-:W-:Y:S02]  /*abf0*/  LEA.HI.X.SX32 R10, R251, R3, 0x1, P0 ;  /* 0x00000003fb0a7211 */ /* 0x000fe400000f0eff */
[-C--:B--2---:R-:W-:Y:S01]  /*ac00*/  IADD3 R164, P3, R11, R7.reuse, RZ ;  /* 0x000000070ba47210 */ /* 0x084fe20007f7e0ff */
[----:B------:R0:W-:Y:S04]  /*ac10*/  STL [R1+0x428], R9 ;  /* 0x0004280901007387 */ /* 0x0001e80000100800 */
[----:B------:R1:W-:Y:S04]  /*ac20*/  STL [R1+0x624], R164 ;  /* 0x000624a401007387 */ /* 0x0003e80000100800 */
[----:B------:R2:W-:Y:S01]  /*ac30*/  STL [R1+0x610], R10 ;  /* 0x0006100a01007387 */ /* 0x0005e20000100800 */
[----:B0-----:R-:W-:Y:S01]  /*ac40*/  IADD3 R9, P0, R20, R7, RZ ;  /* 0x0000000714097210 */ /* 0x001fe20007f1e0ff */
[----:B------:R-:W-:-:S02]  /*ac50*/  IMAD R20, R8, 0xbc, RZ ;  /* 0x000000bc08147824 */ /* 0x000fc400078e02ff */
[----:B-1----:R-:W-:Y:S02]  /*ac60*/  IMAD R164, R8, 0x3b, RZ ;  /* 0x0000003b08a47824 */ /* 0x002fe400078e02ff */
[----:B------:R0:W-:Y:S03]  /*ac70*/  STL [R1+0x4ec], R9 ;  /* 0x0004ec0901007387 */ /* 0x0001e60000100800 */
[-C--:B--2---:R-:W-:Y:S01]  /*ac80*/  LEA.HI.X.SX32 R10, R164, R3.reuse, 0x1, P3 ;  /* 0x00000003a40a7211 */ /* 0x084fe200018f0eff */
[----:B------:R-:W-:Y:S01]  /*ac90*/  IMAD R164, R8, 0x39, RZ ;  /* 0x0000003908a47824 */ /* 0x000fe200078e02ff */
[----:B0-----:R-:W-:Y:S02]  /*aca0*/  LEA.HI.X.SX32 R9, R11, R3, 0x1, P1 ;  /* 0x000000030b097211 */ /* 0x001fe400008f0eff */
[----:B------:R-:W-:-:S03]  /*acb0*/  IADD3 R11, P1, R12, R7, RZ ;  /* 0x000000070c0b7210 */ /* 0x000fc60007f3e0ff */
[----:B------:R0:W-:Y:S04]  /*acc0*/  STL [R1+0x448], R9 ;  /* 0x0004480901007387 */ /* 0x0001e80000100800 */
[----:B------:R-:W-:Y:S04]  /*acd0*/  STL [R1+0x634], R11 ;  /* 0x0006340b01007387 */ /* 0x000fe80000100800 */
[----:B------:R1:W-:Y:S01]  /*ace0*/  STL [R1+0x620], R10 ;  /* 0x0006200a01007387 */ /* 0x0003e20000100800 */
[----:B0-----:R-:W-:Y:S01]  /*acf0*/  IADD3 R9, P3, R20, R7, RZ ;  /* 0x0000000714097210 */ /* 0x001fe20007f7e0ff */
[----:B------:R-:W-:-:S04]  /*ad00*/  IMAD R20, R8, 0xb4, RZ ;  /* 0x000000b408147824 */ /* 0x000fc800078e02ff */
[----:B------:R0:W-:Y:S01]  /*ad10*/  STL [R1+0x50c], R9 ;  /* 0x00050c0901007387 */ /* 0x0001e20000100800 */
[-C--:B-1----:R-:W-:Y:S01]  /*ad20*/  LEA.HI.X.SX32 R10, R164, R3.reuse, 0x1, P1 ;  /* 0x00000003a40a7211 */ /* 0x082fe200008f0eff */
        /* <DEDUP_REMOVED lines=99> */
[----:B-1----:R-:W-:Y:S02]  /*b360*/  LEA.HI.X.SX32 R10, R23, R3, 0x1, P5 ;  /* 0x00000003170a7211 */ /* 0x002fe400028f0eff */
[----:B------:R-:W-:-:S03]  /*b370*/  IADD3 R11, P5, R56, R7, RZ ;  /* 0x00000007380b7210 */ /* 0x000fc60007fbe0ff */
[----:B------:R1:W-:Y:S01]  /*b380*/  STL [R1+0x5a8], R10 ;  /* 0x0005a80a01007387 */ /* 0x0003e20000100800 */
[----:B0-----:R-:W-:Y:S01]  /*b390*/  LEA.HI.X.SX32 R9, R164, R3, 0x1, P6 ;  /* 0x00000003a4097211 */ /* 0x001fe200030f0eff */
[----:B------:R-:W-:Y:S02]  /*b3a0*/  IMAD R164, R8, 0xb8, RZ ;  /* 0x000000b808a47824 */ /* 0x000fe400078e02ff */
[----:B------:R0:W-:Y:S04]  /*b3b0*/  STL [R1+0x6e4], R11 ;  /* 0x0006e40b01007387 */ /* 0x0001e80000100800 */
[----:B------:R2:W-:Y:S01]  /*b3c0*/  STL [R1+0x6d0], R9 ;  /* 0x0006d00901007387 */ /* 0x0005e20000100800 */
[----:B-1----:R-:W-:Y:S01]  /*b3d0*/  IADD3 R10, P6, R20, R7, RZ ;  /* 0x00000007140a7210 */ /* 0x002fe20007fde0ff */
[----:B------:R-:W-:Y:S01]  /*b3e0*/  IMAD R20, R8, 0x23, RZ ;  /* 0x0000002308147824 */ /* 0x000fe200078e02ff */
[----:B0-----:R-:W-:-:S03]  /*b3f0*/  LEA.HI.X.SX32 R11, R57, R3, 0x1, P3 ;  /* 0x00000003390b7211 */ /* 0x001fc600018f0eff */
[----:B------:R0:W-:Y:S01]  /*b400*/  STL [R1+0x4dc], R10 ;  /* 0x0004dc0a01007387 */ /* 0x0001e20000100800 */
[----:B--2---:R-:W-:-:S05]  /*b410*/  LEA.HI.X.SX32 R9, R56, R3, 0x1, P0 ;  /* 0x0000000338097211 */ /* 0x004fca00000f0eff */
[----:B------:R1:W-:Y:S01]  /*b420*/  STL [R1+0x5c8], R9 ;  /* 0x0005c80901007387 */ /* 0x0003e20000100800 */
[----:B0-----:R-:W-:Y:S02]  /*b430*/  IADD3 R10, P0, R57, R7, RZ ;  /* 0x00000007390a7210 */ /* 0x001fe40007f1e0ff */
[----:B------:R-:W-:-:S03]  /*b440*/  CS2R R56, SRZ ;  /* 0x0000000000387805 */ /* 0x000fc6000001ff00 */
[----:B------:R0:W-:Y:S01]  /*b450*/  STL [R1+0x6f4], R10 ;  /* 0x0006f40a01007387 */ /* 0x0001e20000100800 */
[----:B-1----:R-:W-:Y:S01]  /*b460*/  LEA.HI.X.SX32 R9, R20, R3, 0x1, P5 ;  /* 0x0000000314097211 */ /* 0x002fe200028f0eff */
[----:B------:R-:W-:-:S04]  /*b470*/  IMAD R20, R8, 0x21, RZ ;  /* 0x0000002108147824 */ /* 0x000fc800078e02ff */
[----:B------:R1:W-:Y:S01]  /*b480*/  STL [R1+0x6e0], R9 ;  /* 0x0006e00901007387 */ /* 0x0003e20000100800 */
[----:B0-----:R-:W-:Y:S01]  /*b490*/  IADD3 R10, P5, R164, R7, RZ ;  /* 0x00000007a40a7210 */ /* 0x001fe20007fbe0ff */
[----:B------:R-:W-:-:S04]  /*b4a0*/  IMAD R164, R8, 0xa8, RZ ;  /* 0x000000a808a47824 */ /* 0x000fc800078e02ff */
[----:B------:R0:W-:Y:S01]  /*b4b0*/  STL [R1+0x51c], R10 ;  /* 0x00051c0a01007387 */ /* 0x0001e20000100800 */
[----:B-1----:R-:W-:-:S03]  /*b4c0*/  IADD3 R9, P3, R58, R7, RZ ;  /* 0x000000073a097210 */ /* 0x002fc60007f7e0ff */
[----:B------:R1:W-:Y:S04]  /*b4d0*/  STL [R1+0x5e8], R11 ;  /* 0x0005e80b01007387 */ /* 0x0003e80000100800 */
[----:B------:R2:W-:Y:S01]  /*b4e0*/  STL [R1+0x60c], R9 ;  /* 0x00060c0901007387 */ /* 0x0005e20000100800 */
[-C--:B0-----:R-:W-:Y:S01]  /*b4f0*/  LEA.HI.X.SX32 R10, R20, R3.reuse, 0x1, P0 ;  /* 0x00000003140a7211 */ /* 0x081fe200000f0eff */
[----:B------:R-:W-:Y:S01]  /*b500*/  IMAD R20, R8, 0x1f, RZ ;  /* 0x0000001f08147824 */ /* 0x000fe200078e02ff */
[----:B-1----:R-:W-:-:S03]  /*b510*/  LEA.HI.X.SX32 R11, R59, R3, 0x1, P3 ;  /* 0x000000033b0b7211 */ /* 0x002fc600018f0eff */
[----:B------:R0:W-:Y:S01]  /*b520*/  STL [R1+0x6f0], R10 ;  /* 0x0006f00a01007387 */ /* 0x0001e20000100800 */
[----:B--2---:R-:W-:-:S05]  /*b530*/  IADD3 R9, P0, R59, R7, RZ ;  /* 0x000000073b097210 */ /* 0x004fca0007f1e0ff */
[----:B------:R1:W-:Y:S01]  /*b540*/  STL [R1+0x704], R9 ;  /* 0x0007040901007387 */ /* 0x0003e20000100800 */
[----:B0-----:R-:W-:Y:S02]  /*b550*/  LEA.HI.X.SX32 R10, R58, R3, 0x1, P1 ;  /* 0x000000033a0a7211 */ /* 0x001fe400008f0eff */
[----:B------:R-:W-:-:S03]  /*b560*/  CS2R R58, SRZ ;  /* 0x00000000003a7805 */ /* 0x000fc6000001ff00 */
[----:B------:R0:W-:Y:S01]  /*b570*/  STL [R1+0x418], R10 ;  /* 0x0004180a01007387 */ /* 0x0001e20000100800 */
[----:B-1----:R-:W-:Y:S01]  /*b580*/  IADD3 R9, P1, R164, R7, RZ ;  /* 0x00000007a4097210 */ /* 0x002fe20007f3e0ff */
[----:B------:R-:W-:-:S04]  /*b590*/  IMAD R164, R8, 0x98, RZ ;  /* 0x0000009808a47824 */ /* 0x000fc800078e02ff */
[----:B------:R1:W-:Y:S01]  /*b5a0*/  STL [R1+0x55c], R9 ;  /* 0x00055c0901007387 */ /* 0x0003e20000100800 */
[----:B0-----:R-:W-:-:S03]  /*b5b0*/  IADD3 R10, P3, R60, R7, RZ ;  /* 0x000000073c0a7210 */ /* 0x001fc60007f7e0ff */
[----:B------:R0:W-:Y:S04]  /*b5c0*/  STL [R1+0x608], R11 ;  /* 0x0006080b01007387 */ /* 0x0001e80000100800 */
[----:B------:R2:W-:Y:S01]  /*b5d0*/  STL [R1+0x62c], R10 ;  /* 0x00062c0a01007387 */ /* 0x0005e20000100800 */
[-C--:B-1----:R-:W-:Y:S01]  /*b5e0*/  LEA.HI.X.SX32 R9, R20, R3.reuse, 0x1, P0 ;  /* 0x0000000314097211 */ /* 0x082fe200000f0eff */
[----:B------:R-:W-:Y:S01]  /*b5f0*/  IMAD R20, R8, 0x1d, RZ ;  /* 0x0000001d08147824 */ /* 0x000fe200078e02ff */
[----:B0-----:R-:W-:-:S03]  /*b600*/  LEA.HI.X.SX32 R11, R61, R3, 0x1, P3 ;  /* 0x000000033d0b7211 */ /* 0x001fc600018f0eff */
        /* <DEDUP_REMOVED lines=85> */
[----:B------:R-:W-:Y:S04]  /*bb60*/  STL [R1+0x6c8], R11 ;  /* 0x0006c80b01007387 */ /* 0x000fe80000100800 */
[----:B------:R0:W-:Y:S01]  /*bb70*/  STL [R1+0x6ec], R10 ;  /* 0x0006ec0a01007387 */ /* 0x0001e20000100800 */
[----:B-1----:R-:W-:Y:S01]  /*bb80*/  LEA.HI.X.SX32 R9, R20, R3, 0x1, P0 ;  /* 0x0000000314097211 */ /* 0x002fe200000f0eff */
[----:B------:R-:W-:-:S04]  /*bb90*/  IMAD R20, R8, 0x11, RZ ;  /* 0x0000001108147824 */ /* 0x000fc800078e02ff */
[----:B------:R1:W-:Y:S01]  /*bba0*/  STL [R1+0x760], R9 ;  /* 0x0007600901007387 */ /* 0x0003e20000100800 */
[----:B0-----:R-:W-:-:S05]  /*bbb0*/  IADD3 R10, P0, R73, R7, RZ ;  /* 0x00000007490a7210 */ /* 0x001fca0007f1e0ff */
[----:B------:R0:W-:Y:S01]  /*bbc0*/  STL [R1+0x774], R10 ;  /* 0x0007740a01007387 */ /* 0x0001e20000100800 */
[----:B-1----:R-:W-:Y:S02]  /*bbd0*/  LEA.HI.X.SX32 R9, R72, R3, 0x1, P4 ;  /* 0x0000000348097211 */ /* 0x002fe400020f0eff */
[----:B------:R-:W-:Y:S01]  /*bbe0*/  IADD3 R11, P4, R164, R7, RZ ;  /* 0x00000007a40b7210 */ /* 0x000fe20007f9e0ff */
[----:B------:R-:W-:Y:S02]  /*bbf0*/  IMAD R164, R8, 0xa0, RZ ;  /* 0x000000a008a47824 */ /* 0x000fe400078e02ff */
[----:B------:R1:W-:Y:S01]  /*bc00*/  STL [R1+0x5d8], R9 ;  /* 0x0005d80901007387 */ /* 0x0003e20000100800 */
[----:B0-----:R-:W-:-:S03]  /*bc10*/  LEA.HI.X.SX32 R10, R73, R3, 0x1, P3 ;  /* 0x00000003490a7211 */ /* 0x001fc600018f0eff */
[----:B------:R0:W-:Y:S01]  /*bc20*/  STL [R1+0x47c], R11 ;  /* 0x00047c0b01007387 */ /* 0x0001e20000100800 */
[----:B------:R-:W-:-:S03]  /*bc30*/  CS2R R72, SRZ ;  /* 0x0000000000487805 */ /* 0x000fc6000001ff00 */
[----:B------:R2:W-:Y:S01]  /*bc40*/  STL [R1+0x6e8], R10 ;  /* 0x0006e80a01007387 */ /* 0x0005e20000100800 */
[----:B-1----:R-:W-:Y:S02]  /*bc50*/  IADD3 R9, P3, R74, R7, RZ ;  /* 0x000000074a097210 */ /* 0x002fe40007f7e0ff */
[----:B0-----:R-:W-:-:S03]  /*bc60*/  LEA.HI.X.SX32 R11, R20, R3, 0x1, P0 ;  /* 0x00000003140b7211 */ /* 0x001fc600000f0eff */
[----:B------:R0:W-:Y:S01]  /*bc70*/  STL [R1+0x61c], R9 ;  /* 0x00061c0901007387 */ /* 0x0001e20000100800 */
[----:B------:R-:W-:Y:S01]  /*bc80*/  IMAD R20, R8, 0xf, RZ ;  /* 0x0000000f08147824 */ /* 0x000fe200078e02ff */
[----:B--2---:R-:W-:Y:S02]  /*bc90*/  IADD3 R10, P0, R75, R7, RZ ;  /* 0x000000074b0a7210 */ /* 0x004fe40007f1e0ff */
[----:B------:R-:W-:Y:S04]  /*bca0*/  STL [R1+0x770], R11 ;  /* 0x0007700b01007387 */ /* 0x000fe80000100800 */
[----:B------:R1:W-:Y:S01]  /*bcb0*/  STL [R1+0x70c], R10 ;  /* 0x00070c0a01007387 */ /* 0x0003e20000100800 */
[----:B0-----:R-:W-:-:S05]  /*bcc0*/  LEA.HI.X.SX32 R9, R74, R3, 0x1, P6 ;  /* 0x000000034a097211 */ /* 0x001fca00030f0eff */
[----:B------:R0:W-:Y:S01]  /*bcd0*/  STL [R1+0x438], R9 ;  /* 0x0004380901007387 */ /* 0x0001e20000100800 */
[----:B-1----:R-:W-:-:S05]  /*bce0*/  IADD3 R10, P6, R76, R7, RZ ;  /* 0x000000074c0a7210 */ /* 0x002fca0007fde0ff */
[----:B------:R-:W-:Y:S01]  /*bcf0*/  STL [R1+0x784], R10 ;  /* 0x0007840a01007387 */ /* 0x000fe20000100800 */
[----:B0-----:R-:W-:Y:S02]  /*bd00*/  LEA.HI.X.SX32 R9, R75, R3, 0x1, P3 ;  /* 0x000000034b097211 */ /* 0x001fe400018f0eff */
[----:B------:R-:W-:Y:S02]  /*bd10*/  CS2R R74, SRZ ;  /* 0x00000000004a7805 */ /* 0x000fe4000001ff00 */
[----:B------:R-:W-:Y:S01]  /*bd20*/  IADD3 R11, P3, R164, R7, RZ ;  /* 0x00000007a40b7210 */ /* 0x000fe20007f7e0ff */
[----:B------:R-:W-:Y:S01]  /*bd30*/  IMAD R164, R8, 0xc0, RZ ;  /* 0x000000c008a47824 */ /* 0x000fe200078e02ff */
[----:B------:R0:W-:Y:S04]  /*bd40*/  STL [R1+0x618], R9 ;  /* 0x0006180901007387 */ /* 0x0001e80000100800 */
[----:B------:R1:W-:Y:S01]  /*bd50*/  STL [R1+0x57c], R11 ;  /* 0x00057c0b01007387 */ /* 0x0003e20000100800 */
[----:B0-----:R-:W-:-:S02]  /*bd60*/  LEA.HI.X.SX32 R9, R76, R3, 0x1, P0 ;  /* 0x000000034c097211 */ /* 0x001fc400000f0eff */
[----:B------:R-:W-:Y:S02]  /*bd70*/  IADD3 R10, P0, R77, R7, RZ ;  /* 0x000000074d0a7210 */ /* 0x000fe40007f1e0ff */
[----:B-1----:R-:W-:Y:S01]  /*bd80*/  LEA.HI.X.SX32 R11, R20, R3, 0x1, P6 ;  /* 0x00000003140b7211 */ /* 0x002fe200030f0eff */
[----:B------:R0:W-:Y:S01]  /*bd90*/  STL [R1+0x708], R9 ;  /* 0x0007080901007387 */ /* 0x0001e20000100800 */
[----:B------:R-:W-:-:S03]  /*bda0*/  IMAD R20, R8, 0xd, RZ ;  /* 0x0000000d08147824 */ /* 0x000fc600078e02ff */
[----:B------:R1:W-:Y:S04]  /*bdb0*/  STL [R1+0x65c], R10 ;  /* 0x00065c0a01007387 */ /* 0x0003e80000100800 */
[----:B------:R-:W-:Y:S01]  /*bdc0*/  STL [R1+0x780], R11 ;  /* 0x0007800b01007387 */ /* 0x000fe20000100800 */
[----:B0-----:R-:W-:Y:S02]  /*bdd0*/  IADD3 R9, P6, R78, R7, RZ ;  /* 0x000000074e097210 */ /* 0x001fe40007fde0ff */
[----:B-1----:R-:W-:-:S03]  /*bde0*/  LEA.HI.X.SX32 R10, R77, R3, 0x1, P5 ;  /* 0x000000034d0a7211 */ /* 0x002fc600028f0eff */
[----:B------:R0:W-:Y:S01]  /*bdf0*/  STL [R1+0x72c], R9 ;  /* 0x00072c0901007387 */ /* 0x0001e20000100800 */
[----:B------:R-:W-:-:S03]  /*be00*/  CS2R R76, SRZ ;  /* 0x00000000004c7805 */ /* 0x000fc6000001ff00 */
[----:B------:R1:W-:Y:S01]  /*be10*/  STL [R1+0x4b8], R10 ;  /* 0x0004b80a01007387 */ /* 0x0003e20000100800 */
[----:B0-----:R-:W-:Y:S02]  /*be20*/  IADD3 R9, P5, R79, R7, RZ ;  /* 0x000000074f097210 */ /* 0x001fe40007fbe0ff */
[----:B-1----:R-:W-:-:S03]  /*be30*/  LEA.HI.X.SX32 R10, R78, R3, 0x1, P0 ;  /* 0x000000034e0a7211 */ /* 0x002fc600000f0eff */
[----:B------:R0:W-:Y:S04]  /*be40*/  STL [R1+0x794], R9 ;  /* 0x0007940901007387 */ /* 0x0001e80000100800 */
[----:B------:R1:W-:Y:S01]  /*be50*/  STL [R1+0x658], R10 ;  /* 0x0006580a01007387 */ /* 0x0003e20000100800 */
[----:B0-----:R-:W-:Y:S01]  /*be60*/  IADD3 R9, P0, R164, R7, RZ ;  /* 0x00000007a4097210 */ /* 0x001fe20007f1e0ff */
[----:B------:R-:W-:Y:S01]  /*be70*/  IMAD R164, R8, 0x3, RZ ;  /* 0x0000000308a47824 */ /* 0x000fe200078e02ff */
[----:B-1----:R-:W-:-:S03]  /*be80*/  LEA.HI.X.SX32 R10, R79, R3, 0x1, P6 ;  /* 0x000000034f0a7211 */ /* 0x002fc600030f0eff */
[----:B------:R0:W-:Y:S01]  /*be90*/  STL [R1+0x4fc], R9 ;  /* 0x0004fc0901007387 */ /* 0x0001e20000100800 */
[----:B------:R-:W-:Y:S02]  /*bea0*/  IADD3 R11, P6, R80, R7, RZ ;  /* 0x00000007500b7210 */ /* 0x000fe40007fde0ff */
[----:B------:R-:W-:Y:S01]  /*beb0*/  CS2R R78, SRZ ;  /* 0x00000000004e7805 */ /* 0x000fe2000001ff00 */
[----:B------:R1:W-:Y:S04]  /*bec0*/  STL [R1+0x728], R10 ;  /* 0x0007280a01007387 */ /* 0x0003e80000100800 */
[----:B------:R2:W-:Y:S01]  /*bed0*/  STL [R1+0x69c], R11 ;  /* 0x00069c0b01007387 */ /* 0x0005e20000100800 */
[----:B0-----:R-:W-:Y:S01]  /*bee0*/  LEA.HI.X.SX32 R9, R20, R3, 0x1, P5 ;  /* 0x0000000314097211 */ /* 0x001fe200028f0eff */
[----:B------:R-:W-:Y:S01]  /*bef0*/  IMAD R20, R8, 0xb, RZ ;  /* 0x0000000b08147824 */ /* 0x000fe200078e02ff */
[----:B-1----:R-:W-:-:S03]  /*bf00*/  IADD3 R10, P5, R81, R7, RZ ;  /* 0x00000007510a7210 */ /* 0x002fc60007fbe0ff */
[----:B------:R0:W-:Y:S01]  /*bf10*/  STL [R1+0x790], R9 ;  /* 0x0007900901007387 */ /* 0x0001e20000100800 */
[----:B--2---:R-:W-:-:S03]  /*bf20*/  LEA.HI.X.SX32 R11, R80, R3, 0x1, P1 ;  /* 0x00000003500b7211 */ /* 0x004fc600008f0eff */
        /* <DEDUP_REMOVED lines=9> */
[----:B------:R0:W-:Y:S01]  /*bfc0*/  STL [R1+0x6dc], R9 ;  /* 0x0006dc0901007387 */ /* 0x0001e20000100800 */
[----:B------:R-:W-:-:S03]  /*bfd0*/  IADD3 R11, P5, R84, R7, RZ ;  /* 0x00000007540b7210 */ /* 0x000fc60007fbe0ff */
[----:B------:R1:W-:Y:S04]  /*bfe0*/  STL [R1+0x748], R10 ;  /* 0x0007480a01007387 */ /* 0x0003e80000100800 */
[----:B------:R2:W-:Y:S01]  /*bff0*/  STL [R1+0x76c], R11 ;  /* 0x00076c0b01007387 */ /* 0x0005e20000100800 */
[----:B0-----:R-:W-:Y:S01]  /*c000*/  LEA.HI.X.SX32 R9, R20, R3, 0x1, P1 ;  /* 0x0000000314097211 */ /* 0x001fe200008f0eff */
[----:B------:R-:W-:Y:S01]  /*c010*/  IMAD R20, R8, 0x9, RZ ;  /* 0x0000000908147824 */ /* 0x000fe200078e02ff */
[----:B-1----:R-:W-:-:S03]  /*c020*/  IADD3 R10, P1, R85, R7, RZ ;  /* 0x00000007550a7210 */ /* 0x002fc60007f3e0ff */
[----:B------:R0:W-:Y:S01]  /*c030*/  STL [R1+0x7a0], R9 ;  /* 0x0007a00901007387 */ /* 0x0001e20000100800 */
[----:B--2---:R-:W-:-:S03]  /*c040*/  LEA.HI.X.SX32 R11, R83, R3, 0x1, P2 ;  /* 0x00000003530b7211 */ /* 0x004fc600010f0eff */
[----:B------:R1:W-:Y:S01]  /*c050*/  STL [R1+0x7b4], R10 ;  /* 0x0007b40a01007387 */ /* 0x0003e20000100800 */
[----:B------:R-:W-:-:S03]  /*c060*/  CS2R R82, SRZ ;  /* 0x0000000000527805 */ /* 0x000fc6000001ff00 */
[----:B------:R2:W-:Y:S01]  /*c070*/  STL [R1+0x5b8], R11 ;  /* 0x0005b80b01007387 */ /* 0x0005e20000100800 */
[----:B0-----:R-:W-:Y:S02]  /*c080*/  IADD3 R9, P2, R86, R7, RZ ;  /* 0x0000000756097210 */ /* 0x001fe40007f5e0ff */
[----:B-1----:R-:W-:-:S03]  /*c090*/  LEA.HI.X.SX32 R10, R84, R3, 0x1, P6 ;  /* 0x00000003540a7211 */ /* 0x002fc600030f0eff */
[----:B------:R0:W-:Y:S01]  /*c0a0*/  STL [R1+0x63c], R9 ;  /* 0x00063c0901007387 */ /* 0x0001e20000100800 */
[----:B--2---:R-:W-:-:S03]  /*c0b0*/  LEA.HI.X.SX32 R11, R85, R3, 0x1, P5 ;  /* 0x00000003550b7211 */ /* 0x004fc600028f0eff */
[----:B------:R1:W-:Y:S01]  /*c0c0*/  STL [R1+0x6d8], R10 ;  /* 0x0006d80a01007387 */ /* 0x0003e20000100800 */
[----:B------:R-:W-:Y:S02]  /*c0d0*/  CS2R R84, SRZ ;  /* 0x0000000000547805 */ /* 0x000fe4000001ff00 */
[-C--:B0-----:R-:W-:Y:S02]  /*c0e0*/  IADD3 R9, P6, R87, R7.reuse, RZ ;  /* 0x0000000757097210 */ /* 0x081fe40007fde0ff */
[----:B-1----:R-:W-:-:S03]  /*c0f0*/  IADD3 R10, P5, R152, R7, RZ ;  /* 0x00000007980a7210 */ /* 0x002fc60007fbe0ff */
[----:B------:R0:W-:Y:S04]  /*c100*/  STL [R1+0x71c], R9 ;  /* 0x00071c0901007387 */ /* 0x0001e80000100800 */
        /* <DEDUP_REMOVED lines=8> */
[----:B------:R2:W-:Y:S01]  /*c190*/  STL [R1+0x478], R10 ;  /* 0x0004780a01007387 */ /* 0x0005e20000100800 */
[----:B0-----:R-:W-:Y:S02]  /*c1a0*/  IADD3 R9, P4, R154, R7, RZ ;  /* 0x000000079a097210 */ /* 0x001fe40007f9e0ff */
[----:B-1----:R-:W-:-:S03]  /*c1b0*/  LEA.HI.X.SX32 R11, R87, R3, 0x1, P2 ;  /* 0x00000003570b7211 */ /* 0x002fc600010f0eff */
[----:B------:R0:W-:Y:S01]  /*c1c0*/  STL [R1+0x6bc], R9 ;  /* 0x0006bc0901007387 */ /* 0x0001e20000100800 */
[----:B------:R-:W-:Y:S02]  /*c1d0*/  CS2R R86, SRZ ;  /* 0x0000000000567805 */ /* 0x000fe4000001ff00 */
[----:B--2---:R-:W-:Y:S01]  /*c1e0*/  IADD3 R10, P2, R155, R7, RZ ;  /* 0x000000079b0a7210 */ /* 0x004fe20007f5e0ff */
[----:B------:R1:W-:Y:S04]  /*c1f0*/  STL [R1+0x638], R11 ;  /* 0x0006380b01007387 */ /* 0x0003e80000100800 */
[----:B------:R2:W-:Y:S01]  /*c200*/  STL [R1+0x75c], R10 ;  /* 0x00075c0a01007387 */ /* 0x0005e20000100800 */
[-C--:B0-----:R-:W-:Y:S02]  /*c210*/  LEA.HI.X.SX32 R9, R152, R3.reuse, 0x1, P6 ;  /* 0x0000000398097211 */ /* 0x081fe400030f0eff */
[----:B-1----:R-:W-:-:S03]  /*c220*/  LEA.HI.X.SX32 R11, R153, R3, 0x1, P5 ;  /* 0x00000003990b7211 */ /* 0x002fc600028f0eff */
[----:B------:R0:W-:Y:S01]  /*c230*/  STL [R1+0x718], R9 ;  /* 0x0007180901007387 */ /* 0x0001e20000100800 */
[----:B--2---:R-:W-:-:S05]  /*c240*/  IADD3 R10, P6, R156, R7, RZ ;  /* 0x000000079c0a7210 */ /* 0x004fca0007fde0ff */
[----:B------:R1:W-:Y:S01]  /*c250*/  STL [R1+0x7ac], R10 ;  /* 0x0007ac0a01007387 */ /* 0x0003e20000100800 */
[----:B0-----:R-:W-:-:S03]  /*c260*/  IADD3 R9, P5, R157, R7, RZ ;  /* 0x000000079d097210 */ /* 0x001fc60007fbe0ff */
[----:B------:R0:W-:Y:S04]  /*c270*/  STL [R1+0x788], R11 ;  /* 0x0007880b01007387 */ /* 0x0001e80000100800 */
[----:B------:R2:W-:Y:S01]  /*c280*/  STL [R1+0x7d4], R9 ;  /* 0x0007d40901007387 */ /* 0x0005e20000100800 */
[----:B-1----:R-:W-:Y:S01]  /*c290*/  LEA.HI.X.SX32 R10, R20, R3, 0x1, P1 ;  /* 0x00000003140a7211 */ /* 0x002fe200008f0eff */
[----:B------:R-:W-:Y:S01]  /*c2a0*/  IMAD R20, R8, 0x5, RZ ;  /* 0x0000000508147824 */ /* 0x000fe200078e02ff */
[----:B0-----:R-:W-:-:S03]  /*c2b0*/  IADD3 R11, P1, R158, R7, RZ ;  /* 0x000000079e0b7210 */ /* 0x001fc60007f3e0ff */
[----:B------:R0:W-:Y:S01]  /*c2c0*/  STL [R1+0x7c0], R10 ;  /* 0x0007c00a01007387 */ /* 0x0001e20000100800 */
[----:B--2---:R-:W-:-:S03]  /*c2d0*/  LEA.HI.X.SX32 R9, R154, R3, 0x1, P3 ;  /* 0x000000039a097211 */ /* 0x004fc600018f0eff */
[----:B------:R1:W-:Y:S04]  /*c2e0*/  STL [R1+0x67c], R11 ;  /* 0x00067c0b01007387 */ /* 0x0003e80000100800 */
[----:B------:R2:W-:Y:S01]  /*c2f0*/  STL [R1+0x578], R9 ;  /* 0x0005780901007387 */ /* 0x0005e20000100800 */
[----:B0-----:R-:W-:Y:S02]  /*c300*/  IADD3 R10, P3, R159, R7, RZ ;  /* 0x000000079f0a7210 */ /* 0x001fe40007f7e0ff */
[----:B-1----:R-:W-:-:S03]  /*c310*/  LEA.HI.X.SX32 R11, R155, R3, 0x1, P4 ;  /* 0x000000039b0b7211 */ /* 0x002fc600020f0eff */
[----:B------:R0:W-:Y:S01]  /*c320*/  STL [R1+0x73c], R10 ;  /* 0x00073c0a01007387 */ /* 0x0001e20000100800 */
[----:B--2---:R-:W-:-:S03]  /*c330*/  IADD3 R9, P4, R160, R7, RZ ;  /* 0x00000007a0097210 */ /* 0x004fc60007f9e0ff */
        /* <DEDUP_REMOVED lines=11> */
[C---:B------:R-:W-:Y:S01]  /*c3f0*/  IMAD.SHL.U32 R20, R8.reuse, 0x40, RZ ;  /* 0x0000004008147824 */ /* 0x040fe200078e00ff */
[----:B0-----:R-:W-:-:S03]  /*c400*/  LEA R11, P5, R8, R7, 0x7 ;  /* 0x00000007080b7211 */ /* 0x001fc600078a38ff */
        /* <DEDUP_REMOVED lines=19> */
[----:B------:R-:W-:Y:S01]  /*c540*/  IMAD.SHL.U32 R164, R8, 0x8, RZ ;  /* 0x0000000808a47824 */ /* 0x000fe200078e00ff */
[----:B--2---:R-:W-:-:S05]  /*c550*/  LEA.HI.X.SX32 R10, R162, R3, 0x1, P2 ;  /* 0x00000003a20a7211 */ /* 0x004fca00010f0eff */
[----:B------:R1:W-:Y:S01]  /*c560*/  STL [R1+0x7c8], R10 ;  /* 0x0007c80a01007387 */ /* 0x0003e20000100800 */
[----:B0-----:R-:W-:-:S05]  /*c570*/  IADD3 R9, P2, R163, R7, RZ ;  /* 0x00000007a3097210 */ /* 0x001fca0007f5e0ff */
[----:B------:R0:W-:Y:S01]  /*c580*/  STL [R1+0x7f4], R9 ;  /* 0x0007f40901007387 */ /* 0x0001e20000100800 */
[----:B-1----:R-:W-:-:S03]  /*c590*/  LEA R10, P6, R8, R7, 0x2 ;  /* 0x00000007080a7211 */ /* 0x002fc600078c10ff */
[----:B------:R1:W-:Y:S04]  /*c5a0*/  STL [R1+0x7e0], R11 ;  /* 0x0007e00b01007387 */ /* 0x0003e80000100800 */
[----:B------:R2:W-:Y:S01]  /*c5b0*/  STL [R1+0x7ec], R10 ;  /* 0x0007ec0a01007387 */ /* 0x0005e20000100800 */
[-C--:B0-----:R-:W-:Y:S01]  /*c5c0*/  LEA.HI.X.SX32 R9, R20, R3.reuse, 0x1, P5 ;  /* 0x0000000314097211 */ /* 0x081fe200028f0eff */
[----:B------:R-:W-:Y:S01]  /*c5d0*/  IMAD.SHL.U32 R20, R8, 0x4, RZ ;  /* 0x0000000408147824 */ /* 0x000fe200078e00ff */
[----:B-1----:R-:W-:-:S03]  /*c5e0*/  LEA.HI.X.SX32 R11, R164, R3, 0x1, P3 ;  /* 0x00000003a40b7211 */ /* 0x002fc600018f0eff */
[----:B------:R0:W-:Y:S01]  /*c5f0*/  STL [R1+0x5f8], R9 ;  /* 0x0005f80901007387 */ /* 0x0001e20000100800 */
[----:B--2---:R-:W-:-:S05]  /*c600*/  LEA.HI.X.SX32 R10, R166, R3, 0x1, P0 ;  /* 0x00000003a60a7211 */ /* 0x004fca00000f0eff */
[----:B------:R1:W-:Y:S01]  /*c610*/  STL [R1+0x6f8], R10 ;  /* 0x0006f80a01007387 */ /* 0x0003e20000100800 */
[----:B0-----:R-:W-:-:S05]  /*c620*/  LEA.HI.X.SX32 R9, R165, R3, 0x1, P1 ;  /* 0x00000003a5097211 */ /* 0x001fca00008f0eff */
[----:B------:R0:W-:Y:S01]  /*c630*/  STL [R1+0x778], R9 ;  /* 0x0007780901007387 */ /* 0x0001e20000100800 */
[----:B-1----:R-:W-:-:S03]  /*c640*/  LEA.HI.X.SX32 R10, R20, R3, 0x1, P4 ;  /* 0x00000003140a7211 */ /* 0x002fc600020f0eff */
[----:B------:R-:W-:Y:S04]  /*c650*/  STL [R1+0x7b8], R11 ;  /* 0x0007b80b01007387 */ /* 0x000fe80000100800 */
[----:B------:R1:W-:Y:S01]  /*c660*/  STL [R1+0x7d8], R10 ;  /* 0x0007d80a01007387 */ /* 0x0003e20000100800 */
[-C--:B0-----:R-:W-:Y:S02]  /*c670*/  LEA.HI.X.SX32 R9, R8, R3.reuse, 0x1, P2 ;  /* 0x0000000308097211 */ /* 0x081fe400010f0eff */
[----:B------:R-:W-:-:S03]  /*c680*/  LEA.HI.X.SX32 R8, R163, R3, 0x1, P6 ;  /* 0x00000003a3087211 */ /* 0x000fc600030f0eff */
[----:B------:R0:W-:Y:S01]  /*c690*/  STL [R1+0x7f0], R9 ;  /* 0x0007f00901007387 */ /* 0x0001e20000100800 */
[----:B-1----:R-:W-:-:S03]  /*c6a0*/  LOP3.LUT R10, R6, 0x20, RZ, 0x3c, !PT ;  /* 0x00000020060a7812 */ /* 0x002fc600078e3cff */
[----:B------:R1:W-:Y:S01]  /*c6b0*/  STL [R1+0x7e8], R8 ;  /* 0x0007e80801007387 */ /* 0x0003e20000100800 */
[C---:B------:R-:W-:Y:S02]  /*c6c0*/  LOP3.LUT R10, R6.reuse, 0x50, RZ, 0x3c, !PT ;  /* 0x00000050060a7812 */ /* 0x040fe400078e3cff */
[C---:B0-----:R-:W-:Y:S02]  /*c6d0*/  LOP3.LUT R9, R6.reuse, 0x30, RZ, 0x3c, !PT ;  /* 0x0000003006097812 */ /* 0x041fe400078e3cff */
[C---:B------:R-:W-:Y:S02]  /*c6e0*/  LOP3.LUT R9, R6.reuse, 0x60, RZ, 0x3c, !PT ;  /* 0x0000006006097812 */ /* 0x040fe400078e3cff */
[C---:B-1----:R-:W-:Y:S02]  /*c6f0*/  LOP3.LUT R8, R6.reuse, 0x10, RZ, 0x3c, !PT ;  /* 0x0000001006087812 */ /* 0x042fe400078e3cff */
[C---:B------:R-:W-:Y:S02]  /*c700*/  LOP3.LUT R8, R6.reuse, 0x40, RZ, 0x3c, !PT ;  /* 0x0000004006087812 */ /* 0x040fe400078e3cff */
[----:B------:R-:W-:-:S07]  /*c710*/  LOP3.LUT R8, R6, 0x70, RZ, 0x3c, !PT ;  /* 0x0000007006087812 */ /* 0x000fce00078e3cff */
.L_x_1:
[----:B------:R-:W0:Y:S01]  /*c720*/  LDC R16, c[0x0][0x230] ;  /* 0x00008c00ff107b82 */ /* 0x000e220000000800 */
[----:B------:R-:W-:Y:S04]  /*c730*/  STL [R1+0x908], R242 ;  /* 0x000908f201007387 */ /* 0x000fe80000100800 */
[----:B------:R-:W-:Y:S04]  /*c740*/  STL [R1+0x904], R239 ;  /* 0x000904ef01007387 */ /* 0x000fe80000100800 */
[----:B------:R-:W-:Y:S04]  /*c750*/  STL [R1+0x900], R236 ;  /* 0x000900ec01007387 */ /* 0x000fe80000100800 */
[----:B------:R-:W-:Y:S04]  /*c760*/  STL [R1+0x8d0], R234 ;  /* 0x0008d0ea01007387 */ /* 0x000fe80000100800 */
[----:B------:R-:W-:Y:S04]  /*c770*/  STL [R1+0x8cc], R231 ;  /* 0x0008cce701007387 */ /* 0x000fe80000100800 */
[----:B------:R-:W-:Y:S01]  /*c780*/  STL [R1+0x8c8], R229 ;  /* 0x0008c8e501007387 */ /* 0x000fe20000100800 */
[----:B------:R-:W-:-:S03]  /*c790*/  MOV R8, UR49 ;  /* 0x0000003100087c02 */ /* 0x000fc60008000f00 */
[----:B------:R-:W-:Y:S01]  /*c7a0*/  STL [R1+0x8c4], R227 ;  /* 0x0008c4e301007387 */ /* 0x000fe20000100800 */
[----:B0-----:R-:W-:-:S03]  /*c7b0*/  IMAD R16, R2, -0x80, R16 ;  /* 0xffffff8002107824 */ /* 0x001fc600078e0210 */
[----:B------:R-:W-:Y:S01]  /*c7c0*/  STL [R1+0x8c0], R224 ;  /* 0x0008c0e001007387 */ /* 0x000fe20000100800 */
[----:B------:R-:W-:-:S03]  /*c7d0*/  MOV R5, UR48 ;  /* 0x0000003000057c02 */ /* 0x000fc60008000f00 */
[----:B------:R-:W-:Y:S04]  /*c7e0*/  STL [R1+0x8bc], R222 ;  /* 0x0008bcde01007387 */ /* 0x000fe80000100800 */
[----:B------:R-:W-:Y:S01]  /*c7f0*/  STL [R1+0x8b8], R220 ;  /* 0x0008b8dc01007387 */ /* 0x000fe20000100800 */
[----:B------:R-:W-:-:S03]  /*c800*/  MOV R9, UR53 ;  /* 0x0000003500097c02 */ /* 0x000fc60008000f00 */
[----:B------:R-:W-:Y:S01]  /*c810*/  STL [R1+0x8b4], R217 ;  /* 0x0008b4d901007387 */ /* 0x000fe20000100800 */
[----:B------:R-:W-:-:S03]  /*c820*/  ISETP.GT.AND P0, PT, R16, RZ, PT ;  /* 0x000000ff1000720c */ /* 0x000fc60003f04270 */
[----:B------:R0:W-:Y:S04]  /*c830*/  STL [R1+0x89c], R4 ;  /* 0x00089c0401007387 */ /* 0x0001e80000100800 */
[----:B0-----:R-:W2:Y:S04]  /*c840*/  LDL.LU R4, [R1+0x7e4] ;  /* 0x0007e40001047983 */ /* 0x001ea80000300800 */
[----:B-----5:R-:W-:Y:S04]  /*c850*/  STL [R1+0x84c], R0 ;  /* 0x00084c0001007387 */ /* 0x020fe80000100800 */
[----:B------:R0:W-:Y:S04]  /*c860*/  STL [R1+0x824], R8 ;  /* 0x0008240801007387 */ /* 0x0001e80000100800 */
[----:B------:R1:W-:Y:S04]  /*c870*/  STL [R1+0x820], R5 ;  /* 0x0008200501007387 */ /* 0x0003e80000100800 */
[----:B------:R-:W-:Y:S01]  /*c880*/  STL [R1+0x81c], R9 ;  /* 0x00081c0901007387 */ /* 0x000fe20000100800 */
[----:B0-----:R-:W-:-:S03]  /*c890*/  MOV R8, UR52 ;  /* 0x0000003400087c02 */ /* 0x001fc60008000f00 */
[----:B------:R-:W3:Y:S01]  /*c8a0*/  LDL R10, [R1+0x7f4] ;  /* 0x0007f400010a7983 */ /* 0x000ee20000100800 */
[----:B-1----:R-:W-:-:S03]  /*c8b0*/  MOV R5, UR57 ;  /* 0x0000003900057c02 */ /* 0x002fc60008000f00 */
[----:B------:R0:W-:Y:S04]  /*c8c0*/  STL [R1+0x818], R8 ;  /* 0x0008180801007387 */ /* 0x0001e80000100800 */
[----:B------:R-:W4:Y:S04]  /*c8d0*/  LDL R13, [R1+0x7e8] ;  /* 0x0007e800010d7983 */ /* 0x000f280000100800 */
[----:B------:R1:W-:Y:S01]  /*c8e0*/  STL [R1+0x814], R5 ;  /* 0x0008140501007387 */ /* 0x0003e20000100800 */
[----:B------:R-:W-:Y:S01]  /*c8f0*/  PRMT R154, RZ, 0x7610, R154 ;  /* 0x00007610ff9a7816 */ /* 0x000fe2000000009a */
[----:B0-----:R-:W-:-:S02]  /*c900*/  @P0 IMAD.MOV.U32 R8, RZ, RZ, R7 ;  /* 0x000000ffff080224 */ /* 0x001fc400078e0007 */
[----:B------:R-:W2:Y:S01]  /*c910*/  LDL R12, [R1+0x7e0] ;  /* 0x0007e000010c7983 */ /* 0x000ea20000100800 */
[----:B------:R-:W-:Y:S01]  /*c920*/  @P0 IMAD.MOV.U32 R9, RZ, RZ, R3 ;  /* 0x000000ffff090224 */ /* 0x000fe200078e0003 */
[----:B-1----:R-:W-:-:S04]  /*c930*/  MOV R5, UR56 ;  /* 0x0000003800057c02 */ /* 0x002fc80008000f00 */
[----:B------:R3:W2:Y:S04]  /*c940*/  @P0 LDG.E.U16 R154, desc[UR6][R8.64] ;  /* 0x00000006089a0981 */ /* 0x0006a8000c1e1500 */
[----:B------:R-:W-:Y:S04]  /*c950*/  STL [R1+0x8a4], R5 ;  /* 0x0008a40501007387 */ /* 0x000fe80000100800 */
[----:B------:R-:W-:Y:S04]  /*c960*/  STL [R1+0x8a8], R2 ;  /* 0x0008a80201007387 */ /* 0x000fe80000100800 */
[----:B------:R-:W-:Y:S04]  /*c970*/  STL [R1+0x8ac], R7 ;  /* 0x0008ac0701007387 */ /* 0x000fe80000100800 */
[----:B------:R0:W-:Y:S04]  /*c980*/  STL [R1+0x8a0], R3 ;  /* 0x0008a00301007387 */ /* 0x0001e80000100800 */
[----:B0-----:R-:W4:Y:S04]  /*c990*/  LDL.LU R3, [R1+0x7ec] ;  /* 0x0007ec0001037983 */ /* 0x001f280000300800 */
[----:B------:R-:W2:Y:S01]  /*c9a0*/  LDL R9, [R1+0x7f0] ;  /* 0x0007f00001097983 */ /* 0x000ea20000100800 */
[----:B------:R-:W-:-:S02]  /*c9b0*/  ISETP.GT.AND P1, PT, R16, 0x1, PT ;  /* 0x000000011000780c */ /* 0x000fc40003f24270 */
[C---:B------:R-:W-:Y:S02]  /*c9c0*/  ISETP.GT.AND P2, PT, R16.reuse, 0x2, PT ;  /* 0x000000021000780c */ /* 0x040fe40003f44270 */
[----:B------:R-:W-:Y:S02]  /*c9d0*/  PRMT R170, RZ, 0x7610, R170 ;  /* 0x00007610ffaa7816 */ /* 0x000fe400000000aa */
[----:B------:R-:W-:Y:S02]  /*c9e0*/  ISETP.GT.AND P3, PT, R16, 0x3, PT ;  /* 0x000000031000780c */ /* 0x000fe40003f64270 */
[----:B------:R-:W-:Y:S02]  /*c9f0*/  PRMT R186, RZ, 0x7610, R186 ;  /* 0x00007610ffba7816 */ /* 0x000fe400000000ba */
[----:B------:R-:W-:-:S03]  /*ca00*/  PRMT R203, RZ, 0x7610, R203 ;  /* 0x00007610ffcb7816 */ /* 0x000fc600000000cb */
[----:B---3--:R-:W-:Y:S02]  /*ca10*/  @P1 IMAD.MOV.U32 R8, RZ, RZ, R10 ;  /* 0x000000ffff081224 */ /* 0x008fe400078e000a */
[----:B------:R-:W3:Y:S04]  /*ca20*/  LDL R10, [R1+0x7d4] ;  /* 0x0007d400010a7983 */ /* 0x000ee80000100800 */
[----:B--2---:R4:W2:Y:S02]  /*ca30*/  @P1 LDG.E.U16 R170, desc[UR6][R8.64] ;  /* 0x0000000608aa1981 */ /* 0x0048a4000c1e1500 */
[----:B----4-:R-:W-:Y:S02]  /*ca40*/  @P2 IMAD.MOV.U32 R8, RZ, RZ, R3 ;  /* 0x000000ffff082224 */ /* 0x010fe400078e0003 */
[----:B------:R-:W-:-:S02]  /*ca50*/  @P2 IMAD.MOV.U32 R9, RZ, RZ, R13 ;  /* 0x000000ffff092224 */ /* 0x000fc400078e000d */
[----:B------:R-:W4:Y:S04]  /*ca60*/  LDL R13, [R1+0x7cc] ;  /* 0x0007cc00010d7983 */ /* 0x000f280000100800 */
[----:B------:R0:W2:Y:S04]  /*ca70*/  @P2 LDG.E.U16 R186, desc[UR6][R8.64] ;  /* 0x0000000608ba2981 */ /* 0x0000a8000c1e1500 */
[----:B------:R1:W-:Y:S01]  /*ca80*/  STL [R1+0x8b0], R3 ;  /* 0x0008b00301007387 */ /* 0x0003e20000100800 */
[----:B0-----:R-:W-:Y:S02]  /*ca90*/  @P3 IMAD.MOV.U32 R8, RZ, RZ, R4 ;  /* 0x000000ffff083224 */ /* 0x001fe400078e0004 */
[----:B------:R-:W-:-:S02]  /*caa0*/  @P3 IMAD.MOV.U32 R9, RZ, RZ, R12 ;  /* 0x000000ffff093224 */ /* 0x000fc400078e000c */
[----:B------:R-:W2:Y:S04]  /*cab0*/  LDL R12, [R1+0x7c4] ;  /* 0x0007c400010c7983 */ /* 0x000ea80000100800 */
[----:B------:R-:W-:Y:S04]  /*cac0*/  STL [R1+0x8d4], R4 ;  /* 0x0008d40401007387 */ /* 0x000fe80000100800 */
[----:B------:R0:W2:Y:S04]  /*cad0*/  @P3 LDG.E.U16 R203, desc[UR6][R8.64] ;  /* 0x0000000608cb3981 */ /* 0x0000a8000c1e1500 */
[----:B------:R-:W0:Y:S04]  /*cae0*/  LDL R8, [R1+0x7d8] ;  /* 0x0007d80001087983 */ /* 0x000e280000100800 */
[----:B------:R-:W0:Y:S01]  /*caf0*/  LDL R9, [R1+0x7dc] ;  /* 0x0007dc0001097983 */ /* 0x000e220000100800 */
[----:B------:R-:W-:-:S02]  /*cb00*/  ISETP.GT.AND P0, PT, R16, 0x4, PT ;  /* 0x000000041000780c */ /* 0x000fc40003f04270 */
[----:B------:R-:W-:-:S11]  /*cb10*/  PRMT R242, RZ, 0x7610, R242 ;  /* 0x00007610fff27816 */ /* 0x000fd600000000f2 */
[----:B0-----:R-:W-:-:S04]  /*cb20*/  @P0 LOP3.LUT R9, R9, R8, RZ, 0x3c, !PT ;  /* 0x0000000809090212 */ /* 0x001fc800078e3cff */
[----:B------:R-:W-:-:S04]  /*cb30*/  @P0 LOP3.LUT R8, R9, R8, RZ, 0x3c, !PT ;  /* 0x0000000809080212 */ /* 0x000fc800078e3cff */
[----:B------:R-:W-:-:S05]  /*cb40*/  @P0 LOP3.LUT R9, R9, R8, RZ, 0x3c, !PT ;  /* 0x0000000809090212 */ /* 0x000fca00078e3cff */
[----:B------:R-:W3:Y:S01]  /*cb50*/  @P0 LDG.E.U16 R242, desc[UR6][R8.64] ;  /* 0x0000000608f20981 */ /* 0x000ee2000c1e1500 */
[C---:B------:R-:W-:Y:S02]  /*cb60*/  ISETP.GT.AND P1, PT, R16.reuse, 0x5, PT ;  /* 0x000000051000780c */ /* 0x040fe40003f24270 */
[----:B-1----:R-:W-:Y:S01]  /*cb70*/  PRMT R3, RZ, 0x7610, R3 ;  /* 0x00007610ff037816 */ /* 0x002fe20000000003 */
[----:B---3--:R0:W-:Y:S04]  /*cb80*/  STL [R1+0x70], R242 ;  /* 0x000070f201007387 */ /* 0x0081e80000100800 */
[----:B0-----:R-:W3:Y:S04]  /*cb90*/  LDL.LU R242, [R1+0x908] ;  /* 0x0009080001f27983 */ /* 0x001ee80000300800 */
[----:B------:R-:W4:Y:S02]  /*cba0*/  LDL R9, [R1+0x7d0] ;  /* 0x0007d00001097983 */ /* 0x000f240000100800 */
[----:B------:R-:W-:Y:S01]  /*cbb0*/  @P1 IMAD.MOV.U32 R8, RZ, RZ, R10 ;  /* 0x000000ffff081224 */ /* 0x000fe200078e000a */
[----:B------:R-:W-:-:S02]  /*cbc0*/  ISETP.GT.AND P2, PT, R16, 0x6, PT ;  /* 0x000000061000780c */ /* 0x000fc40003f44270 */
[----:B------:R-:W-:Y:S01]  /*cbd0*/  PRMT R11, RZ, 0x7610, R11 ;  /* 0x00007610ff0b7816 */ /* 0x000fe2000000000b */
[----:B------:R-:W3:Y:S04]  /*cbe0*/  LDL R10, [R1+0x7b0] ;  /* 0x0007b000010a7983 */ /* 0x000ee80000100800 */
[----:B----4-:R0:W4:Y:S04]  /*cbf0*/  @P1 LDG.E.U16 R3, desc[UR6][R8.64] ;  /* 0x0000000608031981 */ /* 0x010128000c1e1500 */
[----:B------:R-:W2:Y:S02]  /*cc00*/  LDL R9, [R1+0x7c8] ;  /* 0x0007c80001097983 */ /* 0x000ea40000100800 */
[----:B0-----:R-:W-:Y:S01]  /*cc10*/  @P2 IMAD.MOV.U32 R8, RZ, RZ, R13 ;  /* 0x000000ffff082224 */ /* 0x001fe200078e000d */
[----:B------:R-:W-:Y:S01]  /*cc20*/  ISETP.GT.AND P3, PT, R16, 0x7, PT ;  /* 0x000000071000780c */ /* 0x000fe20003f64270 */
[----:B----4-:R0:W-:Y:S01]  /*cc30*/  STL [R1+0x6c], R3 ;  /* 0x00006c0301007387 */ /* 0x0101e20000100800 */
[----:B------:R-:W-:-:S03]  /*cc40*/  PRMT R0, RZ, 0x7610, R0 ;  /* 0x00007610ff007816 */ /* 0x000fc60000000000 */
[----:B------:R-:W4:Y:S04]  /*cc50*/  LDL R13, [R1+0x7a8] ;  /* 0x0007a800010d7983 */ /* 0x000f280000100800 */
[----:B--2---:R1:W2:Y:S04]  /*cc60*/  @P2 LDG.E.U16 R11, desc[UR6][R8.64] ;  /* 0x00000006080b2981 */ /* 0x0042a8000c1e1500 */
[----:B0-----:R-:W3:Y:S04]  /*cc70*/  LDL R3, [R1+0x7b4] ;  /* 0x0007b40001037983 */ /* 0x001ee80000100800 */
[----:B------:R-:W4:Y:S01]  /*cc80*/  LDL R9, [R1+0x7c0] ;  /* 0x0007c00001097983 */ /* 0x000f220000100800 */
[----:B-1----:R-:W-:-:S05]  /*cc90*/  @P3 IMAD.MOV.U32 R8, RZ, RZ, R12 ;  /* 0x000000ffff083224 */ /* 0x002fca00078e000c */
[----:B----4-:R-:W4:Y:S04]  /*cca0*/  @P3 LDG.E.U16 R0, desc[UR6][R8.64] ;  /* 0x0000000608003981 */ /* 0x010f28000c1e1500 */
[----:B--2---:R0:W-:Y:S04]  /*ccb0*/  STL [R1+0x68], R11 ;  /* 0x0000680b01007387 */ /* 0x0041e80000100800 */
[----:B------:R-:W2:Y:S04]  /*ccc0*/  LDL R12, [R1+0x7a0] ;  /* 0x0007a000010c7983 */ /* 0x000ea80000100800 */
[----:B------:R-:W3:Y:S04]  /*ccd0*/  LDL R8, [R1+0x7b8] ;  /* 0x0007b80001087983 */ /* 0x000ee80000100800 */
[----:B------:R-:W3:Y:S04]  /*cce0*/  LDL R9, [R1+0x7bc] ;  /* 0x0007bc0001097983 */ /* 0x000ee80000100800 */
[----:B0-----:R-:W2:Y:S01]  /*ccf0*/  LDL R11, [R1+0x7ac] ;  /* 0x0007ac00010b7983 */ /* 0x001ea20000100800 */
[----:B------:R-:W-:-:S02]  /*cd00*/  ISETP.GT.AND P0, PT, R16, 0x8, PT ;  /* 0x000000081000780c */ /* 0x000fc40003f04270 */
[----:B------:R-:W-:Y:S01]  /*cd10*/  ISETP.GT.AND P1, PT, R16, 0x9, PT ;  /* 0x000000091000780c */ /* 0x000fe20003f24270 */
[----:B----4-:R0:W-:Y:S04]  /*cd20*/  STL [R1+0x64], R0 ;  /* 0x0000640001007387 */ /* 0x0101e80000100800 */
[----:B0-----:R-:W4:Y:S06]  /*cd30*/  LDL R0, [R1+0x7a4] ;  /* 0x0007a40001007983 */ /* 0x001f2c0000100800 */
[----:B---3--:R-:W-:-:S04]  /*cd40*/  @P0 LOP3.LUT R9, R9, R8, RZ, 0x3c, !PT ;  /* 0x0000000809090212 */ /* 0x008fc800078e3cff */
[C---:B------:R-:W-:Y:S02]  /*cd50*/  @P0 LOP3.LUT R8, R9.reuse, R8, RZ, 0x3c, !PT ;  /* 0x0000000809080212 */ /* 0x040fe400078e3cff */
[----:B------:R-:W-:Y:S02]  /*cd60*/  PRMT R157, RZ, 0x7610, R157 ;  /* 0x00007610ff9d7816 */ /* 0x000fe4000000009d */
[C---:B------:R-:W-:Y:S02]  /*cd70*/  ISETP.GT.AND P2, PT, R16.reuse, 0xa, PT ;  /* 0x0000000a1000780c */ /* 0x040fe40003f44270 */
[----:B------:R-:W-:Y:S02]  /*cd80*/  @P0 LOP3.LUT R9, R9, R8, RZ, 0x3c, !PT ;  /* 0x0000000809090212 */ /* 0x000fe400078e3cff */
[----:B------:R-:W-:Y:S02]  /*cd90*/  PRMT R173, RZ, 0x7610, R173 ;  /* 0x00007610ffad7816 */ /* 0x000fe400000000ad */
[----:B------:R-:W-:Y:S01]  /*cda0*/  ISETP.GT.AND P3, PT, R16, 0xb, PT ;  /* 0x0000000b1000780c */ /* 0x000fe20003f64270 */
[----:B------:R0:W3:Y:S01]  /*cdb0*/  @P0 LDG.E.U16 R157, desc[UR6][R8.64] ;  /* 0x00000006089d0981 */ /* 0x0000e2000c1e1500 */
[----:B------:R-:W-:Y:S01]  /*cdc0*/  PRMT R189, RZ, 0x7610, R189 ;  /* 0x00007610ffbd7816 */ /* 0x000fe200000000bd */
[----:B0-----:R-:W-:-:S02]  /*cdd0*/  @P1 IMAD.MOV.U32 R8, RZ, RZ, R3 ;  /* 0x000000ffff081224 */ /* 0x001fc400078e0003 */
[----:B------:R-:W-:Y:S01]  /*cde0*/  @P1 IMAD.MOV.U32 R9, RZ, RZ, R10 ;  /* 0x000000ffff091224 */ /* 0x000fe200078e000a */
[----:B------:R-:W-:Y:S01]  /*cdf0*/  PRMT R202, RZ, 0x7610, R202 ;  /* 0x00007610ffca7816 */ /* 0x000fe200000000ca */
[----:B------:R-:W3:Y:S04]  /*ce00*/  LDL R10, [R1+0x790] ;  /* 0x00079000010a7983 */ /* 0x000ee80000100800 */
[----:B------:R2:W3:Y:S01]  /*ce10*/  @P1 LDG.E.U16 R173, desc[UR6][R8.64] ;  /* 0x0000000608ad1981 */ /* 0x0004e2000c1e1500 */
[----:B------:R-:W-:-:S03]  /*ce20*/  ISETP.GT.AND P0, PT, R16, 0xc, PT ;  /* 0x0000000c1000780c */ /* 0x000fc60003f04270 */
[----:B------:R-:W3:Y:S01]  /*ce30*/  LDL R3, [R1+0x794] ;  /* 0x0007940001037983 */ /* 0x000ee20000100800 */
[----:B--2---:R-:W-:Y:S02]  /*ce40*/  @P2 IMAD.MOV.U32 R8, RZ, RZ, R11 ;  /* 0x000000ffff082224 */ /* 0x004fe400078e000b */
[----:B------:R-:W-:Y:S01]  /*ce50*/  @P2 IMAD.MOV.U32 R9, RZ, RZ, R13 ;  /* 0x000000ffff092224 */ /* 0x000fe200078e000d */
[----:B------:R-:W2:Y:S04]  /*ce60*/  LDL R11, [R1+0x78c] ;  /* 0x00078c00010b7983 */ /* 0x000ea80000100800 */
[----:B------:R0:W2:Y:S01]  /*ce70*/  @P2 LDG.E.U16 R189, desc[UR6][R8.64] ;  /* 0x0000000608bd2981 */ /* 0x0000a2000c1e1500 */
[----:B------:R-:W-:-:S03]  /*ce80*/  PRMT R239, RZ, 0x7610, R239 ;  /* 0x00007610ffef7816 */ /* 0x000fc600000000ef */
[----:B------:R-:W2:Y:S01]  /*ce90*/  LDL R13, [R1+0x788] ;  /* 0x00078800010d7983 */ /* 0x000ea20000100800 */
[----:B0-----:R-:W-:-:S03]  /*cea0*/  @P3 IMAD.MOV.U32 R9, RZ, RZ, R12 ;  /* 0x000000ffff093224 */ /* 0x001fc600078e000c */
[----:B------:R-:W2:Y:S01]  /*ceb0*/  LDL R12, [R1+0x780] ;  /* 0x00078000010c7983 */ /* 0x000ea20000100800 */
[----:B----4-:R-:W-:-:S03]  /*cec0*/  @P3 IMAD.MOV.U32 R8, RZ, RZ, R0 ;  /* 0x000000ffff083224 */ /* 0x010fc600078e0000 */
[----:B------:R-:W4:Y:S04]  /*ced0*/  LDL R0, [R1+0x784] ;  /* 0x0007840001007983 */ /* 0x000f280000100800 */
[----:B------:R0:W4:Y:S04]  /*cee0*/  @P3 LDG.E.U16 R202, desc[UR6][R8.64] ;  /* 0x0000000608ca3981 */ /* 0x000128000c1e1500 */
[----:B------:R-:W0:Y:S04]  /*cef0*/  LDL R8, [R1+0x798] ;  /* 0x0007980001087983 */ /* 0x000e280000100800 */
[----:B------:R-:W0:Y:S01]  /*cf00*/  LDL R9, [R1+0x79c] ;  /* 0x00079c0001097983 */ /* 0x000e220000100800 */
[----:B------:R-:W-:-:S02]  /*cf10*/  ISETP.GT.AND P1, PT, R16, 0xd, PT ;  /* 0x0000000d1000780c */ /* 0x000fc40003f24270 */
[----:B------:R-:W-:Y:S02]  /*cf20*/  ISETP.GT.AND P2, PT, R16, 0xe, PT ;  /* 0x0000000e1000780c */ /* 0x000fe40003f44270 */
[----:B0-----:R-:W-:-:S04]  /*cf30*/  @P0 LOP3.LUT R9, R9, R8, RZ, 0x3c, !PT ;  /* 0x0000000809090212 */ /* 0x001fc800078e3cff */
[----:B------:R-:W-:-:S04]  /*cf40*/  @P0 LOP3.LUT R8, R9, R8, RZ, 0x3c, !PT ;  /* 0x0000000809080212 */ /* 0x000fc800078e3cff */
[----:B------:R-:W-:-:S05]  /*cf50*/  @P0 LOP3.LUT R9, R9, R8, RZ, 0x3c, !PT ;  /* 0x0000000809090212 */ /* 0x000fca00078e3cff */
[----:B------:R3:W4:Y:S01]  /*cf60*/  @P0 LDG.E.U16 R239, desc[UR6][R8.64] ;  /* 0x0000000608ef0981 */ /* 0x000722000c1e1500 */
[----:B------:R-:W-:Y:S02]  /*cf70*/  PRMT R236, RZ, 0x7610, R236 ;  /* 0x00007610ffec7816 */ /* 0x000fe400000000ec */
[----:B------:R-:W-:Y:S01]  /*cf80*/  ISETP.GT.AND P3, PT, R16, 0xf, PT ;  /* 0x0000000f1000780c */ /* 0x000fe20003f64270 */
[----:B---3--:R-:W-:Y:S02]  /*cf90*/  @P1 IMAD.MOV.U32 R8, RZ, RZ, R3 ;  /* 0x000000ffff081224 */ /* 0x008fe400078e0003 */
[----:B------:R-:W-:Y:S01]  /*cfa0*/  @P1 IMAD.MOV.U32 R9, RZ, RZ, R10 ;  /* 0x000000ffff091224 */ /* 0x000fe200078e000a */
[----:B------:R-:W-:-:S04]  /*cfb0*/  PRMT R217, RZ, 0x7610, R217 ;  /* 0x00007610ffd97816 */ /* 0x000fc800000000d9 */
[----:B------:R2:W3:Y:S01]  /*cfc0*/  @P1 LDG.E.U16 R236, desc[UR6][R8.64] ;  /* 0x0000000608ec1981 */ /* 0x0004e2000c1e1500 */
[----:B------:R-:W-:Y:S01]  /*cfd0*/  PRMT R4, RZ, 0x7610, R4 ;  /* 0x00007610ff047816 */ /* 0x000fe20000000004 */
[----:B--2---:R-:W-:Y:S02]  /*cfe0*/  @P2 IMAD.MOV.U32 R8, RZ, RZ, R11 ;  /* 0x000000ffff082224 */ /* 0x004fe400078e000b */
[----:B------:R-:W-:-:S05]  /*cff0*/  @P2 IMAD.MOV.U32 R9, RZ, RZ, R13 ;  /* 0x000000ffff092224 */ /* 0x000fca00078e000d */
[----:B------:R4:W2:Y:S02]  /*d000*/  @P2 LDG.E.U16 R217, desc[UR6][R8.64] ;  /* 0x0000000608d92981 */ /* 0x0008a4000c1e1500 */
[----:B----4-:R-:W-:Y:S02]  /*d010*/  @P3 IMAD.MOV.U32 R8, RZ, RZ, R0 ;  /* 0x000000ffff083224 */ /* 0x010fe400078e0000 */
[----:B------:R-:W-:-:S05]  /*d020*/  @P3 IMAD.MOV.U32 R9, RZ, RZ, R12 ;  /* 0x000000ffff093224 */ /* 0x000fca00078e000c */
[----:B------:R-:W4:Y:S04]  /*d030*/  @P3 LDG.E.U16 R4, desc[UR6][R8.64] ;  /* 0x0000000608043981 */ /* 0x000f28000c1e1500 */
[----:B------:R0:W-:Y:S04]  /*d040*/  STL [R1+0x60], R239 ;  /* 0x000060ef01007387 */ /* 0x0001e80000100800 */
[----:B0-----:R-:W2:Y:S04]  /*d050*/  LDL.LU R239, [R1+0x904] ;  /* 0x0009040001ef7983 */ /* 0x001ea80000300800 */
[----:B------:R-:W2:Y:S04]  /*d060*/  LDL R10, [R1+0x778] ;  /* 0x00077800010a7983 */ /* 0x000ea80000100800 */
[----:B------:R-:W2:Y:S01]  /*d070*/  LDL R3, [R1+0x77c] ;  /* 0x00077c0001037983 */ /* 0x000ea20000100800 */
[----:B------:R-:W-:-:S03]  /*d080*/  ISETP.GT.AND P0, PT, R16, 0x10, PT ;  /* 0x000000101000780c */ /* 0x000fc60003f04270 */
[----:B---3--:R0:W-:Y:S04]  /*d090*/  STL [R1+0x5c], R236 ;  /* 0x00005cec01007387 */ /* 0x0081e80000100800 */
[----:B0-----:R-:W3:Y:S04]  /*d0a0*/  LDL.LU R236, [R1+0x900] ;  /* 0x0009000001ec7983 */ /* 0x001ee80000300800 */
[----:B------:R-:W3:Y:S04]  /*d0b0*/  LDL R13, [R1+0x770] ;  /* 0x00077000010d7983 */ /* 0x000ee80000100800 */
[----:B------:R-:W3:Y:S04]  /*d0c0*/  LDL R11, [R1+0x774] ;  /* 0x00077400010b7983 */ /* 0x000ee80000100800 */
[----:B------:R-:W3:Y:S04]  /*d0d0*/  LDL R12, [R1+0x768] ;  /* 0x00076800010c7983 */ /* 0x000ee80000100800 */
[----:B------:R-:W3:Y:S04]  /*d0e0*/  LDL R0, [R1+0x76c] ;  /* 0x00076c0001007983 */ /* 0x000ee80000100800 */
[----:B----4-:R-:W-:Y:S01]  /*d0f0*/  STL [R1+0x8d8], R4 ;  /* 0x0008d80401007387 */ /* 0x010fe20000100800 */
[----:B--2---:R-:W-:-:S03]  /*d100*/  @P0 IMAD.MOV.U32 R9, RZ, RZ, R10 ;  /* 0x000000ffff090224 */ /* 0x004fc600078e000a */
[----:B------:R-:W2:Y:S01]  /*d110*/  LDL R10, [R1+0x760] ;  /* 0x00076000010a7983 */ /* 0x000ea20000100800 */
[----:B------:R-:W-:-:S03]  /*d120*/  @P0 IMAD.MOV.U32 R8, RZ, RZ, R3 ;  /* 0x000000ffff080224 */ /* 0x000fc600078e0003 */
[----:B------:R-:W4:Y:S01]  /*d130*/  LDL R3, [R1+0x764] ;  /* 0x0007640001037983 */ /* 0x000f220000100800 */
[C---:B------:R-:W-:Y:S02]  /*d140*/  ISETP.GT.AND P1, PT, R16.reuse, 0x11, PT ;  /* 0x000000111000780c */ /* 0x040fe40003f24270 */
[----:B------:R-:W-:Y:S02]  /*d150*/  PRMT R156, RZ, 0x7610, R156 ;  /* 0x00007610ff9c7816 */ /* 0x000fe4000000009c */
[C---:B------:R-:W-:Y:S02]  /*d160*/  ISETP.GT.AND P2, PT, R16.reuse, 0x12, PT ;  /* 0x000000121000780c */ /* 0x040fe40003f44270 */
[----:B------:R-:W-:Y:S02]  /*d170*/  PRMT R172, RZ, 0x7610, R172 ;  /* 0x00007610ffac7816 */ /* 0x000fe400000000ac */
[----:B------:R-:W-:Y:S01]  /*d180*/  ISETP.GT.AND P3, PT, R16, 0x13, PT ;  /* 0x000000131000780c */ /* 0x000fe20003f64270 */
[----:B------:R3:W4:Y:S01]  /*d190*/  @P0 LDG.E.U16 R156, desc[UR6][R8.64] ;  /* 0x00000006089c0981 */ /* 0x000722000c1e1500 */
[----:B------:R-:W-:-:S03]  /*d1a0*/  PRMT R188, RZ, 0x7610, R188 ;  /* 0x00007610ffbc7816 */ /* 0x000fc600000000bc */
[----:B---3--:R-:W-:Y:S02]  /*d1b0*/  @P1 IMAD.MOV.U32 R8, RZ, RZ, R11 ;  /* 0x000000ffff081224 */ /* 0x008fe400078e000b */
[----:B------:R-:W-:-:S05]  /*d1c0*/  @P1 IMAD.MOV.U32 R9, RZ, RZ, R13 ;  /* 0x000000ffff091224 */ /* 0x000fca00078e000d */
[----:B------:R0:W3:Y:S01]  /*d1d0*/  @P1 LDG.E.U16 R172, desc[UR6][R8.64] ;  /* 0x0000000608ac1981 */ /* 0x0000e2000c1e1500 */
[----:B------:R-:W-:-:S03]  /*d1e0*/  PRMT R201, RZ, 0x7610, R201 ;  /* 0x00007610ffc97816 */ /* 0x000fc600000000c9 */
[----:B------:R1:W-:Y:S04]  /*d1f0*/  STL [R1+0x58], R217 ;  /* 0x000058d901007387 */ /* 0x0003e80000100800 */
[----:B------:R-:W3:Y:S01]  /*d200*/  LDL R13, [R1+0x750] ;  /* 0x00075000010d7983 */ /* 0x000ee20000100800 */
[----:B0-----:R-:W-:Y:S02]  /*d210*/  @P2 IMAD.MOV.U32 R8, RZ, RZ, R0 ;  /* 0x000000ffff082224 */ /* 0x001fe400078e0000 */
[----:B------:R-:W-:Y:S01]  /*d220*/  @P2 IMAD.MOV.U32 R9, RZ, RZ, R12 ;  /* 0x000000ffff092224 */ /* 0x000fe200078e000c */
[----:B------:R-:W3:Y:S04]  /*d230*/  LDL R11, [R1+0x754] ;  /* 0x00075400010b7983 */ /* 0x000ee80000100800 */
[----:B------:R2:W3:Y:S04]  /*d240*/  @P2 LDG.E.U16 R188, desc[UR6][R8.64] ;  /* 0x0000000608bc2981 */ /* 0x0004e8000c1e1500 */
[----:B-1----:R-:W3:Y:S04]  /*d250*/  LDL R217, [R1+0x75c] ;  /* 0x00075c0001d97983 */ /* 0x002ee80000100800 */
[----:B------:R-:W3:Y:S04]  /*d260*/  LDL R12, [R1+0x748] ;  /* 0x00074800010c7983 */ /* 0x000ee80000100800 */
[----:B------:R-:W3:Y:S01]  /*d270*/  LDL R0, [R1+0x74c] ;  /* 0x00074c0001007983 */ /* 0x000ee20000100800 */
[----:B--2---:R-:W-:-:S03]  /*d280*/  @P3 IMAD.MOV.U32 R9, RZ, RZ, R10 ;  /* 0x000000ffff093224 */ /* 0x004fc600078e000a */
[----:B------:R-:W2:Y:S01]  /*d290*/  LDL R10, [R1+0x740] ;  /* 0x00074000010a7983 */ /* 0x000ea20000100800 */
[----:B----4-:R-:W-:-:S03]  /*d2a0*/  @P3 IMAD.MOV.U32 R8, RZ, RZ, R3 ;  /* 0x000000ffff083224 */ /* 0x010fc600078e0003 */
[----:B------:R-:W4:Y:S04]  /*d2b0*/  LDL R3, [R1+0x744] ;  /* 0x0007440001037983 */ /* 0x000f280000100800 */
[----:B------:R3:W2:Y:S04]  /*d2c0*/  @P3 LDG.E.U16 R201, desc[UR6][R8.64] ;  /* 0x0000000608c93981 */ /* 0x0006a8000c1e1500 */
[----:B------:R-:W4:Y:S01]  /*d2d0*/  LDL R9, [R1+0x758] ;  /* 0x0007580001097983 */ /* 0x000f220000100800 */
[C---:B------:R-:W-:Y:S02]  /*d2e0*/  ISETP.GT.AND P0, PT, R16.reuse, 0x14, PT ;  /* 0x000000141000780c */ /* 0x040fe40003f04270 */
[----:B------:R-:W-:-:S02]  /*d2f0*/  ISETP.GT.AND P1, PT, R16, 0x15, PT ;  /* 0x000000151000780c */ /* 0x000fc40003f24270 */
[----:B------:R-:W-:Y:S02]  /*d300*/  PRMT R155, RZ, 0x7610, R155 ;  /* 0x00007610ff9b7816 */ /* 0x000fe4000000009b */
[C---:B------:R-:W-:Y:S02]  /*d310*/  ISETP.GT.AND P2, PT, R16.reuse, 0x16, PT ;  /* 0x000000161000780c */ /* 0x040fe40003f44270 */
[----:B------:R-:W-:Y:S02]  /*d320*/  PRMT R153, RZ, 0x7610, R153 ;  /* 0x00007610ff997816 */ /* 0x000fe40000000099 */
[----:B------:R-:W-:Y:S02]  /*d330*/  ISETP.GT.AND P3, PT, R16, 0x17, PT ;  /* 0x000000171000780c */ /* 0x000fe40003f64270 */
[----:B------:R-:W-:Y:S02]  /*d340*/  PRMT R152, RZ, 0x7610, R152 ;  /* 0x00007610ff987816 */ /* 0x000fe40000000098 */
[----:B------:R-:W-:Y:S01]  /*d350*/  PRMT R234, RZ, 0x7610, R234 ;  /* 0x00007610ffea7816 */ /* 0x000fe200000000ea */
[----:B---3--:R-:W-:-:S05]  /*d360*/  @P0 IMAD.MOV.U32 R8, RZ, RZ, R217 ;  /* 0x000000ffff080224 */ /* 0x008fca00078e00d9 */
[----:B----4-:R0:W3:Y:S02]  /*d370*/  @P0 LDG.E.U16 R155, desc[UR6][R8.64] ;  /* 0x00000006089b0981 */ /* 0x0100e4000c1e1500 */
[----:B0-----:R-:W-:Y:S02]  /*d380*/  @P1 IMAD.MOV.U32 R8, RZ, RZ, R11 ;  /* 0x000000ffff081224 */ /* 0x001fe400078e000b */
[----:B------:R-:W-:Y:S01]  /*d390*/  @P1 IMAD.MOV.U32 R9, RZ, RZ, R13 ;  /* 0x000000ffff091224 */ /* 0x000fe200078e000d */
[----:B------:R-:W4:Y:S04]  /*d3a0*/  LDL R11, [R1+0x73c] ;  /* 0x00073c00010b7983 */ /* 0x000f280000100800 */
[----:B------:R0:W3:Y:S04]  /*d3b0*/  @P1 LDG.E.U16 R153, desc[UR6][R8.64] ;  /* 0x0000000608991981 */ /* 0x0000e8000c1e1500 */
[----:B------:R-:W3:Y:S01]  /*d3c0*/  LDL R13, [R1+0x738] ;  /* 0x00073800010d7983 */ /* 0x000ee20000100800 */
[----:B0-----:R-:W-:-:S02]  /*d3d0*/  @P2 IMAD.MOV.U32 R8, RZ, RZ, R0 ;  /* 0x000000ffff082224 */ /* 0x001fc400078e0000 */
[----:B------:R-:W-:Y:S01]  /*d3e0*/  @P2 IMAD.MOV.U32 R9, RZ, RZ, R12 ;  /* 0x000000ffff092224 */ /* 0x000fe200078e000c */
[----:B------:R-:W-:Y:S01]  /*d3f0*/  ISETP.GT.AND P0, PT, R16, 0x18, PT ;  /* 0x000000181000780c */ /* 0x000fe20003f04270 */
[----:B------:R-:W3:Y:S04]  /*d400*/  LDL R12, [R1+0x730] ;  /* 0x00073000010c7983 */ /* 0x000ee80000100800 */
[----:B------:R0:W3:Y:S04]  /*d410*/  @P2 LDG.E.U16 R152, desc[UR6][R8.64] ;  /* 0x0000000608982981 */ /* 0x0000e8000c1e1500 */
[----:B------:R-:W3:Y:S01]  /*d420*/  LDL R0, [R1+0x734] ;  /* 0x0007340001007983 */ /* 0x000ee20000100800 */
[----:B0-----:R-:W-:-:S02]  /*d430*/  @P3 IMAD.MOV.U32 R8, RZ, RZ, R3 ;  /* 0x000000ffff083224 */ /* 0x001fc400078e0003 */
[----:B--2---:R-:W-:Y:S01]  /*d440*/  @P3 IMAD.MOV.U32 R9, RZ, RZ, R10 ;  /* 0x000000ffff093224 */ /* 0x004fe200078e000a */
[----:B------:R-:W2:Y:S04]  /*d450*/  LDL R3, [R1+0x72c] ;  /* 0x00072c0001037983 */ /* 0x000ea80000100800 */
[----:B------:R4:W2:Y:S04]  /*d460*/  @P3 LDG.E.U16 R234, desc[UR6][R8.64] ;  /* 0x0000000608ea3981 */ /* 0x0008a8000c1e1500 */
[----:B------:R-:W2:Y:S01]  /*d470*/  LDL R10, [R1+0x728] ;  /* 0x00072800010a7983 */ /* 0x000ea20000100800 */
[----:B----4-:R-:W-:-:S02]  /*d480*/  @P0 IMAD.MOV.U32 R8, RZ, RZ, R11 ;  /* 0x000000ffff080224 */ /* 0x010fc400078e000b */
[----:B---3--:R-:W-:Y:S01]  /*d490*/  @P0 IMAD.MOV.U32 R9, RZ, RZ, R13 ;  /* 0x000000ffff090224 */ /* 0x008fe200078e000d */
[----:B--2---:R-:W-:Y:S04]  /*d4a0*/  STL [R1+0x8dc], R234 ;  /* 0x0008dcea01007387 */ /* 0x004fe80000100800 */
[----:B------:R-:W2:Y:S04]  /*d4b0*/  LDL R13, [R1+0x720] ;  /* 0x00072000010d7983 */ /* 0x000ea80000100800 */
[----:B------:R-:W3:Y:S01]  /*d4c0*/  LDL R11, [R1+0x724] ;  /* 0x00072400010b7983 */ /* 0x000ee20000100800 */
[----:B------:R-:W-:-:S03]  /*d4d0*/  ISETP.GT.AND P1, PT, R16, 0x19, PT ;  /* 0x000000191000780c */ /* 0x000fc60003f24270 */
[----:B------:R0:W-:Y:S01]  /*d4e0*/  STL [R1+0x50], R153 ;  /* 0x0000509901007387 */ /* 0x0001e20000100800 */
[----:B------:R-:W-:Y:S02]  /*d4f0*/  PRMT R159, RZ, 0x7610, R159 ;  /* 0x00007610ff9f7816 */ /* 0x000fe4000000009f */
[C---:B------:R-:W-:Y:S02]  /*d500*/  ISETP.GT.AND P2, PT, R16.reuse, 0x1a, PT ;  /* 0x0000001a1000780c */ /* 0x040fe40003f44270 */
[----:B------:R-:W-:Y:S02]  /*d510*/  PRMT R175, RZ, 0x7610, R175 ;  /* 0x00007610ffaf7816 */ /* 0x000fe400000000af */
[----:B------:R-:W-:Y:S01]  /*d520*/  ISETP.GT.AND P3, PT, R16, 0x1b, PT ;  /* 0x0000001b1000780c */ /* 0x000fe20003f64270 */
[----:B------:R1:W4:Y:S04]  /*d530*/  @P0 LDG.E.U16 R159, desc[UR6][R8.64] ;  /* 0x00000006089f0981 */ /* 0x000328000c1e1500 */
[----:B0-----:R-:W4:Y:S04]  /*d540*/  LDL R153, [R1+0x718] ;  /* 0x0007180001997983 */ /* 0x001f280000100800 */
[----:B------:R0:W-:Y:S04]  /*d550*/  STL [R1+0x4c], R152 ;  /* 0x00004c9801007387 */ /* 0x0001e80000100800 */
[----:B------:R-:W-:Y:S01]  /*d560*/  STL [R1+0x54], R155 ;  /* 0x0000549b01007387 */ /* 0x000fe20000100800 */
[----:B-1----:R-:W-:-:S02]  /*d570*/  @P1 IMAD.MOV.U32 R8, RZ, RZ, R0 ;  /* 0x000000ffff081224 */ /* 0x002fc400078e0000 */
[----:B------:R-:W-:Y:S01]  /*d580*/  @P1 IMAD.MOV.U32 R9, RZ, RZ, R12 ;  /* 0x000000ffff091224 */ /* 0x000fe200078e000c */
[----:B------:R-:W4:Y:S04]  /*d590*/  LDL R0, [R1+0x714] ;  /* 0x0007140001007983 */ /* 0x000f280000100800 */
[----:B0-----:R-:W4:Y:S04]  /*d5a0*/  LDL R152, [R1+0x71c] ;  /* 0x00071c0001987983 */ /* 0x001f280000100800 */
[----:B------:R-:W4:Y:S01]  /*d5b0*/  LDL R12, [R1+0x710] ;  /* 0x00071000010c7983 */ /* 0x000f220000100800 */
[----:B------:R-:W-:-:S03]  /*d5c0*/  PRMT R191, RZ, 0x7610, R191 ;  /* 0x00007610ffbf7816 */ /* 0x000fc600000000bf */
[----:B------:R0:W4:Y:S02]  /*d5d0*/  @P1 LDG.E.U16 R175, desc[UR6][R8.64] ;  /* 0x0000000608af1981 */ /* 0x000124000c1e1500 */
[----:B0-----:R-:W-:Y:S02]  /*d5e0*/  @P2 IMAD.MOV.U32 R8, RZ, RZ, R3 ;  /* 0x000000ffff082224 */ /* 0x001fe400078e0003 */
[----:B------:R-:W-:Y:S01]  /*d5f0*/  @P2 IMAD.MOV.U32 R9, RZ, RZ, R10 ;  /* 0x000000ffff092224 */ /* 0x000fe200078e000a */
[----:B------:R-:W4:Y:S04]  /*d600*/  LDL R3, [R1+0x70c] ;  /* 0x00070c0001037983 */ /* 0x000f280000100800 */
[----:B------:R-:W4:Y:S04]  /*d610*/  LDL R10, [R1+0x708] ;  /* 0x00070800010a7983 */ /* 0x000f280000100800 */
[----:B------:R2:W4:Y:S02]  /*d620*/  @P2 LDG.E.U16 R191, desc[UR6][R8.64] ;  /* 0x0000000608bf2981 */ /* 0x000524000c1e1500 */
[----:B--2---:R-:W-:-:S02]  /*d630*/  @P3 IMAD.MOV.U32 R9, RZ, RZ, R13 ;  /* 0x000000ffff093224 */ /* 0x004fc400078e000d */
[----:B------:R-:W2:Y:S01]  /*d640*/  LDL R13, [R1+0x700] ;  /* 0x00070000010d7983 */ /* 0x000ea20000100800 */
[----:B---3--:R-:W-:-:S03]  /*d650*/  @P3 IMAD.MOV.U32 R8, RZ, RZ, R11 ;  /* 0x000000ffff083224 */ /* 0x008fc600078e000b */
[----:B------:R-:W3:Y:S01]  /*d660*/  LDL R11, [R1+0x704] ;  /* 0x00070400010b7983 */ /* 0x000ee20000100800 */
[C---:B------:R-:W-:Y:S02]  /*d670*/  ISETP.GT.AND P0, PT, R16.reuse, 0x1c, PT ;  /* 0x0000001c1000780c */ /* 0x040fe40003f04270 */
[----:B------:R-:W-:Y:S02]  /*d680*/  PRMT R200, RZ, 0x7610, R200 ;  /* 0x00007610ffc87816 */ /* 0x000fe400000000c8 */
[C---:B------:R-:W-:Y:S02]  /*d690*/  ISETP.GT.AND P1, PT, R16.reuse, 0x1d, PT ;  /* 0x0000001d1000780c */ /* 0x040fe40003f24270 */
[----:B------:R-:W-:Y:S02]  /*d6a0*/  PRMT R23, RZ, 0x7610, R23 ;  /* 0x00007610ff177816 */ /* 0x000fe40000000017 */
[----:B------:R-:W-:Y:S01]  /*d6b0*/  ISETP.GT.AND P2, PT, R16, 0x1e, PT ;  /* 0x0000001e1000780c */ /* 0x000fe20003f44270 */
[----:B------:R4:W3:Y:S01]  /*d6c0*/  @P3 LDG.E.U16 R200, desc[UR6][R8.64] ;  /* 0x0000000608c83981 */ /* 0x0008e2000c1e1500 */
[----:B------:R-:W-:-:S02]  /*d6d0*/  PRMT R22, RZ, 0x7610, R22 ;  /* 0x00007610ff167816 */ /* 0x000fc40000000016 */
[----:B------:R-:W-:Y:S01]  /*d6e0*/  ISETP.GT.AND P3, PT, R16, 0x1f, PT ;  /* 0x0000001f1000780c */ /* 0x000fe20003f64270 */
[----:B----4-:R-:W-:Y:S02]  /*d6f0*/  @P0 IMAD.MOV.U32 R9, RZ, RZ, R153 ;  /* 0x000000ffff090224 */ /* 0x010fe400078e0099 */
[----:B------:R-:W-:-:S05]  /*d700*/  @P0 IMAD.MOV.U32 R8, RZ, RZ, R152 ;  /* 0x000000ffff080224 */ /* 0x000fca00078e0098 */
[----:B------:R0:W4:Y:S01]  /*d710*/  @P0 LDG.E.U16 R23, desc[UR6][R8.64] ;  /* 0x0000000608170981 */ /* 0x000122000c1e1500 */
[----:B------:R-:W-:Y:S01]  /*d720*/  PRMT R21, RZ, 0x7610, R21 ;  /* 0x00007610ff157816 */ /* 0x000fe20000000015 */
[----:B0-----:R-:W-:Y:S02]  /*d730*/  @P1 IMAD.MOV.U32 R8, RZ, RZ, R0 ;  /* 0x000000ffff081224 */ /* 0x001fe400078e0000 */
[----:B------:R-:W-:Y:S01]  /*d740*/  @P1 IMAD.MOV.U32 R9, RZ, RZ, R12 ;  /* 0x000000ffff091224 */ /* 0x000fe200078e000c */
[----:B------:R-:W-:Y:S01]  /*d750*/  PRMT R231, RZ, 0x7610, R231 ;  /* 0x00007610ffe77816 */ /* 0x000fe200000000e7 */
[----:B------:R-:W4:Y:S04]  /*d760*/  LDL R12, [R1+0x6f8] ;  /* 0x0006f800010c7983 */ /* 0x000f280000100800 */
[----:B------:R0:W4:Y:S04]  /*d770*/  @P1 LDG.E.U16 R22, desc[UR6][R8.64] ;  /* 0x0000000608161981 */ /* 0x000128000c1e1500 */
[----:B------:R-:W4:Y:S01]  /*d780*/  LDL R0, [R1+0x6fc] ;  /* 0x0006fc0001007983 */ /* 0x000f220000100800 */
[----:B0-----:R-:W-:-:S02]  /*d790*/  @P2 IMAD.MOV.U32 R8, RZ, RZ, R3 ;  /* 0x000000ffff082224 */ /* 0x001fc400078e0003 */
[----:B------:R-:W-:Y:S01]  /*d7a0*/  @P2 IMAD.MOV.U32 R9, RZ, RZ, R10 ;  /* 0x000000ffff092224 */ /* 0x000fe200078e000a */
[----:B------:R-:W-:Y:S01]  /*d7b0*/  ISETP.GT.AND P0, PT, R16, 0x20, PT ;  /* 0x000000201000780c */ /* 0x000fe20003f04270 */
[----:B------:R-:W4:Y:S04]  /*d7c0*/  LDL R10, [R1+0x6f0] ;  /* 0x0006f000010a7983 */ /* 0x000f280000100800 */
[----:B------:R2:W4:Y:S04]  /*d7d0*/  @P2 LDG.E.U16 R21, desc[UR6][R8.64] ;  /* 0x0000000608152981 */ /* 0x000528000c1e1500 */
[----:B------:R-:W4:Y:S01]  /*d7e0*/  LDL R3, [R1+0x6f4] ;  /* 0x0006f40001037983 */ /* 0x000f220000100800 */
[----:B--2---:R-:W-:-:S03]  /*d7f0*/  @P3 IMAD.MOV.U32 R9, RZ, RZ, R13 ;  /* 0x000000ffff093224 */ /* 0x004fc600078e000d */
[----:B------:R-:W2:Y:S01]  /*d800*/  LDL R13, [R1+0x6e8] ;  /* 0x0006e800010d7983 */ /* 0x000ea20000100800 */
[----:B---3--:R-:W-:-:S03]  /*d810*/  @P3 IMAD.MOV.U32 R8, RZ, RZ, R11 ;  /* 0x000000ffff083224 */ /* 0x008fc600078e000b */
[----:B------:R-:W3:Y:S04]  /*d820*/  LDL R11, [R1+0x6ec] ;  /* 0x0006ec00010b7983 */ /* 0x000ee80000100800 */
[----:B------:R4:W2:Y:S02]  /*d830*/  @P3 LDG.E.U16 R231, desc[UR6][R8.64] ;  /* 0x0000000608e73981 */ /* 0x0008a4000c1e1500 */
[----:B----4-:R-:W-:Y:S02]  /*d840*/  @P0 IMAD.MOV.U32 R9, RZ, RZ, R12 ;  /* 0x000000ffff090224 */ /* 0x010fe400078e000c */
[----:B------:R-:W-:Y:S01]  /*d850*/  @P0 IMAD.MOV.U32 R8, RZ, RZ, R0 ;  /* 0x000000ffff080224 */ /* 0x000fe200078e0000 */
[----:B--2---:R-:W-:Y:S04]  /*d860*/  STL [R1+0x8e0], R231 ;  /* 0x0008e0e701007387 */ /* 0x004fe80000100800 */
[----:B------:R-:W2:Y:S04]  /*d870*/  LDL R12, [R1+0x6e0] ;  /* 0x0006e000010c7983 */ /* 0x000ea80000100800 */
[----:B------:R-:W4:Y:S01]  /*d880*/  LDL R0, [R1+0x6e4] ;  /* 0x0006e40001007983 */ /* 0x000f220000100800 */
        /* <DEDUP_REMOVED lines=17> */
[----:B---3--:R-:W-:Y:S02]  /*d9a0*/  @P2 IMAD.MOV.U32 R8, RZ, RZ, R11 ;  /* 0x000000ffff082224 */ /* 0x008fe400078e000b */
[----:B------:R-:W-:Y:S01]  /*d9b0*/  @P2 IMAD.MOV.U32 R9, RZ, RZ, R13 ;  /* 0x000000ffff092224 */ /* 0x000fe200078e000d */
[----:B------:R-:W3:Y:S04]  /*d9c0*/  LDL R11, [R1+0x6cc] ;  /* 0x0006cc00010b7983 */ /* 0x000ee80000100800 */
[----:B------:R-:W3:Y:S04]  /*d9d0*/  LDL R13, [R1+0x6c8] ;  /* 0x0006c800010d7983 */ /* 0x000ee80000100800 */
[----:B------:R2:W3:Y:S02]  /*d9e0*/  @P2 LDG.E.U16 R190, desc[UR6][R8.64] ;  /* 0x0000000608be2981 */ /* 0x0004e4000c1e1500 */
[----:B--2---:R-:W-:-:S02]  /*d9f0*/  @P3 IMAD.MOV.U32 R9, RZ, RZ, R12 ;  /* 0x000000ffff093224 */ /* 0x004fc400078e000c */
[----:B------:R-:W2:Y:S01]  /*da00*/  LDL R12, [R1+0x6c0] ;  /* 0x0006c000010c7983 */ /* 0x000ea20000100800 */
[----:B----4-:R-:W-:-:S03]  /*da10*/  @P3 IMAD.MOV.U32 R8, RZ, RZ, R0 ;  /* 0x000000ffff083224 */ /* 0x010fc600078e0000 */
[----:B------:R-:W4:Y:S01]  /*da20*/  LDL R0, [R1+0x6c4] ;  /* 0x0006c40001007983 */ /* 0x000f220000100800 */
[C---:B------:R-:W-:Y:S02]  /*da30*/  ISETP.GT.AND P0, PT, R16.reuse, 0x24, PT ;  /* 0x000000241000780c */ /* 0x040fe40003f04270 */
[----:B------:R-:W-:Y:S02]  /*da40*/  PRMT R199, RZ, 0x7610, R199 ;  /* 0x00007610ffc77816 */ /* 0x000fe400000000c7 */
[C---:B------:R-:W-:Y:S02]  /*da50*/  ISETP.GT.AND P1, PT, R16.reuse, 0x25, PT ;  /* 0x000000251000780c */ /* 0x040fe40003f24270 */
[----:B------:R-:W-:Y:S02]  /*da60*/  PRMT R20, RZ, 0x7610, R20 ;  /* 0x00007610ff147816 */ /* 0x000fe40000000014 */
[----:B------:R-:W-:Y:S01]  /*da70*/  ISETP.GT.AND P2, PT, R16, 0x26, PT ;  /* 0x000000261000780c */ /* 0x000fe20003f44270 */
[----:B------:R0:W4:Y:S01]  /*da80*/  @P3 LDG.E.U16 R199, desc[UR6][R8.64] ;  /* 0x0000000608c73981 */ /* 0x000122000c1e1500 */
[----:B------:R-:W-:-:S02]  /*da90*/  PRMT R19, RZ, 0x7610, R19 ;  /* 0x00007610ff137816 */ /* 0x000fc40000000013 */
[----:B------:R-:W-:Y:S01]  /*daa0*/  ISETP.GT.AND P3, PT, R16, 0x27, PT ;  /* 0x000000271000780c */ /* 0x000fe20003f64270 */
[----:B0-----:R-:W-:Y:S02]  /*dab0*/  @P0 IMAD.MOV.U32 R9, RZ, RZ, R22 ;  /* 0x000000ffff090224 */ /* 0x001fe400078e0016 */
        /* <DEDUP_REMOVED lines=9> */
[----:B---3--:R-:W-:-:S02]  /*db50*/  @P2 IMAD.MOV.U32 R8, RZ, RZ, R11 ;  /* 0x000000ffff082224 */ /* 0x008fc400078e000b */
[----:B------:R-:W-:Y:S01]  /*db60*/  @P2 IMAD.MOV.U32 R9, RZ, RZ, R13 ;  /* 0x000000ffff092224 */ /* 0x000fe200078e000d */
[----:B------:R-:W3:Y:S04]  /*db70*/  LDL R11, [R1+0x6b4] ;  /* 0x0006b400010b7983 */ /* 0x000ee80000100800 */
[----:B------:R2:W3:Y:S04]  /*db80*/  @P2 LDG.E.U16 R18, desc[UR6][R8.64] ;  /* 0x0000000608122981 */ /* 0x0004e8000c1e1500 */
[----:B------:R-:W3:Y:S01]  /*db90*/  LDL R13, [R1+0x6b0] ;  /* 0x0006b000010d7983 */ /* 0x000ee20000100800 */
[----:B--2---:R-:W-:Y:S01]  /*dba0*/  @P3 IMAD.MOV.U32 R9, RZ, RZ, R12 ;  /* 0x000000ffff093224 */ /* 0x004fe200078e000c */
[----:B------:R-:W-:-:S02]  /*dbb0*/  ISETP.GT.AND P0, PT, R16, 0x28, PT ;  /* 0x000000281000780c */ /* 0x000fc40003f04270 */
[----:B------:R-:W2:Y:S01]  /*dbc0*/  LDL R12, [R1+0x6a8] ;  /* 0x0006a800010c7983 */ /* 0x000ea20000100800 */
[----:B----4-:R-:W-:-:S03]  /*dbd0*/  @P3 IMAD.MOV.U32 R8, RZ, RZ, R0 ;  /* 0x000000ffff083224 */ /* 0x010fc600078e0000 */
[----:B------:R-:W4:Y:S04]  /*dbe0*/  LDL R0, [R1+0x6ac] ;  /* 0x0006ac0001007983 */ /* 0x000f280000100800 */
[----:B------:R0:W3:Y:S03]  /*dbf0*/  @P3 LDG.E.U16 R229, desc[UR6][R8.64] ;  /* 0x0000000608e53981 */ /* 0x0000e6000c1e1500 */
[----:B0-----:R-:W-:Y:S02]  /*dc00*/  @P0 IMAD.MOV.U32 R9, RZ, RZ, R10 ;  /* 0x000000ffff090224 */ /* 0x001fe400078e000a */
[----:B------:R-:W-:Y:S01]  /*dc10*/  @P0 IMAD.MOV.U32 R8, RZ, RZ, R3 ;  /* 0x000000ffff080224 */ /* 0x000fe200078e0003 */
[----:B---3--:R-:W-:Y:S04]  /*dc20*/  STL [R1+0x8e4], R229 ;  /* 0x0008e4e501007387 */ /* 0x008fe80000100800 */
[----:B------:R0:W-:Y:S04]  /*dc30*/  STL [R1+0x38], R19 ;  /* 0x0000381301007387 */ /* 0x0001e80000100800 */
[----:B0-----:R-:W3:Y:S04]  /*dc40*/  LDL R19, [R1+0x6a0] ;  /* 0x0006a00001137983 */ /* 0x001ee80000100800 */
[----:B------:R0:W-:Y:S04]  /*dc50*/  STL [R1+0x34], R18 ;  /* 0x0000341201007387 */ /* 0x0001e80000100800 */
[----:B------:R-:W3:Y:S04]  /*dc60*/  LDL R10, [R1+0x698] ;  /* 0x00069800010a7983 */ /* 0x000ee80000100800 */
[----:B------:R-:W3:Y:S04]  /*dc70*/  LDL R3, [R1+0x69c] ;  /* 0x00069c0001037983 */ /* 0x000ee80000100800 */
[----:B0-----:R-:W3:Y:S01]  /*dc80*/  LDL R18, [R1+0x6a4] ;  /* 0x0006a40001127983 */ /* 0x001ee20000100800 */
[----:B------:R-:W-:-:S02]  /*dc90*/  ISETP.GT.AND P1, PT, R16, 0x29, PT ;  /* 0x000000291000780c */ /* 0x000fc40003f24270 */
[----:B------:R-:W-:Y:S01]  /*dca0*/  PRMT R161, RZ, 0x7610, R161 ;  /* 0x00007610ffa17816 */ /* 0x000fe200000000a1 */
[----:B------:R-:W-:Y:S01]  /*dcb0*/  STL [R1+0x3c], R20 ;  /* 0x00003c1401007387 */ /* 0x000fe20000100800 */
[----:B------:R-:W-:-:S04]  /*dcc0*/  ISETP.GT.AND P2, PT, R16, 0x2a, PT ;  /* 0x0000002a1000780c */ /* 0x000fc80003f44270 */
[----:B------:R0:W3:Y:S01]  /*dcd0*/  @P0 LDG.E.U16 R161, desc[UR6][R8.64] ;  /* 0x0000000608a10981 */ /* 0x0000e2000c1e1500 */
[----:B------:R-:W-:Y:S02]  /*dce0*/  PRMT R177, RZ, 0x7610, R177 ;  /* 0x00007610ffb17816 */ /* 0x000fe400000000b1 */
[----:B------:R-:W-:Y:S02]  /*dcf0*/  ISETP.GT.AND P3, PT, R16, 0x2b, PT ;  /* 0x0000002b1000780c */ /* 0x000fe40003f64270 */
[----:B0-----:R-:W-:Y:S02]  /*dd00*/  @P1 IMAD.MOV.U32 R8, RZ, RZ, R11 ;  /* 0x000000ffff081224 */ /* 0x001fe400078e000b */
[----:B------:R-:W-:Y:S01]  /*dd10*/  @P1 IMAD.MOV.U32 R9, RZ, RZ, R13 ;  /* 0x000000ffff091224 */ /* 0x000fe200078e000d */
[----:B------:R-:W3:Y:S04]  /*dd20*/  LDL R11, [R1+0x694] ;  /* 0x00069400010b7983 */ /* 0x000ee80000100800 */
[----:B------:R-:W3:Y:S01]  /*dd30*/  LDL R13, [R1+0x690] ;  /* 0x00069000010d7983 */ /* 0x000ee20000100800 */
[----:B------:R-:W-:-:S02]  /*dd40*/  PRMT R211, RZ, 0x7610, R211 ;  /* 0x00007610ffd37816 */ /* 0x000fc400000000d3 */
[----:B------:R-:W-:Y:S01]  /*dd50*/  ISETP.GT.AND P0, PT, R16, 0x2c, PT ;  /* 0x0000002c1000780c */ /* 0x000fe20003f04270 */
[----:B------:R4:W3:Y:S01]  /*dd60*/  @P1 LDG.E.U16 R177, desc[UR6][R8.64] ;  /* 0x0000000608b11981 */ /* 0x0008e2000c1e1500 */
[----:B------:R-:W-:Y:S01]  /*dd70*/  PRMT R198, RZ, 0x7610, R198 ;  /* 0x00007610ffc67816 */ /* 0x000fe200000000c6 */
[----:B----4-:R-:W-:Y:S02]  /*dd80*/  @P2 IMAD.MOV.U32 R8, RZ, RZ, R0 ;  /* 0x000000ffff082224 */ /* 0x010fe400078e0000 */
[----:B--2---:R-:W-:Y:S01]  /*dd90*/  @P2 IMAD.MOV.U32 R9, RZ, RZ, R12 ;  /* 0x000000ffff092224 */ /* 0x004fe200078e000c */
[----:B------:R-:W2:Y:S04]  /*dda0*/  LDL R0, [R1+0x68c] ;  /* 0x00068c0001007983 */ /* 0x000ea80000100800 */
[----:B------:R-:W4:Y:S04]  /*ddb0*/  LDL R12, [R1+0x688] ;  /* 0x00068800010c7983 */ /* 0x000f280000100800 */
[----:B------:R3:W4:Y:S02]  /*ddc0*/  @P2 LDG.E.U16 R211, desc[UR6][R8.64] ;  /* 0x0000000608d32981 */ /* 0x000724000c1e1500 */
[----:B---3--:R-:W-:-:S02]  /*ddd0*/  @P3 IMAD.MOV.U32 R9, RZ, RZ, R19 ;  /* 0x000000ffff093224 */ /* 0x008fc400078e0013 */
[----:B------:R-:W-:-:S05]  /*dde0*/  @P3 IMAD.MOV.U32 R8, RZ, RZ, R18 ;  /* 0x000000ffff083224 */ /* 0x000fca00078e0012 */
[----:B------:R0:W3:Y:S02]  /*ddf0*/  @P3 LDG.E.U16 R198, desc[UR6][R8.64] ;  /* 0x0000000608c63981 */ /* 0x0000e4000c1e1500 */
[----:B0-----:R-:W-:Y:S02]  /*de00*/  @P0 IMAD.MOV.U32 R8, RZ, RZ, R3 ;  /* 0x000000ffff080224 */ /* 0x001fe400078e0003 */
[----:B------:R-:W-:Y:S01]  /*de10*/  @P0 IMAD.MOV.U32 R9, RZ, RZ, R10 ;  /* 0x000000ffff090224 */ /* 0x000fe200078e000a */
[----:B------:R-:W3:Y:S04]  /*de20*/  LDL R3, [R1+0x684] ;  /* 0x0006840001037983 */ /* 0x000ee80000100800 */
[----:B------:R-:W3:Y:S01]  /*de30*/  LDL R10, [R1+0x680] ;  /* 0x00068000010a7983 */ /* 0x000ee20000100800 */
[----:B------:R-:W-:-:S02]  /*de40*/  ISETP.GT.AND P1, PT, R16, 0x2d, PT ;  /* 0x0000002d1000780c */ /* 0x000fc40003f24270 */
[----:B------:R-:W-:Y:S02]  /*de50*/  PRMT R17, RZ, 0x7610, R17 ;  /* 0x00007610ff117816 */ /* 0x000fe40000000011 */
[----:B------:R-:W-:Y:S02]  /*de60*/  ISETP.GT.AND P2, PT, R16, 0x2e, PT ;  /* 0x0000002e1000780c */ /* 0x000fe40003f44270 */
[----:B------:R-:W-:Y:S02]  /*de70*/  PRMT R14, RZ, 0x7610, R14 ;  /* 0x00007610ff0e7816 */ /* 0x000fe4000000000e */
[----:B------:R0:W3:Y:S05]  /*de80*/  @P0 LDG.E.U16 R17, desc[UR6][R8.64] ;  /* 0x0000000608110981 */ /* 0x0000ea000c1e1500 */
[----:B0-----:R-:W-:-:S02]  /*de90*/  @P1 IMAD.MOV.U32 R8, RZ, RZ, R11 ;  /* 0x000000ffff081224 */ /* 0x001fc400078e000b */
[----:B------:R-:W-:Y:S01]  /*dea0*/  @P1 IMAD.MOV.U32 R9, RZ, RZ, R13 ;  /* 0x000000ffff091224 */ /* 0x000fe200078e000d */
[----:B------:R-:W-:Y:S01]  /*deb0*/  PRMT R231, RZ, 0x7610, R231 ;  /* 0x00007610ffe77816 */ /* 0x000fe200000000e7 */
[----:B------:R-:W3:Y:S04]  /*dec0*/  LDL R13, [R1+0x678] ;  /* 0x00067800010d7983 */ /* 0x000ee80000100800 */
[----:B------:R2:W3:Y:S01]  /*ded0*/  @P1 LDG.E.U16 R14, desc[UR6][R8.64] ;  /* 0x00000006080e1981 */ /* 0x0004e2000c1e1500 */
[----:B------:R-:W-:Y:S02]  /*dee0*/  ISETP.GT.AND P3, PT, R16, 0x2f, PT ;  /* 0x0000002f1000780c */ /* 0x000fe40003f64270 */
[----:B------:R-:W-:Y:S01]  /*def0*/  PRMT R227, RZ, 0x7610, R227 ;  /* 0x00007610ffe37816 */ /* 0x000fe200000000e3 */
[----:B------:R-:W3:Y:S01]  /*df00*/  LDL R11, [R1+0x67c] ;  /* 0x00067c00010b7983 */ /* 0x000ee20000100800 */
[----:B--2---:R-:W-:-:S02]  /*df10*/  @P2 IMAD.MOV.U32 R8, RZ, RZ, R0 ;  /* 0x000000ffff082224 */ /* 0x004fc400078e0000 */
[----:B----4-:R-:W-:-:S05]  /*df20*/  @P2 IMAD.MOV.U32 R9, RZ, RZ, R12 ;  /* 0x000000ffff092224 */ /* 0x010fca00078e000c */
[----:B------:R3:W2:Y:S02]  /*df30*/  @P2 LDG.E.U16 R231, desc[UR6][R8.64] ;  /* 0x0000000608e72981 */ /* 0x0006a4000c1e1500 */
[----:B---3--:R-:W-:Y:S02]  /*df40*/  @P3 IMAD.MOV.U32 R8, RZ, RZ, R3 ;  /* 0x000000ffff083224 */ /* 0x008fe400078e0003 */
[----:B------:R-:W-:-:S05]  /*df50*/  @P3 IMAD.MOV.U32 R9, RZ, RZ, R10 ;  /* 0x000000ffff093224 */ /* 0x000fca00078e000a */
[----:B------:R0:W3:Y:S04]  /*df60*/  @P3 LDG.E.U16 R227, desc[UR6][R8.64] ;  /* 0x0000000608e33981 */ /* 0x0000e8000c1e1500 */
[----:B------:R1:W-:Y:S04]  /*df70*/  STL [R1+0x30], R17 ;  /* 0x0000301101007387 */ /* 0x0003e80000100800 */
[----:B-1----:R-:W4:Y:S04]  /*df80*/  LDL R17, [R1+0x670] ;  /* 0x0006700001117983 */ /* 0x002f280000100800 */
[----:B------:R1:W-:Y:S04]  /*df90*/  STL [R1+0x2c], R14 ;  /* 0x00002c0e01007387 */ /* 0x0003e80000100800 */
[----:B------:R-:W4:Y:S04]  /*dfa0*/  LDL R12, [R1+0x668] ;  /* 0x00066800010c7983 */ /* 0x000f280000100800 */
[----:B------:R-:W4:Y:S04]  /*dfb0*/  LDL R0, [R1+0x66c] ;  /* 0x00066c0001007983 */ /* 0x000f280000100800 */
[----:B-1----:R-:W4:Y:S01]  /*dfc0*/  LDL R14, [R1+0x674] ;  /* 0x00067400010e7983 */ /* 0x002f220000100800 */
[----:B------:R-:W-:-:S03]  /*dfd0*/  ISETP.GT.AND P0, PT, R16, 0x30, PT ;  /* 0x000000301000780c */ /* 0x000fc60003f04270 */
[----:B--2---:R-:W-:Y:S04]  /*dfe0*/  STL [R1+0x8e8], R231 ;  /* 0x0008e8e701007387 */ /* 0x004fe80000100800 */
[----:B------:R-:W2:Y:S04]  /*dff0*/  LDL R10, [R1+0x660] ;  /* 0x00066000010a7983 */ /* 0x000ea80000100800 */
[----:B------:R-:W2:Y:S02]  /*e000*/  LDL R3, [R1+0x664] ;  /* 0x0006640001037983 */ /* 0x000ea40000100800 */
[----:B0-----:R-:W-:-:S02]  /*e010*/  @P0 IMAD.MOV.U32 R9, RZ, RZ, R13 ;  /* 0x000000ffff090224 */ /* 0x001fc400078e000d */
[----:B---3--:R0:W-:Y:S04]  /*e020*/  STL [R1+0x8ec], R227 ;  /* 0x0008ece301007387 */ /* 0x0081e80000100800 */
[----:B------:R-:W3:Y:S01]  /*e030*/  LDL R13, [R1+0x658] ;  /* 0x00065800010d7983 */ /* 0x000ee20000100800 */
[C---:B------:R-:W-:Y:S01]  /*e040*/  ISETP.GT.AND P1, PT, R16.reuse, 0x31, PT ;  /* 0x000000311000780c */ /* 0x040fe20003f24270 */
[----:B------:R-:W-:Y:S01]  /*e050*/  @P0 IMAD.MOV.U32 R8, RZ, RZ, R11 ;  /* 0x000000ffff080224 */ /* 0x000fe200078e000b */
[----:B------:R-:W-:Y:S01]  /*e060*/  PRMT R160, RZ, 0x7610, R160 ;  /* 0x00007610ffa07816 */ /* 0x000fe200000000a0 */
[----:B------:R-:W3:Y:S01]  /*e070*/  LDL R11, [R1+0x65c] ;  /* 0x00065c00010b7983 */ /* 0x000ee20000100800 */
[----:B------:R-:W-:Y:S02]  /*e080*/  ISETP.GT.AND P2, PT, R16, 0x32, PT ;  /* 0x000000321000780c */ /* 0x000fe40003f44270 */
[----:B------:R-:W-:-:S02]  /*e090*/  PRMT R176, RZ, 0x7610, R176 ;  /* 0x00007610ffb07816 */ /* 0x000fc400000000b0 */
[----:B------:R-:W-:Y:S01]  /*e0a0*/  ISETP.GT.AND P3, PT, R16, 0x33, PT ;  /* 0x000000331000780c */ /* 0x000fe20003f64270 */
[----:B------:R4:W3:Y:S01]  /*e0b0*/  @P0 LDG.E.U16 R160, desc[UR6][R8.64] ;  /* 0x0000000608a00981 */ /* 0x0008e2000c1e1500 */
[----:B------:R-:W-:-:S03]  /*e0c0*/  PRMT R192, RZ, 0x7610, R192 ;  /* 0x00007610ffc07816 */ /* 0x000fc600000000c0 */
[----:B----4-:R-:W-:Y:S02]  /*e0d0*/  @P1 IMAD.MOV.U32 R9, RZ, RZ, R17 ;  /* 0x000000ffff091224 */ /* 0x010fe400078e0011 */
[----:B------:R-:W-:Y:S01]  /*e0e0*/  @P1 IMAD.MOV.U32 R8, RZ, RZ, R14 ;  /* 0x000000ffff081224 */ /* 0x000fe200078e000e */
[----:B------:R-:W-:Y:S01]  /*e0f0*/  ISETP.GT.AND P0, PT, R16, 0x34, PT ;  /* 0x000000341000780c */ /* 0x000fe20003f04270 */
[----:B------:R-:W4:Y:S04]  /*e100*/  LDL R14, [R1+0x640] ;  /* 0x00064000010e7983 */ /* 0x000f280000100800 */
[----:B------:R1:W4:Y:S02]  /*e110*/  @P1 LDG.E.U16 R176, desc[UR6][R8.64] ;  /* 0x0000000608b01981 */ /* 0x000324000c1e1500 */
[----:B-1----:R-:W-:-:S02]  /*e120*/  @P2 IMAD.MOV.U32 R8, RZ, RZ, R0 ;  /* 0x000000ffff082224 */ /* 0x002fc400078e0000 */
[----:B------:R-:W-:Y:S01]  /*e130*/  @P2 IMAD.MOV.U32 R9, RZ, RZ, R12 ;  /* 0x000000ffff092224 */ /* 0x000fe200078e000c */
[----:B------:R-:W4:Y:S04]  /*e140*/  LDL R0, [R1+0x654] ;  /* 0x0006540001007983 */ /* 0x000f280000100800 */
[----:B------:R-:W4:Y:S04]  /*e150*/  LDL R12, [R1+0x650] ;  /* 0x00065000010c7983 */ /* 0x000f280000100800 */
[----:B------:R2:W4:Y:S01]  /*e160*/  @P2 LDG.E.U16 R192, desc[UR6][R8.64] ;  /* 0x0000000608c02981 */ /* 0x000522000c1e1500 */
[----:B------:R-:W-:Y:S01]  /*e170*/  PRMT R197, RZ, 0x7610, R197 ;  /* 0x00007610ffc57816 */ /* 0x000fe200000000c5 */
[----:B--2---:R-:W-:-:S02]  /*e180*/  @P3 IMAD.MOV.U32 R8, RZ, RZ, R3 ;  /* 0x000000ffff083224 */ /* 0x004fc400078e0003 */
[----:B------:R-:W-:Y:S01]  /*e190*/  @P3 IMAD.MOV.U32 R9, RZ, RZ, R10 ;  /* 0x000000ffff093224 */ /* 0x000fe200078e000a */
[----:B------:R-:W2:Y:S04]  /*e1a0*/  LDL R3, [R1+0x64c] ;  /* 0x00064c0001037983 */ /* 0x000ea80000100800 */
[----:B------:R-:W2:Y:S04]  /*e1b0*/  LDL R10, [R1+0x648] ;  /* 0x00064800010a7983 */ /* 0x000ea80000100800 */
[----:B------:R3:W2:Y:S02]  /*e1c0*/  @P3 LDG.E.U16 R197, desc[UR6][R8.64] ;  /* 0x0000000608c53981 */ /* 0x0006a4000c1e1500 */
[----:B---3--:R-:W-:-:S02]  /*e1d0*/  @P0 IMAD.MOV.U32 R9, RZ, RZ, R13 ;  /* 0x000000ffff090224 */ /* 0x008fc400078e000d */
[----:B------:R-:W3:Y:S01]  /*e1e0*/  LDL R13, [R1+0x644] ;  /* 0x00064400010d7983 */ /* 0x000ee20000100800 */
[C---:B------:R-:W-:Y:S01]  /*e1f0*/  ISETP.GT.AND P1, PT, R16.reuse, 0x35, PT ;  /* 0x000000351000780c */ /* 0x040fe20003f24270 */
[----:B------:R-:W-:Y:S01]  /*e200*/  @P0 IMAD.MOV.U32 R8, RZ, RZ, R11 ;  /* 0x000000ffff080224 */ /* 0x000fe200078e000b */
[----:B------:R-:W-:Y:S01]  /*e210*/  PRMT R15, RZ, 0x7610, R15 ;  /* 0x00007610ff0f7816 */ /* 0x000fe2000000000f */
[----:B------:R-:W3:Y:S01]  /*e220*/  LDL R11, [R1+0x63c] ;  /* 0x00063c00010b7983 */ /* 0x000ee20000100800 */
[----:B------:R-:W-:Y:S02]  /*e230*/  ISETP.GT.AND P2, PT, R16, 0x36, PT ;  /* 0x000000361000780c */ /* 0x000fe40003f44270 */
[----:B0-----:R-:W-:Y:S02]  /*e240*/  PRMT R227, RZ, 0x7610, R227 ;  /* 0x00007610ffe37816 */ /* 0x001fe400000000e3 */
[----:B------:R4:W3:Y:S01]  /*e250*/  @P0 LDG.E.U16 R15, desc[UR6][R8.64] ;  /* 0x00000006080f0981 */ /* 0x0008e2000c1e1500 */
[----:B------:R-:W-:-:S02]  /*e260*/  PRMT R234, RZ, 0x7610, R234 ;  /* 0x00007610ffea7816 */ /* 0x000fc400000000ea */
[----:B------:R-:W-:Y:S02]  /*e270*/  ISETP.GT.AND P3, PT, R16, 0x37, PT ;  /* 0x000000371000780c */ /* 0x000fe40003f64270 */
[----:B------:R-:W-:Y:S01]  /*e280*/  PRMT R224, RZ, 0x7610, R224 ;  /* 0x00007610ffe07816 */ /* 0x000fe200000000e0 */
[----:B----4-:R-:W-:Y:S02]  /*e290*/  @P1 IMAD.MOV.U32 R8, RZ, RZ, R0 ;  /* 0x000000ffff081224 */ /* 0x010fe400078e0000 */
[----:B------:R-:W4:Y:S01]  /*e2a0*/  LDL R0, [R1+0x634] ;  /* 0x0006340001007983 */ /* 0x000f220000100800 */
[----:B------:R-:W-:-:S03]  /*e2b0*/  @P1 IMAD.MOV.U32 R9, RZ, RZ, R12 ;  /* 0x000000ffff091224 */ /* 0x000fc600078e000c */
[----:B------:R-:W4:Y:S04]  /*e2c0*/  LDL R12, [R1+0x638] ;  /* 0x00063800010c7983 */ /* 0x000f280000100800 */
[----:B------:R2:W4:Y:S02]  /*e2d0*/  @P1 LDG.E.U16 R227, desc[UR6][R8.64] ;  /* 0x0000000608e31981 */ /* 0x000524000c1e1500 */
[----:B--2---:R-:W-:Y:S02]  /*e2e0*/  @P2 IMAD.MOV.U32 R8, RZ, RZ, R3 ;  /* 0x000000ffff082224 */ /* 0x004fe400078e0003 */
[----:B------:R-:W-:-:S05]  /*e2f0*/  @P2 IMAD.MOV.U32 R9, RZ, RZ, R10 ;  /* 0x000000ffff092224 */ /* 0x000fca00078e000a */
[----:B------:R0:W2:Y:S02]  /*e300*/  @P2 LDG.E.U16 R234, desc[UR6][R8.64] ;  /* 0x0000000608ea2981 */ /* 0x0000a4000c1e1500 */
[----:B0-----:R-:W-:Y:S02]  /*e310*/  @P3 IMAD.MOV.U32 R9, RZ, RZ, R14 ;  /* 0x000000ffff093224 */ /* 0x001fe400078e000e */
[----:B---3--:R-:W-:-:S05]  /*e320*/  @P3 IMAD.MOV.U32 R8, RZ, RZ, R13 ;  /* 0x000000ffff083224 */ /* 0x008fca00078e000d */
[----:B------:R0:W3:Y:S01]  /*e330*/  @P3 LDG.E.U16 R224, desc[UR6][R8.64] ;  /* 0x0000000608e03981 */ /* 0x0000e2000c1e1500 */
[----:B------:R-:W-:-:S13]  /*e340*/  ISETP.GT.AND P0, PT, R16, 0x38, PT ;  /* 0x000000381000780c */ /* 0x000fda0003f04270 */
[----:B0-----:R-:W-:Y:S01]  /*e350*/  @P0 IMAD.MOV.U32 R8, RZ, RZ, R11 ;  /* 0x000000ffff080224 */ /* 0x001fe200078e000b */
[----:B----4-:R-:W-:Y:S04]  /*e360*/  STL [R1+0x8f0], R227 ;  /* 0x0008f0e301007387 */ /* 0x010fe80000100800 */
[----:B------:R-:W4:Y:S04]  /*e370*/  LDL R10, [R1+0x630] ;  /* 0x00063000010a7983 */ /* 0x000f280000100800 */
[----:B------:R-:W4:Y:S04]  /*e380*/  LDL R3, [R1+0x62c] ;  /* 0x00062c0001037983 */ /* 0x000f280000100800 */
[----:B--2---:R-:W-:Y:S04]  /*e390*/  STL [R1+0x8f4], R234 ;  /* 0x0008f4ea01007387 */ /* 0x004fe80000100800 */
[----:B------:R0:W-:Y:S04]  /*e3a0*/  STL [R1+0x28], R15 ;  /* 0x0000280f01007387 */ /* 0x0001e80000100800 */
[----:B------:R-:W2:Y:S04]  /*e3b0*/  LDL R14, [R1+0x620] ;  /* 0x00062000010e7983 */ /* 0x000ea80000100800 */
[----:B------:R-:W2:Y:S04]  /*e3c0*/  LDL R13, [R1+0x624] ;  /* 0x00062400010d7983 */ /* 0x000ea80000100800 */
[----:B0-----:R-:W2:Y:S01]  /*e3d0*/  LDL R15, [R1+0x628] ;  /* 0x00062800010f7983 */ /* 0x001ea20000100800 */
[----:B------:R-:W-:-:S03]  /*e3e0*/  @P0 IMAD.MOV.U32 R9, RZ, RZ, R12 ;  /* 0x000000ffff090224 */ /* 0x000fc600078e000c */
[----:B---3--:R-:W-:Y:S04]  /*e3f0*/  STL [R1+0x8f8], R224 ;  /* 0x0008f8e001007387 */ /* 0x008fe80000100800 */
[----:B------:R-:W3:Y:S04]  /*e400*/  LDL R12, [R1+0x618] ;  /* 0x00061800010c7983 */ /* 0x000ee80000100800 */
[----:B------:R-:W3:Y:S01]  /*e410*/  LDL R11, [R1+0x61c] ;  /* 0x00061c00010b7983 */ /* 0x000ee20000100800 */
[----:B------:R-:W-:Y:S02]  /*e420*/  ISETP.GT.AND P1, PT, R16, 0x39, PT ;  /* 0x000000391000780c */ /* 0x000fe40003f24270 */
[----:B------:R-:W-:-:S02]  /*e430*/  PRMT R163, RZ, 0x7610, R163 ;  /* 0x00007610ffa37816 */ /* 0x000fc400000000a3 */
[C---:B------:R-:W-:Y:S02]  /*e440*/  ISETP.GT.AND P2, PT, R16.reuse, 0x3a, PT ;  /* 0x0000003a1000780c */ /* 0x040fe40003f44270 */
[----:B------:R-:W-:Y:S02]  /*e450*/  PRMT R179, RZ, 0x7610, R179 ;  /* 0x00007610ffb37816 */ /* 0x000fe400000000b3 */
[C---:B------:R-:W-:Y:S01]  /*e460*/  ISETP.GT.AND P3, PT, R16.reuse, 0x3b, PT ;  /* 0x0000003b1000780c */ /* 0x040fe20003f64270 */
[----:B------:R0:W3:Y:S01]  /*e470*/  @P0 LDG.E.U16 R163, desc[UR6][R8.64] ;  /* 0x0000000608a30981 */ /* 0x0000e2000c1e1500 */
[----:B------:R-:W-:Y:S02]  /*e480*/  PRMT R193, RZ, 0x7610, R193 ;  /* 0x00007610ffc17816 */ /* 0x000fe400000000c1 */
[----:B------:R-:W-:Y:S01]  /*e490*/  ISETP.GT.AND P0, PT, R16, 0x3c, PT ;  /* 0x0000003c1000780c */ /* 0x000fe20003f04270 */
[----:B0-----:R-:W-:Y:S01]  /*e4a0*/  @P1 IMAD.MOV.U32 R8, RZ, RZ, R0 ;  /* 0x000000ffff081224 */ /* 0x001fe200078e0000 */
[----:B------:R-:W-:Y:S01]  /*e4b0*/  PRMT R196, RZ, 0x7610, R196 ;  /* 0x00007610ffc47816 */ /* 0x000fe200000000c4 */
[----:B------:R-:W3:Y:S01]  /*e4c0*/  LDL R0, [R1+0x614] ;  /* 0x0006140001007983 */ /* 0x000ee20000100800 */
[----:B------:R-:W-:Y:S01]  /*e4d0*/  PRMT R234, RZ, 0x7610, R234 ;  /* 0x00007610ffea7816 */ /* 0x000fe200000000ea */
[----:B----4-:R-:W-:-:S02]  /*e4e0*/  @P1 IMAD.MOV.U32 R9, RZ, RZ, R10 ;  /* 0x000000ffff091224 */ /* 0x010fc400078e000a */
[----:B------:R-:W4:Y:S04]  /*e4f0*/  LDL R10, [R1+0x610] ;  /* 0x00061000010a7983 */ /* 0x000f280000100800 */
[----:B------:R0:W4:Y:S02]  /*e500*/  @P1 LDG.E.U16 R179, desc[UR6][R8.64] ;  /* 0x0000000608b31981 */ /* 0x000124000c1e1500 */
[----:B0-----:R-:W-:Y:S02]  /*e510*/  @P2 IMAD.MOV.U32 R8, RZ, RZ, R3 ;  /* 0x000000ffff082224 */ /* 0x001fe400078e0003 */
[----:B------:R-:W4:Y:S01]  /*e520*/  LDL R3, [R1+0x60c] ;  /* 0x00060c0001037983 */ /* 0x000f220000100800 */
[----:B--2---:R-:W-:-:S03]  /*e530*/  @P2 IMAD.MOV.U32 R9, RZ, RZ, R15 ;  /* 0x000000ffff092224 */ /* 0x004fc600078e000f */
[----:B------:R-:W2:Y:S04]  /*e540*/  LDL R15, [R1+0x608] ;  /* 0x00060800010f7983 */ /* 0x000ea80000100800 */
[----:B------:R0:W2:Y:S02]  /*e550*/  @P2 LDG.E.U16 R193, desc[UR6][R8.64] ;  /* 0x0000000608c12981 */ /* 0x0000a4000c1e1500 */
[----:B0-----:R-:W-:Y:S02]  /*e560*/  @P3 IMAD.MOV.U32 R8, RZ, RZ, R13 ;  /* 0x000000ffff083224 */ /* 0x001fe400078e000d */
[----:B------:R-:W-:Y:S01]  /*e570*/  @P3 IMAD.MOV.U32 R9, RZ, RZ, R14 ;  /* 0x000000ffff093224 */ /* 0x000fe200078e000e */
[----:B------:R-:W2:Y:S04]  /*e580*/  LDL R13, [R1+0x604] ;  /* 0x00060400010d7983 */ /* 0x000ea80000100800 */
[----:B------:R3:W2:Y:S04]  /*e590*/  @P3 LDG.E.U16 R196, desc[UR6][R8.64] ;  /* 0x0000000608c43981 */ /* 0x0006a8000c1e1500 */
[----:B------:R-:W2:Y:S01]  /*e5a0*/  LDL R14, [R1+0x600] ;  /* 0x00060000010e7983 */ /* 0x000ea20000100800 */
[----:B---3--:R-:W-:Y:S01]  /*e5b0*/  @P0 IMAD.MOV.U32 R9, RZ, RZ, R12 ;  /* 0x000000ffff090224 */ /* 0x008fe200078e000c */
[----:B------:R-:W-:-:S02]  /*e5c0*/  ISETP.GT.AND P1, PT, R16, 0x3d, PT ;  /* 0x0000003d1000780c */ /* 0x000fc40003f24270 */
[----:B------:R-:W3:Y:S01]  /*e5d0*/  LDL R12, [R1+0x5f8] ;  /* 0x0005f800010c7983 */ /* 0x000ee20000100800 */
[----:B------:R-:W-:-:S03]  /*e5e0*/  @P0 IMAD.MOV.U32 R8, RZ, RZ, R11 ;  /* 0x000000ffff080224 */ /* 0x000fc600078e000b */
[----:B------:R-:W3:Y:S04]  /*e5f0*/  LDL R11, [R1+0x5fc] ;  /* 0x0005fc00010b7983 */ /* 0x000ee80000100800 */
[----:B------:R0:W2:Y:S01]  /*e600*/  @P0 LDG.E.U16 R234, desc[UR6][R8.64] ;  /* 0x0000000608ea0981 */ /* 0x0000a2000c1e1500 */
[----:B------:R-:W-:Y:S02]  /*e610*/  ISETP.GT.AND P2, PT, R16, 0x3e, PT ;  /* 0x0000003e1000780c */ /* 0x000fe40003f44270 */
[----:B------:R-:W-:Y:S01]  /*e620*/  PRMT R231, RZ, 0x7610, R231 ;  /* 0x00007610ffe77816 */ /* 0x000fe200000000e7 */
[----:B0-----:R-:W-:Y:S02]  /*e630*/  @P1 IMAD.MOV.U32 R8, RZ, RZ, R0 ;  /* 0x000000ffff081224 */ /* 0x001fe400078e0000 */
[----:B----4-:R-:W-:-:S05]  /*e640*/  @P1 IMAD.MOV.U32 R9, RZ, RZ, R10 ;  /* 0x000000ffff091224 */ /* 0x010fca00078e000a */
[----:B------:R0:W4:Y:S03]  /*e650*/  @P1 LDG.E.U16 R231, desc[UR6][R8.64] ;  /* 0x0000000608e71981 */ /* 0x000126000c1e1500 */
[----:B0-----:R-:W-:Y:S01]  /*e660*/  @P2 IMAD.MOV.U32 R8, RZ, RZ, R3 ;  /* 0x000000ffff082224 */ /* 0x001fe200078e0003 */
[----:B--2---:R0:W-:Y:S04]  /*e670*/  STL [R1+0x8fc], R234 ;  /* 0x0008fcea01007387 */ /* 0x0041e80000100800 */
[----:B------:R-:W2:Y:S04]  /*e680*/  LDL R10, [R1+0x5f0] ;  /* 0x0005f000010a7983 */ /* 0x000ea80000100800 */
[----:B------:R-:W4:Y:S04]  /*e690*/  LDL R0, [R1+0x5f4] ;  /* 0x0005f40001007983 */ /* 0x000f280000100800 */
[----:B------:R-:W4:Y:S01]  /*e6a0*/  LDL R3, [R1+0x5ec] ;  /* 0x0005ec0001037983 */ /* 0x000f220000100800 */
[----:B------:R-:W-:Y:S01]  /*e6b0*/  ISETP.GT.AND P3, PT, R16, 0x3f, PT ;  /* 0x0000003f1000780c */ /* 0x000fe20003f64270 */
[----:B------:R-:W-:-:S02]  /*e6c0*/  @P2 IMAD.MOV.U32 R9, RZ, RZ, R15 ;  /* 0x000000ffff092224 */ /* 0x000fc400078e000f */
[----:B------:R-:W4:Y:S01]  /*e6d0*/  LDL R15, [R1+0x5e8] ;  /* 0x0005e800010f7983 */ /* 0x000f220000100800 */
[----:B------:R-:W-:Y:S02]  /*e6e0*/  PRMT R4, RZ, 0x7610, R4 ;  /* 0x00007610ff047816 */ /* 0x000fe40000000004 */
[----:B------:R-:W-:Y:S01]  /*e6f0*/  ISETP.GT.AND P0, PT, R16, 0x40, PT ;  /* 0x000000401000780c */ /* 0x000fe20003f04270 */
[----:B------:R-:W4:Y:S01]  /*e700*/  LDL R17, [R1+0x470] ;  /* 0x0004700001117983 */ /* 0x000f220000100800 */
[----:B------:R-:W-:-:S03]  /*e710*/  PRMT R222, RZ, 0x7610, R222 ;  /* 0x00007610ffde7816 */ /* 0x000fc600000000de */
[----:B------:R1:W4:Y:S01]  /*e720*/  @P2 LDG.E.U16 R4, desc[UR6][R8.64] ;  /* 0x0000000608042981 */ /* 0x000322000c1e1500 */
[C---:B------:R-:W-:Y:S02]  /*e730*/  ISETP.GT.AND P1, PT, R16.reuse, 0x41, PT ;  /* 0x000000411000780c */ /* 0x040fe40003f24270 */
[----:B------:R-:W-:Y:S01]  /*e740*/  PRMT R162, RZ, 0x7610, R162 ;  /* 0x00007610ffa27816 */ /* 0x000fe200000000a2 */
[----:B------:R-:W4:Y:S01]  /*e750*/  LDL R20, [R1+0x428] ;  /* 0x0004280001147983 */ /* 0x000f220000100800 */
[----:B------:R-:W-:Y:S02]  /*e760*/  PRMT R178, RZ, 0x7610, R178 ;  /* 0x00007610ffb27816 */ /* 0x000fe400000000b2 */
[----:B------:R-:W-:Y:S01]  /*e770*/  PRMT R194, RZ, 0x7610, R194 ;  /* 0x00007610ffc27816 */ /* 0x000fe200000000c2 */
[----:B------:R-:W4:Y:S01]  /*e780*/  LDL R19, [R1+0x42c] ;  /* 0x00042c0001137983 */ /* 0x000f220000100800 */
[----:B-1----:R-:W-:Y:S02]  /*e790*/  @P3 IMAD.MOV.U32 R8, RZ, RZ, R13 ;  /* 0x000000ffff083224 */ /* 0x002fe400078e000d */
[----:B------:R-:W-:Y:S01]  /*e7a0*/  @P3 IMAD.MOV.U32 R9, RZ, RZ, R14 ;  /* 0x000000ffff093224 */ /* 0x000fe200078e000e */
[----:B------:R-:W4:Y:S04]  /*e7b0*/  LDL R13, [R1+0x5e4] ;  /* 0x0005e400010d7983 */ /* 0x000f280000100800 */
[----:B------:R-:W4:Y:S04]  /*e7c0*/  LDL R14, [R1+0x5e0] ;  /* 0x0005e000010e7983 */ /* 0x000f280000100800 */
[----:B------:R3:W4:Y:S01]  /*e7d0*/  @P3 LDG.E.U16 R222, desc[UR6][R8.64] ;  /* 0x0000000608de3981 */ /* 0x000722000c1e1500 */
[----:B------:R-:W-:-:S02]  /*e7e0*/  ISETP.GT.AND P2, PT, R16, 0x42, PT ;  /* 0x000000421000780c */ /* 0x000fc40003f44270 */
[----:B------:R-:W-:Y:S01]  /*e7f0*/  PRMT R195, RZ, 0x7610, R195 ;  /* 0x00007610ffc37816 */ /* 0x000fe200000000c3 */
[----:B------:R-:W4:Y:S01]  /*e800*/  LDL R18, [R1+0x420] ;  /* 0x0004200001127983 */ /* 0x000f220000100800 */
[----:B------:R-:W-:Y:S02]  /*e810*/  PRMT R227, RZ, 0x7610, R227 ;  /* 0x00007610ffe37816 */ /* 0x000fe400000000e3 */
[----:B------:R-:W-:Y:S01]  /*e820*/  PRMT R229, RZ, 0x7610, R229 ;  /* 0x00007610ffe57816 */ /* 0x000fe200000000e5 */
[----:B------:R-:W4:Y:S01]  /*e830*/  LDL R22, [R1+0x400] ;  /* 0x0004000001167983 */ /* 0x000f220000100800 */
[----:B---3--:R-:W-:Y:S02]  /*e840*/  @P0 IMAD.MOV.U32 R8, RZ, RZ, R11 ;  /* 0x000000ffff080224 */ /* 0x008fe400078e000b */
[----:B------:R-:W-:Y:S01]  /*e850*/  @P0 IMAD.MOV.U32 R9, RZ, RZ, R12 ;  /* 0x000000ffff090224 */ /* 0x000fe200078e000c */
[----:B------:R-:W3:Y:S04]  /*e860*/  LDL R11, [R1+0x5dc] ;  /* 0x0005dc00010b7983 */ /* 0x000ee80000100800 */
[----:B------:R-:W3:Y:S04]  /*e870*/  LDL R12, [R1+0x5d8] ;  /* 0x0005d800010c7983 */ /* 0x000ee80000100800 */
[----:B------:R2:W3:Y:S01]  /*e880*/  @P0 LDG.E.U16 R162, desc[UR6][R8.64] ;  /* 0x0000000608a20981 */ /* 0x0004e2000c1e1500 */
[----:B------:R-:W-:-:S02]  /*e890*/  PRMT R5, RZ, 0x7610, R5 ;  /* 0x00007610ff057816 */ /* 0x000fc40000000005 */
[----:B------:R-:W-:Y:S01]  /*e8a0*/  PRMT R220, RZ, 0x7610, R220 ;  /* 0x00007610ffdc7816 */ /* 0x000fe200000000dc */
[----:B------:R-:W3:Y:S01]  /*e8b0*/  LDL R153, [R1+0x3d0] ;  /* 0x0003d00001997983 */ /* 0x000ee20000100800 */
[----:B------:R-:W-:Y:S02]  /*e8c0*/  PRMT R165, RZ, 0x7610, R165 ;  /* 0x00007610ffa57816 */ /* 0x000fe400000000a5 */
[----:B------:R-:W-:Y:S01]  /*e8d0*/  PRMT R181, RZ, 0x7610, R181 ;  /* 0x00007610ffb57816 */ /* 0x000fe200000000b5 */
[----:B------:R-:W3:Y:S01]  /*e8e0*/  LDL R152, [R1+0x3d4] ;  /* 0x0003d40001987983 */ /* 0x000ee20000100800 */
[----:B--2---:R-:W-:-:S03]  /*e8f0*/  @P1 IMAD.MOV.U32 R9, RZ, RZ, R10 ;  /* 0x000000ffff091224 */ /* 0x004fc600078e000a */
[----:B------:R-:W2:Y:S01]  /*e900*/  LDL R10, [R1+0x5d0] ;  /* 0x0005d000010a7983 */ /* 0x000ea20000100800 */
[----:B----4-:R-:W-:-:S03]  /*e910*/  @P1 IMAD.MOV.U32 R8, RZ, RZ, R0 ;  /* 0x000000ffff081224 */ /* 0x010fc600078e0000 */
[----:B------:R-:W4:Y:S04]  /*e920*/  LDL R0, [R1+0x5d4] ;  /* 0x0005d40001007983 */ /* 0x000f280000100800 */
[----:B------:R1:W4:Y:S02]  /*e930*/  @P1 LDG.E.U16 R178, desc[UR6][R8.64] ;  /* 0x0000000608b21981 */ /* 0x000324000c1e1500 */
[----:B-1----:R-:W-:Y:S02]  /*e940*/  @P2 IMAD.MOV.U32 R8, RZ, RZ, R3 ;  /* 0x000000ffff082224 */ /* 0x002fe400078e0003 */
[----:B------:R-:W4:Y:S01]  /*e950*/  LDL R3, [R1+0x5cc] ;  /* 0x0005cc0001037983 */ /* 0x000f220000100800 */
[----:B------:R-:W-:Y:S01]  /*e960*/  ISETP.GT.AND P3, PT, R16, 0x43, PT ;  /* 0x000000431000780c */ /* 0x000fe20003f64270 */
[----:B------:R-:W-:-:S02]  /*e970*/  @P2 IMAD.MOV.U32 R9, RZ, RZ, R15 ;  /* 0x000000ffff092224 */ /* 0x000fc400078e000f */
[----:B------:R-:W4:Y:S01]  /*e980*/  LDL R15, [R1+0x5c8] ;  /* 0x0005c800010f7983 */ /* 0x000f220000100800 */
[----:B------:R-:W-:-:S03]  /*e990*/  ISETP.GT.AND P0, PT, R16, 0x44, PT ;  /* 0x000000441000780c */ /* 0x000fc60003f04270 */
[----:B------:R1:W4:Y:S01]  /*e9a0*/  @P2 LDG.E.U16 R194, desc[UR6][R8.64] ;  /* 0x0000000608c22981 */ /* 0x000322000c1e1500 */
[----:B------:R-:W-:-:S05]  /*e9b0*/  ISETP.GT.AND P1, PT, R16, 0x45, PT ;  /* 0x000000451000780c */ /* 0x000fca0003f24270 */
[----:B-1----:R-:W-:Y:S02]  /*e9c0*/  @P3 IMAD.MOV.U32 R8, RZ, RZ, R13 ;  /* 0x000000ffff083224 */ /* 0x002fe400078e000d */
[----:B------:R-:W-:Y:S01]  /*e9d0*/  @P3 IMAD.MOV.U32 R9, RZ, RZ, R14 ;  /* 0x000000ffff093224 */ /* 0x000fe200078e000e */
[----:B------:R-:W4:Y:S04]  /*e9e0*/  LDL R13, [R1+0x5c4] ;  /* 0x0005c400010d7983 */ /* 0x000f280000100800 */
[----:B------:R-:W4:Y:S04]  /*e9f0*/  LDL R14, [R1+0x5c0] ;  /* 0x0005c000010e7983 */ /* 0x000f280000100800 */
[----:B------:R3:W4:Y:S01]  /*ea00*/  @P3 LDG.E.U16 R195, desc[UR6][R8.64] ;  /* 0x0000000608c33981 */ /* 0x000722000c1e1500 */
[----:B------:R-:W-:Y:S01]  /*ea10*/  ISETP.GT.AND P2, PT, R16, 0x46, PT ;  /* 0x000000461000780c */ /* 0x000fe20003f44270 */
[----:B---3--:R-:W-:-:S02]  /*ea20*/  @P0 IMAD.MOV.U32 R8, RZ, RZ, R11 ;  /* 0x000000ffff080224 */ /* 0x008fc400078e000b */
[----:B------:R-:W-:Y:S01]  /*ea30*/  @P0 IMAD.MOV.U32 R9, RZ, RZ, R12 ;  /* 0x000000ffff090224 */ /* 0x000fe200078e000c */
[----:B------:R-:W3:Y:S04]  /*ea40*/  LDL R11, [R1+0x5bc] ;  /* 0x0005bc00010b7983 */ /* 0x000ee80000100800 */
[----:B------:R-:W3:Y:S04]  /*ea50*/  LDL R12, [R1+0x5b8] ;  /* 0x0005b800010c7983 */ /* 0x000ee80000100800 */
[----:B------:R2:W3:Y:S02]  /*ea60*/  @P0 LDG.E.U16 R227, desc[UR6][R8.64] ;  /* 0x0000000608e30981 */ /* 0x0004e4000c1e1500 */
[----:B--2---:R-:W-:-:S02]  /*ea70*/  @P1 IMAD.MOV.U32 R9, RZ, RZ, R10 ;  /* 0x000000ffff091224 */ /* 0x004fc400078e000a */
        /* <DEDUP_REMOVED lines=13> */
[----:B------:R-:W4:Y:S01]  /*eb50*/  LDL R13, [R1+0x5a4] ;  /* 0x0005a400010d7983 */ /* 0x000f220000100800 */
[----:B------:R-:W-:-:S03]  /*eb60*/  @P3 IMAD.MOV.U32 R9, RZ, RZ, R14 ;  /* 0x000000ffff093224 */ /* 0x000fc600078e000e */
[----:B------:R-:W4:Y:S04]  /*eb70*/  LDL R14, [R1+0x5a0] ;  /* 0x0005a000010e7983 */ /* 0x000f280000100800 */
[----:B------:R3:W4:Y:S01]  /*eb80*/  @P3 LDG.E.U16 R220, desc[UR6][R8.64] ;  /* 0x0000000608dc3981 */ /* 0x000722000c1e1500 */
[----:B------:R-:W-:Y:S01]  /*eb90*/  ISETP.GT.AND P2, PT, R16, 0x4a, PT ;  /* 0x0000004a1000780c */ /* 0x000fe20003f44270 */
[----:B---3--:R-:W-:Y:S02]  /*eba0*/  @P0 IMAD.MOV.U32 R8, RZ, RZ, R11 ;  /* 0x000000ffff080224 */ /* 0x008fe400078e000b */
[----:B------:R-:W3:Y:S01]  /*ebb0*/  LDL R11, [R1+0x59c] ;  /* 0x00059c00010b7983 */ /* 0x000ee20000100800 */
[----:B------:R-:W-:-:S03]  /*ebc0*/  @P0 IMAD.MOV.U32 R9, RZ, RZ, R12 ;  /* 0x000000ffff090224 */ /* 0x000fc600078e000c */
[----:B------:R-:W3:Y:S04]  /*ebd0*/  LDL R12, [R1+0x598] ;  /* 0x00059800010c7983 */ /* 0x000ee80000100800 */
[----:B------:R2:W3:Y:S02]  /*ebe0*/  @P0 LDG.E.U16 R165, desc[UR6][R8.64] ;  /* 0x0000000608a50981 */ /* 0x0004e4000c1e1500 */
[----:B--2---:R-:W-:Y:S02]  /*ebf0*/  @P1 IMAD.MOV.U32 R9, RZ, RZ, R10 ;  /* 0x000000ffff091224 */ /* 0x004fe400078e000a */
        /* <DEDUP_REMOVED lines=9> */
[----:B------:R-:W-:Y:S02]  /*ec90*/  PRMT R210, RZ, 0x7610, R210 ;  /* 0x00007610ffd27816 */ /* 0x000fe400000000d2 */
[C---:B------:R-:W-:Y:S02]  /*eca0*/  ISETP.GT.AND P0, PT, R16.reuse, 0x4c, PT ;  /* 0x0000004c1000780c */ /* 0x040fe40003f04270 */
[----:B------:R-:W-:Y:S02]  /*ecb0*/  PRMT R214, RZ, 0x7610, R214 ;  /* 0x00007610ffd67816 */ /* 0x000fe400000000d6 */
[----:B------:R1:W4:Y:S01]  /*ecc0*/  @P2 LDG.E.U16 R210, desc[UR6][R8.64] ;  /* 0x0000000608d22981 */ /* 0x000322000c1e1500 */
[----:B------:R-:W-:Y:S02]  /*ecd0*/  ISETP.GT.AND P1, PT, R16, 0x4d, PT ;  /* 0x0000004d1000780c */ /* 0x000fe40003f24270 */
[----:B-1----:R-:W-:-:S02]  /*ece0*/  @P3 IMAD.MOV.U32 R8, RZ, RZ, R13 ;  /* 0x000000ffff083224 */ /* 0x002fc400078e000d */
[----:B------:R-:W-:Y:S01]  /*ecf0*/  @P3 IMAD.MOV.U32 R9, RZ, RZ, R14 ;  /* 0x000000ffff093224 */ /* 0x000fe200078e000e */
[----:B------:R-:W4:Y:S04]  /*ed00*/  LDL R13, [R1+0x584] ;  /* 0x00058400010d7983 */ /* 0x000f280000100800 */
[----:B------:R-:W4:Y:S04]  /*ed10*/  LDL R14, [R1+0x580] ;  /* 0x00058000010e7983 */ /* 0x000f280000100800 */
[----:B------:R3:W4:Y:S01]  /*ed20*/  @P3 LDG.E.U16 R214, desc[UR6][R8.64] ;  /* 0x0000000608d63981 */ /* 0x000722000c1e1500 */
[----:B------:R-:W-:-:S02]  /*ed30*/  PRMT R7, RZ, 0x7610, R7 ;  /* 0x00007610ff077816 */ /* 0x000fc40000000007 */
[----:B------:R-:W-:Y:S01]  /*ed40*/  ISETP.GT.AND P2, PT, R16, 0x4e, PT ;  /* 0x0000004e1000780c */ /* 0x000fe20003f44270 */
[----:B---3--:R-:W-:Y:S02]  /*ed50*/  @P0 IMAD.MOV.U32 R8, RZ, RZ, R11 ;  /* 0x000000ffff080224 */ /* 0x008fe400078e000b */
[----:B------:R-:W-:Y:S01]  /*ed60*/  @P0 IMAD.MOV.U32 R9, RZ, RZ, R12 ;  /* 0x000000ffff090224 */ /* 0x000fe200078e000c */
[----:B------:R-:W3:Y:S04]  /*ed70*/  LDL R11, [R1+0x57c] ;  /* 0x00057c00010b7983 */ /* 0x000ee80000100800 */
[----:B------:R-:W3:Y:S01]  /*ed80*/  LDL R12, [R1+0x578] ;  /* 0x00057800010c7983 */ /* 0x000ee20000100800 */
[----:B------:R-:W-:-:S03]  /*ed90*/  PRMT R2, RZ, 0x7610, R2 ;  /* 0x00007610ff027816 */ /* 0x000fc60000000002 */
        /* <DEDUP_REMOVED lines=17> */
[----:B------:R-:W4:Y:S01]  /*eeb0*/  LDL R13, [R1+0x564] ;  /* 0x00056400010d7983 */ /* 0x000f220000100800 */
[----:B------:R-:W-:-:S03]  /*eec0*/  @P3 IMAD.MOV.U32 R9, RZ, RZ, R14 ;  /* 0x000000ffff093224 */ /* 0x000fc600078e000e */
[----:B------:R-:W4:Y:S04]  /*eed0*/  LDL R14, [R1+0x560] ;  /* 0x00056000010e7983 */ /* 0x000f280000100800 */
[----:B------:R3:W4:Y:S01]  /*eee0*/  @P3 LDG.E.U16 R249, desc[UR6][R8.64] ;  /* 0x0000000608f93981 */ /* 0x000722000c1e1500 */
[----:B------:R-:W-:Y:S02]  /*eef0*/  PRMT R164, RZ, 0x7610, R164 ;  /* 0x00007610ffa47816 */ /* 0x000fe400000000a4 */
[----:B------:R-:W-:Y:S01]  /*ef00*/  ISETP.GT.AND P0, PT, R16, 0x52, PT ;  /* 0x000000521000780c */ /* 0x000fe20003f04270 */
[----:B---3--:R-:W-:Y:S02]  /*ef10*/  @P4 IMAD.MOV.U32 R8, RZ, RZ, R11 ;  /* 0x000000ffff084224 */ /* 0x008fe400078e000b */
[----:B------:R-:W3:Y:S01]  /*ef20*/  LDL R11, [R1+0x55c] ;  /* 0x00055c00010b7983 */ /* 0x000ee20000100800 */
[----:B------:R-:W-:-:S03]  /*ef30*/  @P4 IMAD.MOV.U32 R9, RZ, RZ, R12 ;  /* 0x000000ffff094224 */ /* 0x000fc600078e000c */
        /* <DEDUP_REMOVED lines=13> */
[----:B------:R-:W-:Y:S02]  /*f010*/  ISETP.GT.AND P3, PT, R16, 0x54, PT ;  /* 0x000000541000780c */ /* 0x000fe40003f64270 */
[----:B------:R-:W-:Y:S02]  /*f020*/  PRMT R209, RZ, 0x7610, R209 ;  /* 0x00007610ffd17816 */ /* 0x000fe400000000d1 */
[----:B------:R-:W-:-:S04]  /*f030*/  PRMT R241, RZ, 0x7610, R241 ;  /* 0x00007610fff17816 */ /* 0x000fc800000000f1 */
[----:B------:R1:W4:Y:S01]  /*f040*/  @P0 LDG.E.U16 R209, desc[UR6][R8.64] ;  /* 0x0000000608d10981 */ /* 0x000322000c1e1500 */
[----:B------:R-:W-:Y:S01]  /*f050*/  ISETP.GT.AND P1, PT, R16, 0x55, PT ;  /* 0x000000551000780c */ /* 0x000fe20003f24270 */
[----:B-1----:R-:W-:Y:S02]  /*f060*/  @P2 IMAD.MOV.U32 R8, RZ, RZ, R13 ;  /* 0x000000ffff082224 */ /* 0x002fe400078e000d */
[----:B------:R-:W4:Y:S01]  /*f070*/  LDL R13, [R1+0x544] ;  /* 0x00054400010d7983 */ /* 0x000f220000100800 */
[----:B------:R-:W-:-:S03]  /*f080*/  @P2 IMAD.MOV.U32 R9, RZ, RZ, R14 ;  /* 0x000000ffff092224 */ /* 0x000fc600078e000e */
[----:B------:R-:W4:Y:S04]  /*f090*/  LDL R14, [R1+0x540] ;  /* 0x00054000010e7983 */ /* 0x000f280000100800 */
[----:B------:R3:W4:Y:S01]  /*f0a0*/  @P2 LDG.E.U16 R241, desc[UR6][R8.64] ;  /* 0x0000000608f12981 */ /* 0x000722000c1e1500 */
[----:B------:R-:W-:Y:S02]  /*f0b0*/  ISETP.GT.AND P4, PT, R16, 0x56, PT ;  /* 0x000000561000780c */ /* 0x000fe40003f84270 */
[----:B------:R-:W-:Y:S01]  /*f0c0*/  PRMT R246, RZ, 0x7610, R246 ;  /* 0x00007610fff67816 */ /* 0x000fe200000000f6 */
        /* <DEDUP_REMOVED lines=17> */
[----:B------:R-:W-:Y:S02]  /*f1e0*/  ISETP.GT.AND P1, PT, R16, 0x58, PT ;  /* 0x000000581000780c */ /* 0x000fe40003f24270 */
[----:B------:R-:W-:Y:S02]  /*f1f0*/  PRMT R240, RZ, 0x7610, R240 ;  /* 0x00007610fff07816 */ /* 0x000fe400000000f0 */
[----:B------:R1:W4:Y:S01]  /*f200*/  @P4 LDG.E.U16 R243, desc[UR6][R8.64] ;  /* 0x0000000608f34981 */ /* 0x000322000c1e1500 */
[----:B------:R-:W-:Y:S02]  /*f210*/  PRMT R167, RZ, 0x7610, R167 ;  /* 0x00007610ffa77816 */ /* 0x000fe400000000a7 */
[----:B-1----:R-:W-:-:S02]  /*f220*/  @P0 IMAD.MOV.U32 R8, RZ, RZ, R13 ;  /* 0x000000ffff080224 */ /* 0x002fc400078e000d */
        /* <DEDUP_REMOVED lines=9> */
[----:B------:R2:W3:Y:S01]  /*f2c0*/  @P1 LDG.E.U16 R167, desc[UR6][R8.64] ;  /* 0x0000000608a71981 */ /* 0x0004e2000c1e1500 */
[----:B------:R-:W-:Y:S02]  /*f2d0*/  ISETP.GT.AND P1, PT, R16, 0x5a, PT ;  /* 0x0000005a1000780c */ /* 0x000fe40003f24270 */
[----:B------:R-:W-:Y:S01]  /*f2e0*/  PRMT R183, RZ, 0x7610, R183 ;  /* 0x00007610ffb77816 */ /* 0x000fe200000000b7 */
[----:B--2---:R-:W-:Y:S02]  /*f2f0*/  @P0 IMAD.MOV.U32 R9, RZ, RZ, R10 ;  /* 0x000000ffff090224 */ /* 0x004fe400078e000a */
[----:B------:R-:W2:Y:S01]  /*f300*/  LDL R10, [R1+0x510] ;  /* 0x00051000010a7983 */ /* 0x000ea20000100800 */
[----:B----4-:R-:W-:-:S03]  /*f310*/  @P0 IMAD.MOV.U32 R8, RZ, RZ, R0 ;  /* 0x000000ffff080224 */ /* 0x010fc600078e0000 */
[----:B------:R-:W4:Y:S04]  /*f320*/  LDL R0, [R1+0x514] ;  /* 0x0005140001007983 */ /* 0x000f280000100800 */
[----:B------:R1:W4:Y:S02]  /*f330*/  @P0 LDG.E.U16 R183, desc[UR6][R8.64] ;  /* 0x0000000608b70981 */ /* 0x000324000c1e1500 */
[----:B-1----:R-:W-:Y:S02]  /*f340*/  @P1 IMAD.MOV.U32 R8, RZ, RZ, R3 ;  /* 0x000000ffff081224 */ /* 0x002fe400078e0003 */
[----:B------:R-:W4:Y:S01]  /*f350*/  LDL R3, [R1+0x50c] ;  /* 0x00050c0001037983 */ /* 0x000f220000100800 */
[----:B------:R-:W-:Y:S01]  /*f360*/  PRMT R208, RZ, 0x7610, R208 ;  /* 0x00007610ffd07816 */ /* 0x000fe200000000d0 */
[----:B------:R-:W-:Y:S01]  /*f370*/  @P1 IMAD.MOV.U32 R9, RZ, RZ, R15 ;  /* 0x000000ffff091224 */ /* 0x000fe200078e000f */
[C---:B------:R-:W-:Y:S01]  /*f380*/  ISETP.GT.AND P0, PT, R16.reuse, 0x5b, PT ;  /* 0x0000005b1000780c */ /* 0x040fe20003f04270 */
[----:B------:R-:W4:Y:S04]  /*f390*/  LDL R15, [R1+0x508] ;  /* 0x00050800010f7983 */ /* 0x000f280000100800 */
[----:B------:R1:W4:Y:S01]  /*f3a0*/  @P1 LDG.E.U16 R208, desc[UR6][R8.64] ;  /* 0x0000000608d01981 */ /* 0x000322000c1e1500 */
[----:B------:R-:W-:-:S02]  /*f3b0*/  ISETP.GT.AND P1, PT, R16, 0x5c, PT ;  /* 0x0000005c1000780c */ /* 0x000fc40003f24270 */
[----:B------:R-:W-:Y:S02]  /*f3c0*/  PRMT R233, RZ, 0x7610, R233 ;  /* 0x00007610ffe97816 */ /* 0x000fe400000000e9 */
[----:B------:R-:W-:-:S03]  /*f3d0*/  PRMT R238, RZ, 0x7610, R238 ;  /* 0x00007610ffee7816 */ /* 0x000fc600000000ee */
        /* <DEDUP_REMOVED lines=111> */
[----:B------:R-:W-:Y:S02]  /*fad0*/  PRMT R206, RZ, 0x7610, R206 ;  /* 0x00007610ffce7816 */ /* 0x000fe400000000ce */
[----:B------:R-:W-:Y:S01]  /*fae0*/  ISETP.GT.AND P1, PT, R16, 0x6b, PT ;  /* 0x0000006b1000780c */ /* 0x000fe20003f24270 */
[----:B-1----:R-:W-:-:S02]  /*faf0*/  @P2 IMAD.MOV.U32 R8, RZ, RZ, R13 ;  /* 0x000000ffff082224 */ /* 0x002fc400078e000d */
[----:B------:R-:W4:Y:S01]  /*fb00*/  LDL R13, [R1+0x494] ;  /* 0x00049400010d7983 */ /* 0x000f220000100800 */
[----:B------:R-:W-:-:S03]  /*fb10*/  @P2 IMAD.MOV.U32 R9, RZ, RZ, R14 ;  /* 0x000000ffff092224 */ /* 0x000fc600078e000e */
[----:B------:R-:W4:Y:S04]  /*fb20*/  LDL R14, [R1+0x490] ;  /* 0x00049000010e7983 */ /* 0x000f280000100800 */
[----:B------:R3:W4:Y:S02]  /*fb30*/  @P2 LDG.E.U16 R171, desc[UR6][R8.64] ;  /* 0x0000000608ab2981 */ /* 0x000724000c1e1500 */
        /* <DEDUP_REMOVED lines=28> */
[----:B---3--:R-:W-:Y:S01]  /*fd00*/  @P0 IMAD.MOV.U32 R8, RZ, RZ, R11 ;  /* 0x000000ffff080224 */ /* 0x008fe200078e000b */
[----:B------:R-:W-:Y:S01]  /*fd10*/  PRMT R215, RZ, 0x7610, R215 ;  /* 0x00007610ffd77816 */ /* 0x000fe200000000d7 */
[----:B------:R-:W3:Y:S01]  /*fd20*/  LDL R11, [R1+0x458] ;  /* 0x00045800010b7983 */ /* 0x000ee20000100800 */
[----:B------:R-:W-:-:S03]  /*fd30*/  @P0 IMAD.MOV.U32 R9, RZ, RZ, R12 ;  /* 0x000000ffff090224 */ /* 0x000fc600078e000c */
[----:B------:R-:W3:Y:S04]  /*fd40*/  LDL R12, [R1+0x464] ;  /* 0x00046400010c7983 */ /* 0x000ee80000100800 */
[----:B------:R2:W3:Y:S01]  /*fd50*/  @P0 LDG.E.U16 R216, desc[UR6][R8.64] ;  /* 0x0000000608d80981 */ /* 0x0004e2000c1e1500 */
[----:B------:R-:W-:Y:S01]  /*fd60*/  ISETP.GT.AND P0, PT, R16, 0x71, PT ;  /* 0x000000711000780c */ /* 0x000fe20003f04270 */
[----:B--2---:R-:W-:Y:S02]  /*fd70*/  @P1 IMAD.MOV.U32 R9, RZ, RZ, R10 ;  /* 0x000000ffff091224 */ /* 0x004fe400078e000a */
[----:B------:R-:W2:Y:S01]  /*fd80*/  LDL R10, [R1+0x45c] ;  /* 0x00045c00010a7983 */ /* 0x000ea20000100800 */
[----:B----4-:R-:W-:-:S03]  /*fd90*/  @P1 IMAD.MOV.U32 R8, RZ, RZ, R0 ;  /* 0x000000ffff081224 */ /* 0x010fc600078e0000 */
[----:B------:R-:W4:Y:S04]  /*fda0*/  LDL R0, [R1+0x454] ;  /* 0x0004540001007983 */ /* 0x000f280000100800 */
[----:B------:R1:W4:Y:S02]  /*fdb0*/  @P1 LDG.E.U16 R215, desc[UR6][R8.64] ;  /* 0x0000000608d71981 */ /* 0x000324000c1e1500 */
[----:B-1----:R-:W-:Y:S02]  /*fdc0*/  @P0 IMAD.MOV.U32 R8, RZ, RZ, R3 ;  /* 0x000000ffff080224 */ /* 0x002fe400078e0003 */
[----:B------:R-:W2:Y:S01]  /*fdd0*/  LDL R3, [R1+0x450] ;  /* 0x0004500001037983 */ /* 0x000ea20000100800 */
        /* <DEDUP_REMOVED lines=14> */
[----:B-1----:R-:W-:Y:S02]  /*fec0*/  @P0 IMAD.MOV.U32 R9, RZ, RZ, R13 ;  /* 0x000000ffff090224 */ /* 0x002fe400078e000d */
[----:B------:R-:W4:Y:S01]  /*fed0*/  LDL R13, [R1+0x440] ;  /* 0x00044000010d7983 */ /* 0x000f220000100800 */
[----:B---3--:R-:W-:-:S03]  /*fee0*/  @P0 IMAD.MOV.U32 R8, RZ, RZ, R12 ;  /* 0x000000ffff080224 */ /* 0x008fc600078e000c */
[----:B------:R-:W3:Y:S04]  /*fef0*/  LDL R12, [R1+0x444] ;  /* 0x00044400010c7983 */ /* 0x000ee80000100800 */
[----:B------:R1:W3:Y:S01]  /*ff00*/  @P0 LDG.E.U16 R213, desc[UR6][R8.64] ;  /* 0x0000000608d50981 */ /* 0x0002e2000c1e1500 */
[----:B------:R-:W-:Y:S01]  /*ff10*/  ISETP.GT.AND P0, PT, R16, 0x75, PT ;  /* 0x000000751000780c */ /* 0x000fe20003f04270 */
[----:B-1----:R-:W-:-:S12]  /*ff20*/  @P1 IMAD.MOV.U32 R9, RZ, RZ, R11 ;  /* 0x000000ffff091224 */ /* 0x002fd800078e000b */
[----:B--2---:R-:W-:Y:S02]  /*ff30*/  @P0 IMAD.MOV.U32 R11, RZ, RZ, R3 ;  /* 0x000000ffff0b0224 */ /* 0x004fe400078e0003 */
[----:B------:R-:W2:Y:S01]  /*ff40*/  LDL R3, [R1+0x430] ;  /* 0x0004300001037983 */ /* 0x000ea20000100800 */
[----:B------:R-:W-:Y:S02]  /*ff50*/  @P1 IMAD.MOV.U32 R8, RZ, RZ, R10 ;  /* 0x000000ffff081224 */ /* 0x000fe400078e000a */
[----:B----4-:R-:W-:Y:S02]  /*ff60*/  @P0 IMAD.MOV.U32 R10, RZ, RZ, R0 ;  /* 0x000000ffff0a0224 */ /* 0x010fe400078e0000 */
[----:B------:R-:W4:Y:S01]  /*ff70*/  LDL R0, [R1+0x434] ;  /* 0x0004340001007983 */ /* 0x000f220000100800 */
[----:B------:R-:W-:-:S06]  /*ff80*/  PRMT R212, RZ, 0x7610, R212 ;  /* 0x00007610ffd47816 */ /* 0x000fcc00000000d4 */
[----:B------:R1:W4:Y:S01]  /*ff90*/  @P1 LDG.E.U16 R212, desc[UR6][R8.64] ;  /* 0x0000000608d41981 */ /* 0x000322000c1e1500 */
[----:B------:R-:W-:Y:S02]  /*ffa0*/  ISETP.GT.AND P1, PT, R16, 0x76, PT ;  /* 0x000000761000780c */ /* 0x000fe40003f24270 */
[----:B-1----:R-:W-:Y:S02]  /*ffb0*/  PRMT R8, RZ, 0x7610, R8 ;  /* 0x00007610ff087816 */ /* 0x002fe40000000008 */
[----:B------:R-:W-:-:S04]  /*ffc0*/  PRMT R9, RZ, 0x7610, R9 ;  /* 0x00007610ff097816 */ /* 0x000fc80000000009 */
[----:B------:R1:W4:Y:S01]  /*ffd0*/  @P0 LDG.E.U16 R8, desc[UR6][R10.64] ;  /* 0x000000060a080981 */ /* 0x000322000c1e1500 */
[----:B------:R-:W-:-:S04]  /*ffe0*/  ISETP.GT.AND P0, PT, R16, 0x77, PT ;  /* 0x000000771000780c */ /* 0x000fc80003f04270 */
[----:B-1----:R-:W-:Y:S02]  /*fff0*/  @P1 IMAD.MOV.U32 R10, RZ, RZ, R14 ;  /* 0x000000ffff0a1224 */ /* 0x002fe400078e000e */
[----:B------:R-:W-:Y:S01]  /*10000*/  @P1 IMAD.MOV.U32 R11, RZ, RZ, R15 ;  /* 0x000000ffff0b1224 */ /* 0x000fe200078e000f */
[----:B------:R-:W4:Y:S04]  /*10010*/  LDL R14, [R1+0x41c] ;  /* 0x00041c00010e7983 */ /* 0x000f280000100800 */
[----:B------:R1:W4:Y:S01]  /*10020*/  @P1 LDG.E.U16 R9, desc[UR6][R10.64] ;  /* 0x000000060a091981 */ /* 0x000322000c1e1500 */
[----:B------:R-:W-:-:S03]  /*10030*/  ISETP.GT.AND P1, PT, R16, 0x79, PT ;  /* 0x000000791000780c */ /* 0x000fc60003f24270 */
[----:B------:R-:W4:Y:S01]  /*10040*/  LDL R15, [R1+0x418] ;  /* 0x00041800010f7983 */ /* 0x000f220000100800 */
[----:B-1----:R-:W-:-:S06]  /*10050*/  PRMT R10, RZ, 0x7610, R10 ;  /* 0x00007610ff0a7816 */ /* 0x002fcc000000000a */
[----:B---3--:R2:W3:Y:S03]  /*10060*/  @P0 LDG.E.U16 R10, desc[UR6][R12.64] ;  /* 0x000000060c0a0981 */ /* 0x0084e6000c1e1500 */
[----:B--2---:R-:W-:Y:S02]  /*10070*/  @P1 IMAD.MOV.U32 R13, RZ, RZ, R3 ;  /* 0x000000ffff0d1224 */ /* 0x004fe400078e0003 */
[----:B------:R-:W2:Y:S01]  /*10080*/  LDL R3, [R1+0x410] ;  /* 0x0004100001037983 */ /* 0x000ea20000100800 */
[----:B----4-:R-:W-:-:S03]  /*10090*/  @P1 IMAD.MOV.U32 R12, RZ, RZ, R0 ;  /* 0x000000ffff0c1224 */ /* 0x010fc600078e0000 */
[----:B------:R-:W4:Y:S01]  /*100a0*/  LDL R0, [R1+0x414] ;  /* 0x0004140001007983 */ /* 0x000f220000100800 */
[----:B------:R-:W-:Y:S02]  /*100b0*/  PRMT R187, RZ, 0x7610, R187 ;  /* 0x00007610ffbb7816 */ /* 0x000fe400000000bb */
[----:B------:R-:W-:-:S04]  /*100c0*/  ISETP.GT.AND P0, PT, R16, 0x7a, PT ;  /* 0x0000007a1000780c */ /* 0x000fc80003f04270 */
[----:B------:R1:W3:Y:S01]  /*100d0*/  @P1 LDG.E.U16 R187, desc[UR6][R12.64] ;  /* 0x000000060cbb1981 */ /* 0x0002e2000c1e1500 */
[----:B------:R-:W-:Y:S02]  /*100e0*/  ISETP.GT.AND P1, PT, R16, 0x7b, PT ;  /* 0x0000007b1000780c */ /* 0x000fe40003f24270 */
[----:B------:R-:W-:Y:S02]  /*100f0*/  PRMT R204, RZ, 0x7610, R204 ;  /* 0x00007610ffcc7816 */ /* 0x000fe400000000cc */
[----:B------:R-:W-:-:S04]  /*10100*/  PRMT R11, RZ, 0x7610, R11 ;  /* 0x00007610ff0b7816 */ /* 0x000fc8000000000b */
[----:B-1----:R-:W-:Y:S02]  /*10110*/  @P0 IMAD.MOV.U32 R12, RZ, RZ, R19 ;  /* 0x000000ffff0c0224 */ /* 0x002fe400078e0013 */
[----:B------:R-:W-:Y:S01]  /*10120*/  @P0 IMAD.MOV.U32 R13, RZ, RZ, R20 ;  /* 0x000000ffff0d0224 */ /* 0x000fe200078e0014 */
[----:B------:R-:W3:Y:S04]  /*10130*/  LDL R19, [R1+0x404] ;  /* 0x0004040001137983 */ /* 0x000ee80000100800 */
[----:B------:R1:W3:Y:S01]  /*10140*/  @P0 LDG.E.U16 R204, desc[UR6][R12.64] ;  /* 0x000000060ccc0981 */ /* 0x0002e2000c1e1500 */
[----:B------:R-:W-:-:S03]  /*10150*/  ISETP.GT.AND P0, PT, R16, 0x7c, PT ;  /* 0x0000007c1000780c */ /* 0x000fc60003f04270 */
[----:B------:R-:W3:Y:S01]  /*10160*/  LDL R20, [R1+0x408] ;  /* 0x0004080001147983 */ /* 0x000ee20000100800 */
[----:B-1----:R-:W-:Y:S02]  /*10170*/  @P1 IMAD.MOV.U32 R12, RZ, RZ, R17 ;  /* 0x000000ffff0c1224 */ /* 0x002fe400078e0011 */
[----:B------:R-:W-:Y:S01]  /*10180*/  @P1 IMAD.MOV.U32 R13, RZ, RZ, R18 ;  /* 0x000000ffff0d1224 */ /* 0x000fe200078e0012 */
[----:B------:R-:W3:Y:S04]  /*10190*/  LDL R17, [R1+0x40c] ;  /* 0x00040c0001117983 */ /* 0x000ee80000100800 */
[----:B------:R1:W3:Y:S01]  /*101a0*/  @P1 LDG.E.U16 R11, desc[UR6][R12.64] ;  /* 0x000000060c0b1981 */ /* 0x0002e2000c1e1500 */
[----:B------:R-:W-:-:S03]  /*101b0*/  ISETP.GT.AND P1, PT, R16, 0x7d, PT ;  /* 0x0000007d1000780c */ /* 0x000fc60003f24270 */
[----:B------:R-:W3:Y:S01]  /*101c0*/  LDL R18, [R1+0x808] ;  /* 0x0008080001127983 */ /* 0x000ee20000100800 */
[----:B-1----:R-:W-:-:S06]  /*101d0*/  PRMT R12, RZ, 0x7610, R12 ;  /* 0x00007610ff0c7816 */ /* 0x002fcc000000000c */
[----:B------:R2:W3:Y:S03]  /*101e0*/  @P0 LDG.E.U16 R12, desc[UR6][R14.64] ;  /* 0x000000060e0c0981 */ /* 0x0004e6000c1e1500 */
[----:B--2---:R-:W-:Y:S02]  /*101f0*/  @P1 IMAD.MOV.U32 R15, RZ, RZ, R3 ;  /* 0x000000ffff0f1224 */ /* 0x004fe400078e0003 */
[----:B------:R-:W2:Y:S01]  /*10200*/  LDL R3, [R1+0x80c] ;  /* 0x00080c0001037983 */ /* 0x000ea20000100800 */
[----:B----4-:R-:W-:Y:S02]  /*10210*/  @P1 IMAD.MOV.U32 R14, RZ, RZ, R0 ;  /* 0x000000ffff0e1224 */ /* 0x010fe400078e0000 */
[----:B------:R-:W1:Y:S01]  /*10220*/  S2R R0, SR_TID.X ;  /* 0x0000000000007919 */ /* 0x000e620000002100 */
[----:B------:R-:W-:Y:S02]  /*10230*/  ISETP.GT.AND P2, PT, R16, 0x7e, PT ;  /* 0x0000007e1000780c */ /* 0x000fe40003f44270 */
[----:B------:R-:W-:-:S06]  /*10240*/  PRMT R13, RZ, 0x7610, R13 ;  /* 0x00007610ff0d7816 */ /* 0x000fcc000000000d */
[----:B------:R4:W2:Y:S01]  /*10250*/  @P1 LDG.E.U16 R13, desc[UR6][R14.64] ;  /* 0x000000060e0d1981 */ /* 0x0008a2000c1e1500 */
[----:B------:R-:W-:Y:S02]  /*10260*/  ISETP.GT.AND P1, PT, R16, 0x7f, PT ;  /* 0x0000007f1000780c */ /* 0x000fe40003f24270 */
[----:B----4-:R-:W-:Y:S02]  /*10270*/  PRMT R14, RZ, 0x7610, R14 ;  /* 0x00007610ff0e7816 */ /* 0x010fe4000000000e */
[----:B-1----:R-:W-:-:S04]  /*10280*/  LOP3.LUT R0, R0, 0x7f, RZ, 0xc0, !PT ;  /* 0x0000007f00007812 */ /* 0x002fc800078ec0ff */
[----:B------:R-:W-:Y:S01]  /*10290*/  ISETP.GE.AND P0, PT, R0, R16, PT ;  /* 0x000000100000720c */ /* 0x000fe20003f06270 */
[----:B---3--:R-:W-:Y:S01]  /*102a0*/  @P2 IMAD.MOV.U32 R16, RZ, RZ, R17 ;  /* 0x000000ffff102224 */ /* 0x008fe200078e0011 */
[----:B------:R-:W3:Y:S01]  /*102b0*/  LDL.LU R0, [R1+0x20] ;  /* 0x0000200001007983 */ /* 0x000ee20000300800 */
[----:B------:R-:W-:-:S03]  /*102c0*/  @P2 IMAD.MOV.U32 R17, RZ, RZ, R20 ;  /* 0x000000ffff112224 */ /* 0x000fc600078e0014 */
[----:B------:R-:W4:Y:S04]  /*102d0*/  LDL R21, [R1+0x384] ;  /* 0x0003840001157983 */ /* 0x000f280000100800 */
[----:B------:R-:W4:Y:S04]  /*102e0*/  LDL R20, [R1+0x388] ;  /* 0x0003880001147983 */ /* 0x000f280000100800 */
[----:B------:R-:W3:Y:S04]  /*102f0*/  LDL R155, [R1+0x344] ;  /* 0x00034400019b7983 */ /* 0x000ee80000100800 */
[----:B------:R-:W3:Y:S04]  /*10300*/  LDL R23, [R1+0x348] ;  /* 0x0003480001177983 */ /* 0x000ee80000100800 */
[----:B------:R1:W3:Y:S01]  /*10310*/  @P2 LDG.E.U16 R14, desc[UR6][R16.64] ;  /* 0x00000006100e2981 */ /* 0x0002e2000c1e1500 */
[----:B------:R-:W-:-:S03]  /*10320*/  PRMT R15, RZ, 0x7610, R15 ;  /* 0x00007610ff0f7816 */ /* 0x000fc6000000000f */
[----:B0-----:R-:W3:Y:S04]  /*10330*/  LDL R234, [R1+0x248] ;  /* 0x0002480001ea7983 */ /* 0x001ee80000100800 */
[----:B------:R-:W3:Y:S01]  /*10340*/  LDL R224, [R1+0x204] ;  /* 0x0002040001e07983 */ /* 0x000ee20000100800 */
[----:B-1----:R-:W-:Y:S02]  /*10350*/  @P1 IMAD.MOV.U32 R16, RZ, RZ, R19 ;  /* 0x000000ffff101224 */ /* 0x002fe400078e0013 */
[----:B------:R-:W-:Y:S01]  /*10360*/  @P1 IMAD.MOV.U32 R17, RZ, RZ, R22 ;  /* 0x000000ffff111224 */ /* 0x000fe200078e0016 */
[----:B------:R-:W3:Y:S01]  /*10370*/  LDL R217, [R1+0x1c4] ;  /* 0x0001c40001d97983 */ /* 0x000ee20000100800 */
[----:B------:R-:W-:-:S03]  /*10380*/  @!P0 IMAD.MOV.U32 R19, RZ, RZ, R18 ;  /* 0x000000ffff138224 */ /* 0x000fc600078e0012 */
[----:B------:R-:W3:Y:S04]  /*10390*/  LDL R22, [R1+0x304] ;  /* 0x0003040001167983 */ /* 0x000ee80000100800 */
[----:B------:R0:W3:Y:S01]  /*103a0*/  @P1 LDG.E.U16 R15, desc[UR6][R16.64] ;  /* 0x00000006100f1981 */ /* 0x0000e2000c1e1500 */
[----:B------:R-:W-:Y:S01]  /*103b0*/  BAR.SYNC.DEFER_BLOCKING 0x0 ;  /* 0x0000000000007b1d */ /* 0x000fe20000010000 */
[----:B--2---:R-:W-:-:S05]  /*103c0*/  @!P0 IMAD.MOV.U32 R18, RZ, RZ, R3 ;  /* 0x000000ffff128224 */ /* 0x004fca00078e0003 */
[----:B------:R-:W2:Y:S01]  /*103d0*/  LDL R3, [R1+0x308] ;  /* 0x0003080001037983 */ /* 0x000ea20000100800 */
[----:B0-----:R-:W-:Y:S02]  /*103e0*/  PRMT R16, RZ, 0x7610, R16 ;  /* 0x00007610ff107816 */ /* 0x001fe40000000010 */
[----:B------:R-:W-:-:S04]  /*103f0*/  PRMT R17, RZ, 0x7610, R17 ;  /* 0x00007610ff117816 */ /* 0x000fc80000000011 */
[----:B------:R0:W2:Y:S02]  /*10400*/  @!P0 LDG.E.U16 R16, desc[UR6][R18.64] ;  /* 0x0000000612108981 */ /* 0x0000a4000c1e1500 */
[----:B0-----:R-:W-:Y:S02]  /*10410*/  @!P0 IMAD.MOV.U32 R18, RZ, RZ, R152 ;  /* 0x000000ffff128224 */ /* 0x001fe400078e0098 */
[----:B------:R-:W-:Y:S01]  /*10420*/  @!P0 IMAD.MOV.U32 R19, RZ, RZ, R153 ;  /* 0x000000ffff138224 */ /* 0x000fe200078e0099 */
[----:B------:R-:W2:Y:S04]  /*10430*/  LDL R152, [R1+0x288] ;  /* 0x0002880001987983 */ /* 0x000ea80000100800 */
[----:B------:R0:W2:Y:S04]  /*10440*/  @!P0 LDG.E.U16 R17, desc[UR6][R18.64] ;  /* 0x0000000612118981 */ /* 0x0000a8000c1e1500 */
[----:B------:R-:W2:Y:S01]  /*10450*/  LDL R153, [R1+0x284] ;  /* 0x0002840001997983 */ /* 0x000ea20000100800 */
[----:B0-----:R-:W-:-:S02]  /*10460*/  PRMT R18, RZ, 0x7610, R18 ;  /* 0x00007610ff127816 */ /* 0x001fc40000000012 */
[----:B------:R-:W-:-:S04]  /*10470*/  PRMT R19, RZ, 0x7610, R19 ;  /* 0x00007610ff137816 */ /* 0x000fc80000000013 */
[----:B----4-:R3:W4:Y:S02]  /*10480*/  @!P0 LDG.E.U16 R18, desc[UR6][R20.64] ;  /* 0x0000000614128981 */ /* 0x010724000c1e1500 */
[----:B---3--:R-:W-:Y:S02]  /*10490*/  @!P0 IMAD.MOV.U32 R20, RZ, RZ, R23 ;  /* 0x000000ffff148224 */ /* 0x008fe400078e0017 */
[----:B------:R-:W-:Y:S02]  /*104a0*/  @!P0 IMAD.MOV.U32 R21, RZ, RZ, R155 ;  /* 0x000000ffff158224 */ /* 0x000fe400078e009b */
[----:B------:R-:W3:Y:S04]  /*104b0*/  LDL R155, [R1+0x208] ;  /* 0x00020800019b7983 */ /* 0x000ee80000100800 */
[----:B------:R0:W4:Y:S02]  /*104c0*/  @!P0 LDG.E.U16 R19, desc[UR6][R20.64] ;  /* 0x0000000614138981 */ /* 0x000124000c1e1500 */
[----:B0-----:R-:W-:Y:S01]  /*104d0*/  PRMT R20, RZ, 0x7610, R20 ;  /* 0x00007610ff147816 */ /* 0x001fe20000000014 */
[----:B------:R-:W-:-:S02]  /*104e0*/  @!P0 IMAD.MOV.U32 R23, RZ, RZ, R22 ;  /* 0x000000ffff178224 */ /* 0x000fc400078e0016 */
[----:B--2---:R-:W-:Y:S01]  /*104f0*/  @!P0 IMAD.MOV.U32 R22, RZ, RZ, R3 ;  /* 0x000000ffff168224 */ /* 0x004fe200078e0003 */
[----:B------:R-:W-:Y:S01]  /*10500*/  PRMT R21, RZ, 0x7610, R21 ;  /* 0x00007610ff157816 */ /* 0x000fe20000000015 */
[----:B------:R0:W-:Y:S04]  /*10510*/  STS.U16 [R6+UR4+0x400], R157 ;  /* 0x0004009d06007988 */ /* 0x0001e80008000404 */
[----:B------:R1:W2:Y:S04]  /*10520*/  @!P0 LDG.E.U16 R20, desc[UR6][R22.64] ;  /* 0x0000000616148981 */ /* 0x0002a8000c1e1500 */
[----:B------:R1:W-:Y:S04]  /*10530*/  STS.U16 [R6+UR4+0x800], R156 ;  /* 0x0008009c06007988 */ /* 0x0003e80008000404 */
[----:B0-----:R-:W3:Y:S04]  /*10540*/  LDL R157, [R1+0x188] ;  /* 0x00018800019d7983 */ /* 0x001ee80000100800 */
[----:B------:R-:W4:Y:S04]  /*10550*/  LDL R22, [R1+0x2c4] ;  /* 0x0002c40001167983 */ /* 0x000f280000100800 */
[----:B------:R-:W4:Y:S04]  /*10560*/  LDL R23, [R1+0x2c8] ;  /* 0x0002c80001177983 */ /* 0x000f280000100800 */
[----:B-1----:R-:W3:Y:S04]  /*10570*/  LDL R156, [R1+0x184] ;  /* 0x00018400019c7983 */ /* 0x002ee80000100800 */
[----:B------:R-:W2:Y:S01]  /*10580*/  LDL R3, [R1+0x1c8] ;  /* 0x0001c80001037983 */ /* 0x000ea20000100800 */
[----:B----4-:R-:W-:-:S04]  /*10590*/  @!P0 LOP3.LUT R23, R23, R22, RZ, 0x3c, !PT ;  /* 0x0000001617178212 */ /* 0x010fc800078e3cff */
[----:B------:R-:W-:-:S04]  /*105a0*/  @!P0 LOP3.LUT R22, R23, R22, RZ, 0x3c, !PT ;  /* 0x0000001617168212 */ /* 0x000fc800078e3cff */
[----:B------:R-:W-:-:S05]  /*105b0*/  @!P0 LOP3.LUT R23, R23, R22, RZ, 0x3c, !PT ;  /* 0x0000001617178212 */ /* 0x000fca00078e3cff */
[----:B------:R0:W4:Y:S02]  /*105c0*/  @!P0 LDG.E.U16 R21, desc[UR6][R22.64] ;  /* 0x0000000616158981 */ /* 0x000124000c1e1500 */
[----:B0-----:R-:W-:-:S06]  /*105d0*/  PRMT R22, RZ, 0x7610, R22 ;  /* 0x00007610ff167816 */ /* 0x001fcc0000000016 */
[----:B------:R0:W4:Y:S04]  /*105e0*/  @!P0 LDG.E.U16 R22, desc[UR6][R152.64] ;  /* 0x0000000698168981 */ /* 0x000128000c1e1500 */
[----:B------:R-:W2:Y:S01]  /*105f0*/  LDL R153, [R1+0x244] ;  /* 0x0002440001997983 */ /* 0x000ea20000100800 */
[----:B------:R-:W-:Y:S01]  /*10600*/  PRMT R23, RZ, 0x7610, R23 ;  /* 0x00007610ff177816 */ /* 0x000fe20000000017 */
[----:B0-----:R-:W-:Y:S02]  /*10610*/  @!P0 IMAD.MOV.U32 R152, RZ, RZ, R234 ;  /* 0x000000ffff988224 */ /* 0x001fe400078e00ea */
[----:B------:R0:W-:Y:S01]  /*10620*/  STS.U16 [R6+UR4], R154 ;  /* 0x0000009a06007988 */ /* 0x0001e20008000404 */
[----:B---3--:R-:W-:-:S03]  /*10630*/  @!P0 LOP3.LUT R157, R157, R156, RZ, 0x3c, !PT ;  /* 0x0000009c9d9d8212 */ /* 0x008fc600078e3cff */
[----:B------:R1:W-:Y:S04]  /*10640*/  STS.U16 [R6+UR4+0xc00], R159 ;  /* 0x000c009f06007988 */ /* 0x0003e80008000404 */
[----:B------:R3:W-:Y:S01]  /*10650*/  STS.U16 [R6+UR4+0x1000], R158 ;  /* 0x0010009e06007988 */ /* 0x0007e20008000404 */
[----:B0-----:R-:W-:Y:S02]  /*10660*/  @!P0 IMAD.MOV.U32 R154, RZ, RZ, R155 ;  /* 0x000000ffff9a8224 */ /* 0x001fe400078e009b */
[----:B------:R-:W-:Y:S01]  /*10670*/  @!P0 IMAD.MOV.U32 R155, RZ, RZ, R224 ;  /* 0x000000ffff9b8224 */ /* 0x000fe200078e00e0 */
[C---:B------:R-:W-:Y:S01]  /*10680*/  @!P0 LOP3.LUT R156, R157.reuse, R156, RZ, 0x3c, !PT ;  /* 0x0000009c9d9c8212 */ /* 0x040fe200078e3cff */
[----:B-1----:R-:W4:Y:S03]  /*10690*/  LDL R159, [R1+0x108] ;  /* 0x00010800019f7983 */ /* 0x002f260000100800 */
[----:B------:R-:W-:Y:S01]  /*106a0*/  @!P0 LOP3.LUT R157, R157, R156, RZ, 0x3c, !PT ;  /* 0x0000009c9d9d8212 */ /* 0x000fe200078e3cff */
[----:B---3--:R-:W4:Y:S04]  /*106b0*/  LDL R158, [R1+0x104] ;  /* 0x00010400019e7983 */ /* 0x008f280000100800 */
[----:B------:R-:W3:Y:S04]  /*106c0*/  LDL R234, [R1+0xc4] ;  /* 0x0000c40001ea7983 */ /* 0x000ee80000100800 */
[----:B------:R-:W3:Y:S04]  /*106d0*/  LDL R224, [R1+0xc8] ;  /* 0x0000c80001e07983 */ /* 0x000ee80000100800 */
[----:B--2---:R0:W2:Y:S02]  /*106e0*/  @!P0 LDG.E.U16 R23, desc[UR6][R152.64] ;  /* 0x0000000698178981 */ /* 0x0040a4000c1e1500 */
[----:B0-----:R-:W-:-:S02]  /*106f0*/  PRMT R152, RZ, 0x7610, R152 ;  /* 0x00007610ff987816 */ /* 0x001fc40000000098 */
[----:B------:R-:W-:-:S04]  /*10700*/  PRMT R153, RZ, 0x7610, R153 ;  /* 0x00007610ff997816 */ /* 0x000fc80000000099 */
[----:B------:R0:W2:Y:S02]  /*10710*/  @!P0 LDG.E.U16 R152, desc[UR6][R154.64] ;  /* 0x000000069a988981 */ /* 0x0000a4000c1e1500 */
[----:B0-----:R-:W-:Y:S02]  /*10720*/  @!P0 IMAD.MOV.U32 R154, RZ, RZ, R3 ;  /* 0x000000ffff9a8224 */ /* 0x001fe400078e0003 */
[----:B------:R-:W-:Y:S01]  /*10730*/  @!P0 IMAD.MOV.U32 R155, RZ, RZ, R217 ;  /* 0x000000ffff9b8224 */ /* 0x000fe200078e00d9 */
[----:B------:R-:W3:Y:S04]  /*10740*/  LDL R3, [R1+0x88] ;  /* 0x0000880001037983 */ /* 0x000ee80000100800 */
[----:B------:R0:W2:Y:S04]  /*10750*/  @!P0 LDG.E.U16 R153, desc[UR6][R154.64] ;  /* 0x000000069a998981 */ /* 0x0000a8000c1e1500 */
[----:B------:R-:W2:Y:S01]  /*10760*/  LDL R217, [R1+0x84] ;  /* 0x0000840001d97983 */ /* 0x000ea20000100800 */
[----:B0-----:R-:W-:-:S06]  /*10770*/  PRMT R154, RZ, 0x7610, R154 ;  /* 0x00007610ff9a7816 */ /* 0x001fcc000000009a */
[----:B------:R0:W2:Y:S04]  /*10780*/  @!P0 LDG.E.U16 R154, desc[UR6][R156.64] ;  /* 0x000000069c9a8981 */ /* 0x0000a8000c1e1500 */
[----:B------:R-:W0:Y:S04]  /*10790*/  LDL R156, [R1+0x144] ;  /* 0x00014400019c7983 */ /* 0x000e280000100800 */
[----:B------:R-:W0:Y:S01]  /*107a0*/  LDL R157, [R1+0x148] ;  /* 0x00014800019d7983 */ /* 0x000e220000100800 */
[----:B------:R-:W-:Y:S02]  /*107b0*/  PRMT R155, RZ, 0x7610, R155 ;  /* 0x00007610ff9b7816 */ /* 0x000fe4000000009b */
[----:B----4-:R-:W-:-:S04]  /*107c0*/  @!P0 LOP3.LUT R159, R159, R158, RZ, 0x3c, !PT ;  /* 0x0000009e9f9f8212 */ /* 0x010fc800078e3cff */
[----:B------:R-:W-:-:S04]  /*107d0*/  @!P0 LOP3.LUT R158, R159, R158, RZ, 0x3c, !PT ;  /* 0x0000009e9f9e8212 */ /* 0x000fc800078e3cff */
[----:B------:R-:W-:Y:S01]  /*107e0*/  @!P0 LOP3.LUT R159, R159, R158, RZ, 0x3c, !PT ;  /* 0x0000009e9f9f8212 */ /* 0x000fe200078e3cff */
[----:B------:R-:W-:Y:S04]  /*107f0*/  STS.U16 [R6+UR4+0x1400], R161 ;  /* 0x001400a106007988 */ /* 0x000fe80008000404 */
[----:B------:R-:W-:Y:S04]  /*10800*/  STS.U16 [R6+UR4+0x1800], R160 ;  /* 0x001800a006007988 */ /* 0x000fe80008000404 */
[----:B------:R1:W-:Y:S04]  /*10810*/  STS.U16 [R6+UR4+0x1c00], R163 ;  /* 0x001c00a306007988 */ /* 0x0003e80008000404 */
[----:B-1----:R-:W4:Y:S01]  /*10820*/  LDL R163, [R1+0x804] ;  /* 0x0008040001a37983 */ /* 0x002f220000100800 */
[----:B---3--:R-:W-:-:S03]  /*10830*/  @!P0 IMAD.MOV.U32 R160, RZ, RZ, R3 ;  /* 0x000000ffffa08224 */ /* 0x008fc600078e0003 */
[----:B------:R-:W3:Y:S01]  /*10840*/  LDL R3, [R1+0x3cc] ;  /* 0x0003cc0001037983 */ /* 0x000ee20000100800 */
[----:B0-----:R-:W-:-:S04]  /*10850*/  @!P0 LOP3.LUT R157, R157, R156, RZ, 0x3c, !PT ;  /* 0x0000009c9d9d8212 */ /* 0x001fc800078e3cff */
[----:B------:R-:W-:-:S04]  /*10860*/  @!P0 LOP3.LUT R156, R157, R156, RZ, 0x3c, !PT ;  /* 0x0000009c9d9c8212 */ /* 0x000fc800078e3cff */
[----:B------:R-:W-:-:S05]  /*10870*/  @!P0 LOP3.LUT R157, R157, R156, RZ, 0x3c, !PT ;  /* 0x0000009c9d9d8212 */ /* 0x000fca00078e3cff */
[----:B------:R0:W3:Y:S02]  /*10880*/  @!P0 LDG.E.U16 R155, desc[UR6][R156.64] ;  /* 0x000000069c9b8981 */ /* 0x0000e4000c1e1500 */
[----:B0-----:R-:W-:Y:S02]  /*10890*/  PRMT R156, RZ, 0x7610, R156 ;  /* 0x00007610ff9c7816 */ /* 0x001fe4000000009c */
[----:B------:R-:W-:-:S04]  /*108a0*/  PRMT R157, RZ, 0x7610, R157 ;  /* 0x00007610ff9d7816 */ /* 0x000fc8000000009d */
[----:B------:R0:W3:Y:S01]  /*108b0*/  @!P0 LDG.E.U16 R156, desc[UR6][R158.64] ;  /* 0x000000069e9c8981 */ /* 0x0000e2000c1e1500 */
[----:B--2---:R-:W-:-:S03]  /*108c0*/  @!P0 IMAD.MOV.U32 R161, RZ, RZ, R217 ;  /* 0x000000ffffa18224 */ /* 0x004fc600078e00d9 */
[----:B------:R-:W2:Y:S01]  /*108d0*/  LDL R217, [R1+0x380] ;  /* 0x0003800001d97983 */ /* 0x000ea20000100800 */
[----:B0-----:R-:W-:Y:S02]  /*108e0*/  @!P0 IMAD.MOV.U32 R158, RZ, RZ, R224 ;  /* 0x000000ffff9e8224 */ /* 0x001fe400078e00e0 */
[----:B------:R-:W-:Y:S01]  /*108f0*/  @!P0 IMAD.MOV.U32 R159, RZ, RZ, R234 ;  /* 0x000000ffff9f8224 */ /* 0x000fe200078e00ea */
[----:B------:R-:W3:Y:S04]  /*10900*/  LDL R224, [R1+0x3c8] ;  /* 0x0003c80001e07983 */ /* 0x000ee80000100800 */
[----:B------:R0:W3:Y:S04]  /*10910*/  @!P0 LDG.E.U16 R157, desc[UR6][R158.64] ;  /* 0x000000069e9d8981 */ /* 0x0000e8000c1e1500 */
[----:B------:R-:W3:Y:S01]  /*10920*/  LDL R234, [R1+0x37c] ;  /* 0x00037c0001ea7983 */ /* 0x000ee20000100800 */
[----:B0-----:R-:W-:-:S03]  /*10930*/  PRMT R158, RZ, 0x7610, R158 ;  /* 0x00007610ff9e7816 */ /* 0x001fc6000000009e */
[----:B------:R0:W-:Y:S04]  /*10940*/  STL [R1+0x854], R252 ;  /* 0x000854fc01007387 */ /* 0x0001e80000100800 */
[----:B------:R1:W3:Y:S02]  /*10950*/  @!P0 LDG.E.U16 R158, desc[UR6][R160.64] ;  /* 0x00000006a09e8981 */ /* 0x0002e4000c1e1500 */
[----:B-1----:R-:W-:Y:S02]  /*10960*/  @!P0 IMAD.MOV.U32 R160, RZ, RZ, R252 ;  /* 0x000000ffffa08224 */ /* 0x002fe400078e00fc */
[----:B0-----:R-:W3:Y:S01]  /*10970*/  LDL R252, [R1+0x3fc] ;  /* 0x0003fc0001fc7983 */ /* 0x001ee20000100800 */
[----:B------:R-:W-:Y:S01]  /*10980*/  PRMT R159, RZ, 0x7610, R159 ;  /* 0x00007610ff9f7816 */ /* 0x000fe2000000009f */
[----:B------:R-:W-:-:S02]  /*10990*/  @!P0 IMAD.MOV.U32 R161, RZ, RZ, R250 ;  /* 0x000000ffffa18224 */ /* 0x000fc400078e00fa */
[----:B------:R4:W-:Y:S04]  /*109a0*/  STS.U16 [R6+UR4+0x2000], R162 ;  /* 0x002000a206007988 */ /* 0x0009e80008000404 */
[----:B------:R0:W3:Y:S01]  /*109b0*/  @!P0 LDG.E.U16 R159, desc[UR6][R160.64] ;  /* 0x00000006a09f8981 */ /* 0x0000e2000c1e1500 */
[----:B----4-:R-:W-:Y:S01]  /*109c0*/  @!P0 IMAD.MOV.U32 R162, RZ, RZ, R163 ;  /* 0x000000ffffa28224 */ /* 0x010fe200078e00a3 */
[----:B0-----:R-:W-:Y:S02]  /*109d0*/  PRMT R160, RZ, 0x7610, R160 ;  /* 0x00007610ffa07816 */ /* 0x001fe400000000a0 */
[----:B------:R-:W-:Y:S01]  /*109e0*/  PRMT R161, RZ, 0x7610, R161 ;  /* 0x00007610ffa17816 */ /* 0x000fe200000000a1 */
[----:B------:R-:W-:Y:S04]  /*109f0*/  STS.U16 [R6+UR4+0x2400], R165 ;  /* 0x002400a506007988 */ /* 0x000fe80008000404 */
[----:B------:R-:W-:Y:S04]  /*10a00*/  STS.U16 [R6+UR4+0x2800], R164 ;  /* 0x002800a406007988 */ /* 0x000fe80008000404 */
[----:B------:R0:W-:Y:S04]  /*10a10*/  STL [R1+0x850], R250 ;  /* 0x000850fa01007387 */ /* 0x0001e80000100800 */
[----:B0-----:R-:W4:Y:S04]  /*10a20*/  LDL.LU R250, [R1+0x74] ;  /* 0x0000740001fa7983 */ /* 0x001f280000300800 */
[----:B------:R0:W-:Y:S04]  /*10a30*/  STS.U16 [R6+UR4+0x2c00], R167 ;  /* 0x002c00a706007988 */ /* 0x0001e80008000404 */
[----:B0-----:R-:W4:Y:S01]  /*10a40*/  LDL R167, [R1+0x2fc] ;  /* 0x0002fc0001a77983 */ /* 0x001f220000100800 */
[----:B--2---:R-:W-:-:S03]  /*10a50*/  @!P0 IMAD.MOV.U32 R164, RZ, RZ, R217 ;  /* 0x000000ffffa48224 */ /* 0x004fc600078e00d9 */
[----:B------:R-:W2:Y:S01]  /*10a60*/  LDL R217, [R1+0x280] ;  /* 0x0002800001d97983 */ /* 0x000ea20000100800 */
[----:B---3--:R-:W-:-:S03]  /*10a70*/  @!P0 IMAD.MOV.U32 R165, RZ, RZ, R234 ;  /* 0x000000ffffa58224 */ /* 0x008fc600078e00ea */
[----:B------:R-:W3:Y:S01]  /*10a80*/  LDL R234, [R1+0x27c] ;  /* 0x00027c0001ea7983 */ /* 0x000ee20000100800 */
[----:B------:R-:W-:-:S03]  /*10a90*/  @!P0 IMAD.MOV.U32 R163, RZ, RZ, R252 ;  /* 0x000000ffffa38224 */ /* 0x000fc600078e00fc */
[----:B------:R-:W4:Y:S04]  /*10aa0*/  LDL R252, [R1+0x300] ;  /* 0x0003000001fc7983 */ /* 0x000f280000100800 */
[----:B------:R0:W4:Y:S02]  /*10ab0*/  @!P0 LDG.E.U16 R160, desc[UR6][R162.64] ;  /* 0x00000006a2a08981 */ /* 0x000124000c1e1500 */
[----:B0-----:R-:W-:Y:S02]  /*10ac0*/  @!P0 IMAD.MOV.U32 R162, RZ, RZ, R3 ;  /* 0x000000ffffa28224 */ /* 0x001fe400078e0003 */
[----:B------:R-:W-:Y:S01]  /*10ad0*/  @!P0 IMAD.MOV.U32 R163, RZ, RZ, R224 ;  /* 0x000000ffffa38224 */ /* 0x000fe200078e00e0 */
[----:B------:R-:W4:Y:S04]  /*10ae0*/  LDL R3, [R1+0x2c0] ;  /* 0x0002c00001037983 */ /* 0x000f280000100800 */
[----:B------:R0:W4:Y:S04]  /*10af0*/  @!P0 LDG.E.U16 R161, desc[UR6][R162.64] ;  /* 0x00000006a2a18981 */ /* 0x000128000c1e1500 */
[----:B------:R-:W4:Y:S01]  /*10b00*/  LDL R224, [R1+0x2bc] ;  /* 0x0002bc0001e07983 */ /* 0x000f220000100800 */
[----:B0-----:R-:W-:-:S06]  /*10b10*/  PRMT R162, RZ, 0x7610, R162 ;  /* 0x00007610ffa27816 */ /* 0x001fcc00000000a2 */
[----:B------:R0:W4:Y:S04]  /*10b20*/  @!P0 LDG.E.U16 R162, desc[UR6][R164.64] ;  /* 0x00000006a4a28981 */ /* 0x000128000c1e1500 */
[----:B------:R-:W0:Y:S04]  /*10b30*/  LDL R164, [R1+0x33c] ;  /* 0x00033c0001a47983 */ /* 0x000e280000100800 */
[----:B------:R-:W0:Y:S01]  /*10b40*/  LDL R165, [R1+0x340] ;  /* 0x0003400001a57983 */ /* 0x000e220000100800 */
[----:B------:R-:W-:-:S03]  /*10b50*/  PRMT R163, RZ, 0x7610, R163 ;  /* 0x00007610ffa37816 */ /* 0x000fc600000000a3 */
[----:B------:R-:W-:Y:S04]  /*10b60*/  STS.U16 [R6+UR4+0x3000], R166 ;  /* 0x003000a606007988 */ /* 0x000fe80008000404 */
[----:B------:R-:W-:Y:S04]  /*10b70*/  STS.U16 [R6+UR4+0x3400], R169 ;  /* 0x003400a906007988 */ /* 0x000fe80008000404 */
[----:B------:R-:W-:Y:S04]  /*10b80*/  STS.U16 [R6+UR4+0x3800], R168 ;  /* 0x003800a806007988 */ /* 0x000fe80008000404 */
[----:B------:R1:W-:Y:S04]  /*10b90*/  STS.U16 [R6+UR4+0x3c00], R171 ;  /* 0x003c00ab06007988 */ /* 0x0003e80008000404 */
[----:B-1----:R-:W4:Y:S01]  /*10ba0*/  LDL R171, [R1+0x200] ;  /* 0x0002000001ab7983 */ /* 0x002f220000100800 */
[----:B--2---:R-:W-:Y:S01]  /*10bb0*/  @!P0 IMAD.MOV.U32 R168, RZ, RZ, R217 ;  /* 0x000000ffffa88224 */ /* 0x004fe200078e00d9 */
[----:B------:R-:W-:Y:S01]  /*10bc0*/  LOP3.LUT R217, R6, 0x10, RZ, 0x3c, !PT ;  /* 0x0000001006d97812 */ /* 0x000fe200078e3cff */
[----:B---3--:R-:W-:-:S02]  /*10bd0*/  @!P0 IMAD.MOV.U32 R169, RZ, RZ, R234 ;  /* 0x000000ffffa98224 */ /* 0x008fc400078e00ea */
[----:B----4-:R-:W-:Y:S02]  /*10be0*/  @!P0 IMAD.MOV.U32 R166, RZ, RZ, R252 ;  /* 0x000000ffffa68224 */ /* 0x010fe400078e00fc */
[----:B------:R1:W-:Y:S04]  /*10bf0*/  STS.U16 [R217+UR4+0x80], R170 ;  /* 0x000080aad9007988 */ /* 0x0003e80008000404 */
[----:B------:R-:W2:Y:S04]  /*10c00*/  LDL R252, [R1+0x17c] ;  /* 0x00017c0001fc7983 */ /* 0x000ea80000100800 */
[----:B------:R-:W3:Y:S04]  /*10c10*/  LDL R234, [R1+0x180] ;  /* 0x0001800001ea7983 */ /* 0x000ee80000100800 */
[----:B-1----:R-:W4:Y:S01]  /*10c20*/  LDL R170, [R1+0x1fc] ;  /* 0x0001fc0001aa7983 */ /* 0x002f220000100800 */
[----:B0-----:R-:W-:-:S04]  /*10c30*/  @!P0 LOP3.LUT R165, R165, R164, RZ, 0x3c, !PT ;  /* 0x000000a4a5a58212 */ /* 0x001fc800078e3cff */
[----:B------:R-:W-:-:S04]  /*10c40*/  @!P0 LOP3.LUT R164, R165, R164, RZ, 0x3c, !PT ;  /* 0x000000a4a5a48212 */ /* 0x000fc800078e3cff */
[----:B------:R-:W-:-:S05]  /*10c50*/  @!P0 LOP3.LUT R165, R165, R164, RZ, 0x3c, !PT ;  /* 0x000000a4a5a58212 */ /* 0x000fca00078e3cff */
[----:B------:R0:W2:Y:S02]  /*10c60*/  @!P0 LDG.E.U16 R163, desc[UR6][R164.64] ;  /* 0x00000006a4a38981 */ /* 0x0000a4000c1e1500 */
        /* <DEDUP_REMOVED lines=8> */
[----:B0-----:R-:W-:-:S06]  /*10cf0*/  PRMT R166, RZ, 0x7610, R166 ;  /* 0x00007610ffa67816 */ /* 0x001fcc00000000a6 */
[----:B------:R0:W2:Y:S04]  /*10d00*/  @!P0 LDG.E.U16 R166, desc[UR6][R168.64] ;  /* 0x00000006a8a68981 */ /* 0x0000a8000c1e1500 */
[----:B------:R-:W0:Y:S04]  /*10d10*/  LDL R168, [R1+0x23c] ;  /* 0x00023c0001a87983 */ /* 0x000e280000100800 */
[----:B------:R-:W0:Y:S01]  /*10d20*/  LDL R169, [R1+0x240] ;  /* 0x0002400001a97983 */ /* 0x000e220000100800 */
[----:B------:R-:W-:-:S03]  /*10d30*/  PRMT R167, RZ, 0x7610, R167 ;  /* 0x00007610ffa77816 */ /* 0x000fc600000000a7 */
[----:B------:R-:W-:Y:S04]  /*10d40*/  STS.U16 [R217+UR4+0x480], R173 ;  /* 0x000480add9007988 */ /* 0x000fe80008000404 */
[----:B------:R-:W-:Y:S04]  /*10d50*/  STS.U16 [R217+UR4+0x880], R172 ;  /* 0x000880acd9007988 */ /* 0x000fe80008000404 */
[----:B------:R1:W-:Y:S04]  /*10d60*/  STS.U16 [R217+UR4+0xc80], R175 ;  /* 0x000c80afd9007988 */ /* 0x0003e80008000404 */
[----:B------:R1:W-:Y:S04]  /*10d70*/  STS.U16 [R217+UR4+0x1080], R174 ;  /* 0x001080aed9007988 */ /* 0x0003e80008000404 */
[----:B-1----:R-:W2:Y:S04]  /*10d80*/  LDL R175, [R1+0x100] ;  /* 0x0001000001af7983 */ /* 0x002ea80000100800 */
[----:B------:R-:W2:Y:S01]  /*10d90*/  LDL R174, [R1+0xfc] ;  /* 0x0000fc0001ae7983 */ /* 0x000ea20000100800 */
[----:B----4-:R-:W-:-:S04]  /*10da0*/  @!P0 LOP3.LUT R171, R171, R170, RZ, 0x3c, !PT ;  /* 0x000000aaabab8212 */ /* 0x010fc800078e3cff */
[----:B------:R-:W-:-:S04]  /*10db0*/  @!P0 LOP3.LUT R170, R171, R170, RZ, 0x3c, !PT ;  /* 0x000000aaabaa8212 */ /* 0x000fc800078e3cff */
[----:B------:R-:W-:Y:S01]  /*10dc0*/  @!P0 LOP3.LUT R171, R171, R170, RZ, 0x3c, !PT ;  /* 0x000000aaabab8212 */ /* 0x000fe200078e3cff */
[----:B---3--:R-:W-:Y:S02]  /*10dd0*/  @!P0 IMAD.MOV.U32 R172, RZ, RZ, R234 ;  /* 0x000000ffffac8224 */ /* 0x008fe400078e00ea */
[----:B--2---:R-:W-:Y:S01]  /*10de0*/  @!P0 IMAD.MOV.U32 R173, RZ, RZ, R252 ;  /* 0x000000ffffad8224 */ /* 0x004fe200078e00fc */
[----:B------:R-:W2:Y:S04]  /*10df0*/  LDL R234, [R1+0x80] ;  /* 0x0000800001ea7983 */ /* 0x000ea80000100800 */
[----:B------:R-:W3:Y:S01]  /*10e00*/  LDL R252, [R1+0x7c] ;  /* 0x00007c0001fc7983 */ /* 0x000ee20000100800 */
[----:B0-----:R-:W-:-:S04]  /*10e10*/  @!P0 LOP3.LUT R169, R169, R168, RZ, 0x3c, !PT ;  /* 0x000000a8a9a98212 */ /* 0x001fc800078e3cff */
[----:B------:R-:W-:-:S04]  /*10e20*/  @!P0 LOP3.LUT R168, R169, R168, RZ, 0x3c, !PT ;  /* 0x000000a8a9a88212 */ /* 0x000fc800078e3cff */
[----:B------:R-:W-:-:S05]  /*10e30*/  @!P0 LOP3.LUT R169, R169, R168, RZ, 0x3c, !PT ;  /* 0x000000a8a9a98212 */ /* 0x000fca00078e3cff */
[----:B------:R0:W4:Y:S02]  /*10e40*/  @!P0 LDG.E.U16 R167, desc[UR6][R168.64] ;  /* 0x00000006a8a78981 */ /* 0x000124000c1e1500 */
[----:B0-----:R-:W-:Y:S02]  /*10e50*/  PRMT R168, RZ, 0x7610, R168 ;  /* 0x00007610ffa87816 */ /* 0x001fe400000000a8 */
[----:B------:R-:W-:-:S04]  /*10e60*/  PRMT R169, RZ, 0x7610, R169 ;  /* 0x00007610ffa97816 */ /* 0x000fc800000000a9 */
[----:B------:R0:W4:Y:S02]  /*10e70*/  @!P0 LDG.E.U16 R168, desc[UR6][R170.64] ;  /* 0x00000006aaa88981 */ /* 0x000124000c1e1500 */
[----:B0-----:R-:W-:Y:S02]  /*10e80*/  @!P0 IMAD.MOV.U32 R170, RZ, RZ, R3 ;  /* 0x000000ffffaa8224 */ /* 0x001fe400078e0003 */
[----:B------:R-:W-:Y:S01]  /*10e90*/  @!P0 IMAD.MOV.U32 R171, RZ, RZ, R224 ;  /* 0x000000ffffab8224 */ /* 0x000fe200078e00e0 */
[----:B------:R-:W2:Y:S04]  /*10ea0*/  LDL R3, [R1+0xc0] ;  /* 0x0000c00001037983 */ /* 0x000ea80000100800 */
[----:B------:R0:W4:Y:S04]  /*10eb0*/  @!P0 LDG.E.U16 R169, desc[UR6][R170.64] ;  /* 0x00000006aaa98981 */ /* 0x000128000c1e1500 */
[----:B------:R-:W3:Y:S01]  /*10ec0*/  LDL R224, [R1+0xbc] ;  /* 0x0000bc0001e07983 */ /* 0x000ee20000100800 */
[----:B0-----:R-:W-:-:S06]  /*10ed0*/  PRMT R170, RZ, 0x7610, R170 ;  /* 0x00007610ffaa7816 */ /* 0x001fcc00000000aa */
[----:B------:R0:W4:Y:S04]  /*10ee0*/  @!P0 LDG.E.U16 R170, desc[UR6][R172.64] ;  /* 0x00000006acaa8981 */ /* 0x000128000c1e1500 */
[----:B------:R-:W0:Y:S04]  /*10ef0*/  LDL R172, [R1+0x13c] ;  /* 0x00013c0001ac7983 */ /* 0x000e280000100800 */
[----:B------:R-:W0:Y:S01]  /*10f00*/  LDL R173, [R1+0x140] ;  /* 0x0001400001ad7983 */ /* 0x000e220000100800 */
[----:B------:R-:W-:Y:S02]  /*10f10*/  PRMT R171, RZ, 0x7610, R171 ;  /* 0x00007610ffab7816 */ /* 0x000fe400000000ab */
[----:B------:R-:W-:-:S04]  /*10f20*/  @!P0 LOP3.LUT R175, R175, R174, RZ, 0x3c, !PT ;  /* 0x000000aeafaf8212 */ /* 0x000fc800078e3cff */
[----:B------:R-:W-:-:S04]  /*10f30*/  @!P0 LOP3.LUT R174, R175, R174, RZ, 0x3c, !PT ;  /* 0x000000aeafae8212 */ /* 0x000fc800078e3cff */
[----:B------:R-:W-:Y:S02]  /*10f40*/  @!P0 LOP3.LUT R175, R175, R174, RZ, 0x3c, !PT ;  /* 0x000000aeafaf8212 */ /* 0x000fe400078e3cff */
[----:B0-----:R-:W-:-:S04]  /*10f50*/  @!P0 LOP3.LUT R173, R173, R172, RZ, 0x3c, !PT ;  /* 0x000000acadad8212 */ /* 0x001fc800078e3cff */
[----:B------:R-:W-:-:S04]  /*10f60*/  @!P0 LOP3.LUT R172, R173, R172, RZ, 0x3c, !PT ;  /* 0x000000acadac8212 */ /* 0x000fc800078e3cff */
[----:B------:R-:W-:-:S05]  /*10f70*/  @!P0 LOP3.LUT R173, R173, R172, RZ, 0x3c, !PT ;  /* 0x000000acadad8212 */ /* 0x000fca00078e3cff */
[----:B------:R0:W4:Y:S02]  /*10f80*/  @!P0 LDG.E.U16 R171, desc[UR6][R172.64] ;  /* 0x00000006acab8981 */ /* 0x000124000c1e1500 */
[----:B0-----:R-:W-:-:S06]  /*10f90*/  PRMT R172, RZ, 0x7610, R172 ;  /* 0x00007610ffac7816 */ /* 0x001fcc00000000ac */
[----:B------:R2:W4:Y:S02]  /*10fa0*/  @!P0 LDG.E.U16 R172, desc[UR6][R174.64] ;  /* 0x00000006aeac8981 */ /* 0x000524000c1e1500 */
[----:B--2---:R-:W-:Y:S02]  /*10fb0*/  @!P0 IMAD.MOV.U32 R174, RZ, RZ, R3 ;  /* 0x000000ffffae8224 */ /* 0x004fe400078e0003 */
[----:B---3--:R-:W-:Y:S01]  /*10fc0*/  @!P0 IMAD.MOV.U32 R175, RZ, RZ, R224 ;  /* 0x000000ffffaf8224 */ /* 0x008fe200078e00e0 */
[----:B------:R-:W2:Y:S04]  /*10fd0*/  LDL R3, [R1+0x800] ;  /* 0x0008000001037983 */ /* 0x000ea80000100800 */
[----:B------:R-:W3:Y:S01]  /*10fe0*/  LDL R224, [R1+0x7fc] ;  /* 0x0007fc0001e07983 */ /* 0x000ee20000100800 */
[----:B------:R-:W-:-:S03]  /*10ff0*/  PRMT R173, RZ, 0x7610, R173 ;  /* 0x00007610ffad7816 */ /* 0x000fc600000000ad */
[----:B------:R0:W-:Y:S04]  /*11000*/  STS.U16 [R217+UR4+0x1480], R177 ;  /* 0x001480b1d9007988 */ /* 0x0001e80008000404 */
[----:B------:R1:W4:Y:S04]  /*11010*/  @!P0 LDG.E.U16 R173, desc[UR6][R174.64] ;  /* 0x00000006aead8981 */ /* 0x000328000c1e1500 */
[----:B------:R1:W-:Y:S01]  /*11020*/  STS.U16 [R217+UR4+0x1880], R176 ;  /* 0x001880b0d9007988 */ /* 0x0003e20008000404 */
[----:B0-----:R-:W-:Y:S01]  /*11030*/  @!P0 IMAD.MOV.U32 R177, RZ, RZ, R252 ;  /* 0x000000ffffb18224 */ /* 0x001fe200078e00fc */
[----:B-1----:R-:W-:Y:S01]  /*11040*/  PRMT R174, RZ, 0x7610, R174 ;  /* 0x00007610ffae7816 */ /* 0x002fe200000000ae */
[----:B------:R-:W-:Y:S01]  /*11050*/  @!P0 IMAD.MOV.U32 R176, RZ, RZ, R234 ;  /* 0x000000ffffb08224 */ /* 0x000fe200078e00ea */
[----:B------:R-:W-:Y:S01]  /*11060*/  PRMT R175, RZ, 0x7610, R175 ;  /* 0x00007610ffaf7816 */ /* 0x000fe200000000af */
[----:B------:R-:W-:Y:S04]  /*11070*/  STS.U16 [R217+UR4+0x1c80], R179 ;  /* 0x001c80b3d9007988 */ /* 0x000fe80008000404 */
[----:B------:R0:W4:Y:S04]  /*11080*/  @!P0 LDG.E.U16 R174, desc[UR6][R176.64] ;  /* 0x00000006b0ae8981 */ /* 0x000128000c1e1500 */
[----:B------:R-:W-:Y:S04]  /*11090*/  STS.U16 [R217+UR4+0x2080], R178 ;  /* 0x002080b2d9007988 */ /* 0x000fe80008000404 */
[----:B------:R-:W4:Y:S01]  /*110a0*/  LDL R234, [R1+0x338] ;  /* 0x0003380001ea7983 */ /* 0x000f220000100800 */
[----:B0-----:R-:W-:-:S02]  /*110b0*/  @!P0 IMAD.MOV.U32 R176, RZ, RZ, R248 ;  /* 0x000000ffffb08224 */ /* 0x001fc400078e00f8 */
[----:B------:R-:W-:Y:S01]  /*110c0*/  @!P0 IMAD.MOV.U32 R177, RZ, RZ, R247 ;  /* 0x000000ffffb18224 */ /* 0x000fe200078e00f7 */
[----:B------:R-:W4:Y:S04]  /*110d0*/  LDL.LU R252, [R1+0x24] ;  /* 0x0000240001fc7983 */ /* 0x000f280000300800 */
[----:B------:R0:W4:Y:S04]  /*110e0*/  @!P0 LDG.E.U16 R175, desc[UR6][R176.64] ;  /* 0x00000006b0af8981 */ /* 0x000128000c1e1500 */
[----:B------:R1:W-:Y:S01]  /*110f0*/  STL [R1+0x85c], R248 ;  /* 0x00085cf801007387 */ /* 0x0003e20000100800 */
[----:B0-----:R-:W-:-:S03]  /*11100*/  PRMT R176, RZ, 0x7610, R176 ;  /* 0x00007610ffb07816 */ /* 0x001fc600000000b0 */
[----:B-1----:R-:W4:Y:S04]  /*11110*/  LDL.LU R248, [R1+0xac] ;  /* 0x0000ac0001f87983 */ /* 0x002f280000300800 */
[----:B------:R0:W-:Y:S04]  /*11120*/  STL [R1+0x858], R247 ;  /* 0x000858f701007387 */ /* 0x0001e80000100800 */
[----:B------:R1:W-:Y:S04]  /*11130*/  STS.U16 [R217+UR4+0x2480], R181 ;  /* 0x002480b5d9007988 */ /* 0x0003e80008000404 */
[----:B0-----:R-:W4:Y:S04]  /*11140*/  LDL.LU R247, [R1+0x78] ;  /* 0x0000780001f77983 */ /* 0x001f280000300800 */
[----:B------:R0:W-:Y:S04]  /*11150*/  STS.U16 [R217+UR4+0x2880], R180 ;  /* 0x002880b4d9007988 */ /* 0x0001e80008000404 */
[----:B-1----:R-:W4:Y:S04]  /*11160*/  LDL R181, [R1+0x378] ;  /* 0x0003780001b57983 */ /* 0x002f280000100800 */
[----:B0-----:R-:W4:Y:S01]  /*11170*/  LDL R180, [R1+0x374] ;  /* 0x0003740001b47983 */ /* 0x001f220000100800 */
[----:B--2---:R-:W-:-:S02]  /*11180*/  @!P0 IMAD.MOV.U32 R178, RZ, RZ, R3 ;  /* 0x000000ffffb28224 */ /* 0x004fc400078e0003 */
[----:B---3--:R-:W-:Y:S01]  /*11190*/  @!P0 IMAD.MOV.U32 R179, RZ, RZ, R224 ;  /* 0x000000ffffb38224 */ /* 0x008fe200078e00e0 */
[----:B------:R-:W-:Y:S01]  /*111a0*/  PRMT R177, RZ, 0x7610, R177 ;  /* 0x00007610ffb17816 */ /* 0x000fe200000000b1 */
[----:B------:R-:W2:Y:S04]  /*111b0*/  LDL R224, [R1+0x2f4] ;  /* 0x0002f40001e07983 */ /* 0x000ea80000100800 */
[----:B------:R0:W3:Y:S04]  /*111c0*/  @!P0 LDG.E.U16 R176, desc[UR6][R178.64] ;  /* 0x00000006b2b08981 */ /* 0x0000e8000c1e1500 */
[----:B------:R-:W3:Y:S04]  /*111d0*/  LDL R3, [R1+0x2f8] ;  /* 0x0002f80001037983 */ /* 0x000ee80000100800 */
[----:B------:R-:W0:Y:S04]  /*111e0*/  LDL R178, [R1+0x3c0] ;  /* 0x0003c00001b27983 */ /* 0x000e280000100800 */
[----:B------:R-:W0:Y:S01]  /*111f0*/  LDL R179, [R1+0x3c4] ;  /* 0x0003c40001b37983 */ /* 0x000e220000100800 */
[----:B----4-:R-:W-:-:S04]  /*11200*/  @!P0 LOP3.LUT R181, R181, R180, RZ, 0x3c, !PT ;  /* 0x000000b4b5b58212 */ /* 0x010fc800078e3cff */
[----:B------:R-:W-:-:S04]  /*11210*/  @!P0 LOP3.LUT R180, R181, R180, RZ, 0x3c, !PT ;  /* 0x000000b4b5b48212 */ /* 0x000fc800078e3cff */
[----:B------:R-:W-:Y:S02]  /*11220*/  @!P0 LOP3.LUT R181, R181, R180, RZ, 0x3c, !PT ;  /* 0x000000b4b5b58212 */ /* 0x000fe400078e3cff */
[----:B0-----:R-:W-:-:S04]  /*11230*/  @!P0 LOP3.LUT R179, R179, R178, RZ, 0x3c, !PT ;  /* 0x000000b2b3b38212 */ /* 0x001fc800078e3cff */
[----:B------:R-:W-:-:S04]  /*11240*/  @!P0 LOP3.LUT R178, R179, R178, RZ, 0x3c, !PT ;  /* 0x000000b2b3b28212 */ /* 0x000fc800078e3cff */
[----:B------:R-:W-:-:S05]  /*11250*/  @!P0 LOP3.LUT R179, R179, R178, RZ, 0x3c, !PT ;  /* 0x000000b2b3b38212 */ /* 0x000fca00078e3cff */
[----:B------:R0:W4:Y:S02]  /*11260*/  @!P0 LDG.E.U16 R177, desc[UR6][R178.64] ;  /* 0x00000006b2b18981 */ /* 0x000124000c1e1500 */
[----:B0-----:R-:W-:-:S06]  /*11270*/  PRMT R178, RZ, 0x7610, R178 ;  /* 0x00007610ffb27816 */ /* 0x001fcc00000000b2 */
[----:B------:R0:W4:Y:S04]  /*11280*/  @!P0 LDG.E.U16 R178, desc[UR6][R180.64] ;  /* 0x00000006b4b28981 */ /* 0x000128000c1e1500 */
[----:B------:R-:W4:Y:S01]  /*11290*/  LDL R181, [R1+0x334] ;  /* 0x0003340001b57983 */ /* 0x000f220000100800 */
[----:B------:R-:W-:Y:S01]  /*112a0*/  PRMT R179, RZ, 0x7610, R179 ;  /* 0x00007610ffb37816 */ /* 0x000fe200000000b3 */
[----:B0-----:R-:W-:Y:S02]  /*112b0*/  @!P0 IMAD.MOV.U32 R180, RZ, RZ, R234 ;  /* 0x000000ffffb48224 */ /* 0x001fe400078e00ea */
[----:B------:R2:W-:Y:S04]  /*112c0*/  STS.U16 [R217+UR4+0x2c80], R183 ;  /* 0x002c80b7d9007988 */ /* 0x0005e80008000404 */
[----:B------:R3:W-:Y:S04]  /*112d0*/  STS.U16 [R217+UR4+0x3080], R182 ;  /* 0x003080b6d9007988 */ /* 0x0007e80008000404 */
[----:B------:R-:W4:Y:S01]  /*112e0*/  LDL R234, [R1+0x238] ;  /* 0x0002380001ea7983 */ /* 0x000f220000100800 */
[----:B--2---:R-:W-:-:S02]  /*112f0*/  @!P0 IMAD.MOV.U32 R183, RZ, RZ, R224 ;  /* 0x000000ffffb78224 */ /* 0x004fc400078e00e0 */
[----:B---3--:R-:W-:Y:S01]  /*11300*/  @!P0 IMAD.MOV.U32 R182, RZ, RZ, R3 ;  /* 0x000000ffffb68224 */ /* 0x008fe200078e0003 */
[----:B------:R0:W-:Y:S04]  /*11310*/  STS.U16 [R217+UR4+0x3480], R185 ;  /* 0x003480b9d9007988 */ /* 0x0001e80008000404 */
[----:B------:R1:W-:Y:S04]  /*11320*/  STS.U16 [R217+UR4+0x3880], R184 ;  /* 0x003880b8d9007988 */ /* 0x0003e80008000404 */
[----:B------:R-:W2:Y:S04]  /*11330*/  LDL R224, [R1+0x1f4] ;  /* 0x0001f40001e07983 */ /* 0x000ea80000100800 */
[----:B0-----:R-:W3:Y:S04]  /*11340*/  LDL R185, [R1+0x278] ;  /* 0x0002780001b97983 */ /* 0x001ee80000100800 */
[----:B-1----:R-:W3:Y:S04]  /*11350*/  LDL R184, [R1+0x274] ;  /* 0x0002740001b87983 */ /* 0x002ee80000100800 */
[----:B------:R-:W2:Y:S04]  /*11360*/  LDL R3, [R1+0x1f8] ;  /* 0x0001f80001037983 */ /* 0x000ea80000100800 */
[----:B----4-:R0:W4:Y:S02]  /*11370*/  @!P0 LDG.E.U16 R179, desc[UR6][R180.64] ;  /* 0x00000006b4b38981 */ /* 0x010124000c1e1500 */
[----:B0-----:R-:W-:-:S06]  /*11380*/  PRMT R180, RZ, 0x7610, R180 ;  /* 0x00007610ffb47816 */ /* 0x001fcc00000000b4 */
[----:B------:R0:W4:Y:S04]  /*11390*/  @!P0 LDG.E.U16 R180, desc[UR6][R182.64] ;  /* 0x00000006b6b48981 */ /* 0x000128000c1e1500 */
[----:B------:R-:W0:Y:S04]  /*113a0*/  LDL R182, [R1+0x2b4] ;  /* 0x0002b40001b67983 */ /* 0x000e280000100800 */
[----:B------:R-:W0:Y:S01]  /*113b0*/  LDL R183, [R1+0x2b8] ;  /* 0x0002b80001b77983 */ /* 0x000e220000100800 */
[----:B------:R-:W-:Y:S02]  /*113c0*/  PRMT R181, RZ, 0x7610, R181 ;  /* 0x00007610ffb57816 */ /* 0x000fe400000000b5 */
[----:B---3--:R-:W-:-:S04]  /*113d0*/  @!P0 LOP3.LUT R185, R185, R184, RZ, 0x3c, !PT ;  /* 0x000000b8b9b98212 */ /* 0x008fc800078e3cff */
[----:B------:R-:W-:-:S04]  /*113e0*/  @!P0 LOP3.LUT R184, R185, R184, RZ, 0x3c, !PT ;  /* 0x000000b8b9b88212 */ /* 0x000fc800078e3cff */
[----:B------:R-:W-:Y:S02]  /*113f0*/  @!P0 LOP3.LUT R185, R185, R184, RZ, 0x3c, !PT ;  /* 0x000000b8b9b98212 */ /* 0x000fe400078e3cff */
[----:B0-----:R-:W-:-:S04]  /*11400*/  @!P0 LOP3.LUT R183, R183, R182, RZ, 0x3c, !PT ;  /* 0x000000b6b7b78212 */ /* 0x001fc800078e3cff */
[----:B------:R-:W-:-:S04]  /*11410*/  @!P0 LOP3.LUT R182, R183, R182, RZ, 0x3c, !PT ;  /* 0x000000b6b7b68212 */ /* 0x000fc800078e3cff */
[----:B------:R-:W-:-:S05]  /*11420*/  @!P0 LOP3.LUT R183, R183, R182, RZ, 0x3c, !PT ;  /* 0x000000b6b7b78212 */ /* 0x000fca00078e3cff */
[----:B------:R0:W3:Y:S02]  /*11430*/  @!P0 LDG.E.U16 R181, desc[UR6][R182.64] ;  /* 0x00000006b6b58981 */ /* 0x0000e4000c1e1500 */
[----:B0-----:R-:W-:-:S06]  /*11440*/  PRMT R182, RZ, 0x7610, R182 ;  /* 0x00007610ffb67816 */ /* 0x001fcc00000000b6 */
[----:B------:R0:W3:Y:S04]  /*11450*/  @!P0 LDG.E.U16 R182, desc[UR6][R184.64] ;  /* 0x00000006b8b68981 */ /* 0x0000e8000c1e1500 */
[----:B------:R-:W4:Y:S01]  /*11460*/  LDL R185, [R1+0x234] ;  /* 0x0002340001b97983 */ /* 0x000f220000100800 */
[----:B------:R-:W-:Y:S01]  /*11470*/  PRMT R183, RZ, 0x7610, R183 ;  /* 0x00007610ffb77816 */ /* 0x000fe200000000b7 */
[----:B0-----:R-:W-:Y:S02]  /*11480*/  @!P0 IMAD.MOV.U32 R184, RZ, RZ, R234 ;  /* 0x000000ffffb88224 */ /* 0x001fe400078e00ea */
[----:B------:R0:W-:Y:S04]  /*11490*/  STS.U16 [R217+UR4+0x3c80], R187 ;  /* 0x003c80bbd9007988 */ /* 0x0001e80008000404 */
[----:B------:R-:W3:Y:S01]  /*114a0*/  LDL R234, [R1+0xf8] ;  /* 0x0000f80001ea7983 */ /* 0x000ee20000100800 */
[----:B0-----:R-:W-:Y:S01]  /*114b0*/  LOP3.LUT R217, R6, 0x20, RZ, 0x3c, !PT ;  /* 0x0000002006d97812 */ /* 0x001fe200078e3cff */
[----:B--2---:R-:W-:-:S02]  /*114c0*/  @!P0 IMAD.MOV.U32 R187, RZ, RZ, R224 ;  /* 0x000000ffffbb8224 */ /* 0x004fc400078e00e0 */
[----:B------:R-:W2:Y:S04]  /*114d0*/  LDL R224, [R1+0xb4] ;  /* 0x0000b40001e07983 */ /* 0x000ea80000100800 */
[----:B------:R0:W-:Y:S02]  /*114e0*/  STS.U16 [R217+UR4+0x100], R186 ;  /* 0x000100bad9007988 */ /* 0x0001e40008000404 */
[----:B0-----:R-:W-:Y:S02]  /*114f0*/  @!P0 IMAD.MOV.U32 R186, RZ, RZ, R3 ;  /* 0x000000ffffba8224 */ /* 0x001fe400078e0003 */
[----:B------:R0:W-:Y:S04]  /*11500*/  STS.U16 [R217+UR4+0x500], R189 ;  /* 0x000500bdd9007988 */ /* 0x0001e80008000404 */
[----:B------:R1:W-:Y:S04]  /*11510*/  STS.U16 [R217+UR4+0x900], R188 ;  /* 0x000900bcd9007988 */ /* 0x0003e80008000404 */
[----:B------:R-:W2:Y:S04]  /*11520*/  LDL R3, [R1+0xb8] ;  /* 0x0000b80001037983 */ /* 0x000ea80000100800 */
[----:B0-----:R-:W3:Y:S04]  /*11530*/  LDL R189, [R1+0x178] ;  /* 0x0001780001bd7983 */ /* 0x001ee80000100800 */
[----:B-1----:R-:W3:Y:S04]  /*11540*/  LDL R188, [R1+0x174] ;  /* 0x0001740001bc7983 */ /* 0x002ee80000100800 */
        /* <DEDUP_REMOVED lines=8> */
[----:B------:R-:W-:Y:S01]  /*115d0*/  @!P0 LOP3.LUT R189, R189, R188, RZ, 0x3c, !PT ;  /* 0x000000bcbdbd8212 */ /* 0x000fe200078e3cff */
[----:B------:R1:W-:Y:S04]  /*115e0*/  STS.U16 [R217+UR4+0xd00], R191 ;  /* 0x000d00bfd9007988 */ /* 0x0003e80008000404 */
[----:B-1----:R-:W3:Y:S01]  /*115f0*/  LDL R191, [R1+0xf4] ;  /* 0x0000f40001bf7983 */ /* 0x002ee20000100800 */
[----:B0-----:R-:W-:-:S04]  /*11600*/  @!P0 LOP3.LUT R187, R187, R186, RZ, 0x3c, !PT ;  /* 0x000000babbbb8212 */ /* 0x001fc800078e3cff */
[----:B------:R-:W-:-:S04]  /*11610*/  @!P0 LOP3.LUT R186, R187, R186, RZ, 0x3c, !PT ;  /* 0x000000babbba8212 */ /* 0x000fc800078e3cff */
[----:B------:R-:W-:-:S05]  /*11620*/  @!P0 LOP3.LUT R187, R187, R186, RZ, 0x3c, !PT ;  /* 0x000000babbbb8212 */ /* 0x000fca00078e3cff */
[----:B------:R0:W4:Y:S02]  /*11630*/  @!P0 LDG.E.U16 R185, desc[UR6][R186.64] ;  /* 0x00000006bab98981 */ /* 0x000124000c1e1500 */
[----:B0-----:R-:W-:-:S06]  /*11640*/  PRMT R186, RZ, 0x7610, R186 ;  /* 0x00007610ffba7816 */ /* 0x001fcc00000000ba */
[----:B------:R0:W4:Y:S04]  /*11650*/  @!P0 LDG.E.U16 R186, desc[UR6][R188.64] ;  /* 0x00000006bcba8981 */ /* 0x000128000c1e1500 */
[----:B------:R-:W0:Y:S04]  /*11660*/  LDL R188, [R1+0x134] ;  /* 0x0001340001bc7983 */ /* 0x000e280000100800 */
[----:B------:R-:W0:Y:S01]  /*11670*/  LDL R189, [R1+0x138] ;  /* 0x0001380001bd7983 */ /* 0x000e220000100800 */
[----:B------:R-:W-:-:S03]  /*11680*/  PRMT R187, RZ, 0x7610, R187 ;  /* 0x00007610ffbb7816 */ /* 0x000fc600000000bb */
[----:B------:R1:W-:Y:S02]  /*11690*/  STS.U16 [R217+UR4+0x1100], R190 ;  /* 0x001100bed9007988 */ /* 0x0003e40008000404 */
[----:B-1----:R-:W-:Y:S02]  /*116a0*/  @!P0 IMAD.MOV.U32 R190, RZ, RZ, R234 ;  /* 0x000000ffffbe8224 */ /* 0x002fe400078e00ea */
[----:B------:R-:W-:Y:S04]  /*116b0*/  STS.U16 [R217+UR4+0x1500], R211 ;  /* 0x001500d3d9007988 */ /* 0x000fe80008000404 */
[----:B------:R1:W-:Y:S04]  /*116c0*/  STS.U16 [R217+UR4+0x1900], R192 ;  /* 0x001900c0d9007988 */ /* 0x0003e80008000404 */
[----:B------:R-:W4:Y:S01]  /*116d0*/  LDL R234, [R1+0x7f8] ;  /* 0x0007f80001ea7983 */ /* 0x000f220000100800 */
[----:B-1----:R-:W-:-:S03]  /*116e0*/  PRMT R192, RZ, 0x7610, R192 ;  /* 0x00007610ffc07816 */ /* 0x002fc600000000c0 */
[----:B------:R1:W-:Y:S02]  /*116f0*/  STS.U16 [R217+UR4+0x1d00], R193 ;  /* 0x001d00c1d9007988 */ /* 0x0003e40008000404 */
[----:B-1----:R-:W-:Y:S02]  /*11700*/  PRMT R193, RZ, 0x7610, R193 ;  /* 0x00007610ffc17816 */ /* 0x002fe400000000c1 */
[----:B0-----:R-:W-:-:S04]  /*11710*/  @!P0 LOP3.LUT R189, R189, R188, RZ, 0x3c, !PT ;  /* 0x000000bcbdbd8212 */ /* 0x001fc800078e3cff */
[----:B------:R-:W-:-:S04]  /*11720*/  @!P0 LOP3.LUT R188, R189, R188, RZ, 0x3c, !PT ;  /* 0x000000bcbdbc8212 */ /* 0x000fc800078e3cff */
[----:B------:R-:W-:-:S05]  /*11730*/  @!P0 LOP3.LUT R189, R189, R188, RZ, 0x3c, !PT ;  /* 0x000000bcbdbd8212 */ /* 0x000fca00078e3cff */
[----:B------:R0:W4:Y:S02]  /*11740*/  @!P0 LDG.E.U16 R187, desc[UR6][R188.64] ;  /* 0x00000006bcbb8981 */ /* 0x000124000c1e1500 */
[----:B0-----:R-:W-:Y:S02]  /*11750*/  PRMT R188, RZ, 0x7610, R188 ;  /* 0x00007610ffbc7816 */ /* 0x001fe400000000bc */
[----:B------:R-:W-:-:S04]  /*11760*/  PRMT R189, RZ, 0x7610, R189 ;  /* 0x00007610ffbd7816 */ /* 0x000fc800000000bd */
[----:B---3--:R2:W3:Y:S02]  /*11770*/  @!P0 LDG.E.U16 R188, desc[UR6][R190.64] ;  /* 0x00000006bebc8981 */ /* 0x0084e4000c1e1500 */
[----:B--2---:R-:W-:Y:S02]  /*11780*/  @!P0 IMAD.MOV.U32 R190, RZ, RZ, R3 ;  /* 0x000000ffffbe8224 */ /* 0x004fe400078e0003 */
[----:B------:R-:W-:Y:S01]  /*11790*/  @!P0 IMAD.MOV.U32 R191, RZ, RZ, R224 ;  /* 0x000000ffffbf8224 */ /* 0x000fe200078e00e0 */
[----:B------:R-:W2:Y:S04]  /*117a0*/  LDL R3, [R1+0x3b0] ;  /* 0x0003b00001037983 */ /* 0x000ea80000100800 */
[----:B------:R0:W3:Y:S04]  /*117b0*/  @!P0 LDG.E.U16 R189, desc[UR6][R190.64] ;  /* 0x00000006bebd8981 */ /* 0x0000e8000c1e1500 */
[----:B------:R-:W3:Y:S01]  /*117c0*/  LDL R224, [R1+0x3ac] ;  /* 0x0003ac0001e07983 */ /* 0x000ee20000100800 */
[----:B0-----:R-:W-:-:S02]  /*117d0*/  @!P0 IMAD.MOV.U32 R190, RZ, RZ, R247 ;  /* 0x000000ffffbe8224 */ /* 0x001fc400078e00f7 */
[----:B------:R-:W-:Y:S01]  /*117e0*/  @!P0 IMAD.MOV.U32 R191, RZ, RZ, R250 ;  /* 0x000000ffffbf8224 */ /* 0x000fe200078e00fa */
[----:B------:R0:W-:Y:S04]  /*117f0*/  STL [R1+0x864], R247 ;  /* 0x000864f701007387 */ /* 0x0001e80000100800 */
[----:B------:R1:W3:Y:S04]  /*11800*/  @!P0 LDG.E.U16 R192, desc[UR6][R190.64] ;  /* 0x00000006bec08981 */ /* 0x0002e8000c1e1500 */
[----:B0-----:R-:W3:Y:S04]  /*11810*/  LDL.LU R247, [R1+0xec] ;  /* 0x0000ec0001f77983 */ /* 0x001ee80000300800 */
[----:B------:R0:W-:Y:S01]  /*11820*/  STL [R1+0x860], R250 ;  /* 0x000860fa01007387 */ /* 0x0001e20000100800 */
[----:B-1----:R-:W-:-:S02]  /*11830*/  @!P0 IMAD.MOV.U32 R190, RZ, RZ, R244 ;  /* 0x000000ffffbe8224 */ /* 0x002fc400078e00f4 */
[----:B------:R-:W-:-:S05]  /*11840*/  @!P0 IMAD.MOV.U32 R191, RZ, RZ, R242 ;  /* 0x000000ffffbf8224 */ /* 0x000fca00078e00f2 */
[----:B------:R4:W3:Y:S04]  /*11850*/  @!P0 LDG.E.U16 R193, desc[UR6][R190.64] ;  /* 0x00000006bec18981 */ /* 0x0008e8000c1e1500 */
[----:B0-----:R-:W3:Y:S04]  /*11860*/  LDL.LU R250, [R1+0xb0] ;  /* 0x0000b00001fa7983 */ /* 0x001ee80000300800 */
[----:B------:R0:W-:Y:S04]  /*11870*/  STL [R1+0x86c], R244 ;  /* 0x00086cf401007387 */ /* 0x0001e80000100800 */
[----:B0-----:R-:W3:Y:S04]  /*11880*/  LDL.LU R244, [R1+0x12c] ;  /* 0x00012c0001f47983 */ /* 0x001ee80000300800 */
[----:B------:R0:W-:Y:S04]  /*11890*/  STL [R1+0x868], R242 ;  /* 0x000868f201007387 */ /* 0x0001e80000100800 */
[----:B0-----:R-:W3:Y:S04]  /*118a0*/  LDL.LU R242, [R1+0xf0] ;  /* 0x0000f00001f27983 */ /* 0x001ee80000300800 */
[----:B------:R-:W2:Y:S01]  /*118b0*/  LDL R191, [R1+0x3f8] ;  /* 0x0003f80001bf7983 */ /* 0x000ea20000100800 */
[----:B----4-:R-:W-:-:S03]  /*118c0*/  @!P0 IMAD.MOV.U32 R190, RZ, RZ, R234 ;  /* 0x000000ffffbe8224 */ /* 0x010fc600078e00ea */
[----:B------:R0:W-:Y:S04]  /*118d0*/  STS.U16 [R217+UR4+0x2100], R194 ;  /* 0x002100c2d9007988 */ /* 0x0001e80008000404 */
[----:B------:R1:W-:Y:S04]  /*118e0*/  STS.U16 [R217+UR4+0x2500], R210 ;  /* 0x002500d2d9007988 */ /* 0x0003e80008000404 */
[----:B------:R-:W4:Y:S01]  /*118f0*/  LDL R234, [R1+0x2b0] ;  /* 0x0002b00001ea7983 */ /* 0x000f220000100800 */
[----:B0-----:R-:W-:Y:S02]  /*11900*/  PRMT R194, RZ, 0x7610, R194 ;  /* 0x00007610ffc27816 */ /* 0x001fe400000000c2 */
[----:B-1----:R-:W-:-:S04]  /*11910*/  PRMT R210, RZ, 0x7610, R210 ;  /* 0x00007610ffd27816 */ /* 0x002fc800000000d2 */
[----:B--2---:R0:W2:Y:S02]  /*11920*/  @!P0 LDG.E.U16 R194, desc[UR6][R190.64] ;  /* 0x00000006bec28981 */ /* 0x0040a4000c1e1500 */
[----:B0-----:R-:W-:Y:S02]  /*11930*/  @!P0 IMAD.MOV.U32 R190, RZ, RZ, R3 ;  /* 0x000000ffffbe8224 */ /* 0x001fe400078e0003 */
[----:B---3--:R-:W-:Y:S01]  /*11940*/  @!P0 IMAD.MOV.U32 R191, RZ, RZ, R224 ;  /* 0x000000ffffbf8224 */ /* 0x008fe200078e00e0 */
[----:B------:R0:W-:Y:S04]  /*11950*/  STS.U16 [R217+UR4+0x2900], R209 ;  /* 0x002900d1d9007988 */ /* 0x0001e80008000404 */
[----:B------:R1:W3:Y:S04]  /*11960*/  @!P0 LDG.E.U16 R210, desc[UR6][R190.64] ;  /* 0x00000006bed28981 */ /* 0x0002e8000c1e1500 */
[----:B------:R-:W2:Y:S04]  /*11970*/  LDL R224, [R1+0x26c] ;  /* 0x00026c0001e07983 */ /* 0x000ea80000100800 */
[----:B------:R-:W3:Y:S04]  /*11980*/  LDL R3, [R1+0x270] ;  /* 0x0002700001037983 */ /* 0x000ee80000100800 */
[----:B------:R-:W1:Y:S04]  /*11990*/  LDL R190, [R1+0x36c] ;  /* 0x00036c0001be7983 */ /* 0x000e680000100800 */
[----:B------:R-:W1:Y:S01]  /*119a0*/  LDL R191, [R1+0x370] ;  /* 0x0003700001bf7983 */ /* 0x000e620000100800 */
[----:B0-----:R-:W-:-:S02]  /*119b0*/  PRMT R209, RZ, 0x7610, R209 ;  /* 0x00007610ffd17816 */ /* 0x001fc400000000d1 */
[----:B-1----:R-:W-:-:S04]  /*119c0*/  @!P0 LOP3.LUT R191, R191, R190, RZ, 0x3c, !PT ;  /* 0x000000bebfbf8212 */ /* 0x002fc800078e3cff */
[----:B------:R-:W-:-:S04]  /*119d0*/  @!P0 LOP3.LUT R190, R191, R190, RZ, 0x3c, !PT ;  /* 0x000000bebfbe8212 */ /* 0x000fc800078e3cff */
[----:B------:R-:W-:-:S05]  /*119e0*/  @!P0 LOP3.LUT R191, R191, R190, RZ, 0x3c, !PT ;  /* 0x000000bebfbf8212 */ /* 0x000fca00078e3cff */
[----:B------:R0:W2:Y:S04]  /*119f0*/  @!P0 LDG.E.U16 R209, desc[UR6][R190.64] ;  /* 0x00000006bed18981 */ /* 0x0000a8000c1e1500 */
[----:B------:R-:W0:Y:S04]  /*11a00*/  LDL R190, [R1+0x32c] ;  /* 0x00032c0001be7983 */ /* 0x000e280000100800 */
[----:B------:R-:W0:Y:S04]  /*11a10*/  LDL R191, [R1+0x330] ;  /* 0x0003300001bf7983 */ /* 0x000e280000100800 */
[----:B------:R1:W-:Y:S02]  /*11a20*/  STS.U16 [R217+UR4+0x2d00], R208 ;  /* 0x002d00d0d9007988 */ /* 0x0003e40008000404 */
[----:B-1----:R-:W-:-:S02]  /*11a30*/  PRMT R208, RZ, 0x7610, R208 ;  /* 0x00007610ffd07816 */ /* 0x002fc400000000d0 */
[----:B0-----:R-:W-:-:S04]  /*11a40*/  @!P0 LOP3.LUT R191, R191, R190, RZ, 0x3c, !PT ;  /* 0x000000bebfbf8212 */ /* 0x001fc800078e3cff */
        /* <DEDUP_REMOVED lines=11> */
[----:B------:R-:W3:Y:S01]  /*11b00*/  LDL R191, [R1+0x2ac] ;  /* 0x0002ac0001bf7983 */ /* 0x000ee20000100800 */
[----:B----4-:R-:W-:-:S03]  /*11b10*/  @!P0 IMAD.MOV.U32 R190, RZ, RZ, R234 ;  /* 0x000000ffffbe8224 */ /* 0x010fc600078e00ea */
[----:B------:R0:W-:Y:S04]  /*11b20*/  STS.U16 [R217+UR4+0x3500], R206 ;  /* 0x003500ced9007988 */ /* 0x0001e80008000404 */
[----:B------:R1:W-:Y:S04]  /*11b30*/  STS.U16 [R217+UR4+0x3900], R205 ;  /* 0x003900cdd9007988 */ /* 0x0003e80008000404 */
[----:B------:R-:W4:Y:S01]  /*11b40*/  LDL R234, [R1+0x170] ;  /* 0x0001700001ea7983 */ /* 0x000f220000100800 */
[----:B0-----:R-:W-:Y:S02]  /*11b50*/  PRMT R206, RZ, 0x7610, R206 ;  /* 0x00007610ffce7816 */ /* 0x001fe400000000ce */
[----:B-1----:R-:W-:-:S04]  /*11b60*/  PRMT R205, RZ, 0x7610, R205 ;  /* 0x00007610ffcd7816 */ /* 0x002fc800000000cd */
[----:B---3--:R0:W3:Y:S02]  /*11b70*/  @!P0 LDG.E.U16 R206, desc[UR6][R190.64] ;  /* 0x00000006bece8981 */ /* 0x0080e4000c1e1500 */
[----:B0-----:R-:W-:Y:S02]  /*11b80*/  @!P0 IMAD.MOV.U32 R190, RZ, RZ, R3 ;  /* 0x000000ffffbe8224 */ /* 0x001fe400078e0003 */
[----:B--2---:R-:W-:Y:S01]  /*11b90*/  @!P0 IMAD.MOV.U32 R191, RZ, RZ, R224 ;  /* 0x000000ffffbf8224 */ /* 0x004fe200078e00e0 */
[----:B------:R0:W-:Y:S04]  /*11ba0*/  STS.U16 [R217+UR4+0x3d00], R204 ;  /* 0x003d00ccd9007988 */ /* 0x0001e80008000404 */
[----:B------:R1:W2:Y:S04]  /*11bb0*/  @!P0 LDG.E.U16 R205, desc[UR6][R190.64] ;  /* 0x00000006becd8981 */ /* 0x0002a8000c1e1500 */
        /* <DEDUP_REMOVED lines=9> */
[----:B------:R-:W0:Y:S01]  /*11c50*/  LDL R191, [R1+0x1f0] ;  /* 0x0001f00001bf7983 */ /* 0x000e220000100800 */
[----:B------:R-:W-:-:S05]  /*11c60*/  LOP3.LUT R224, R6, 0x30, RZ, 0x3c, !PT ;  /* 0x0000003006e07812 */ /* 0x000fca00078e3cff */
[----:B------:R1:W-:Y:S02]  /*11c70*/  STS.U16 [R224+UR4+0x180], R203 ;  /* 0x000180cbe0007988 */ /* 0x0003e40008000404 */
[----:B-1----:R-:W-:Y:S02]  /*11c80*/  PRMT R203, RZ, 0x7610, R203 ;  /* 0x00007610ffcb7816 */ /* 0x002fe400000000cb */
        /* <DEDUP_REMOVED lines=15> */
[----:B------:R-:W4:Y:S01]  /*11d80*/  LDL R234, [R1+0x3f4] ;  /* 0x0003f40001ea7983 */ /* 0x000f220000100800 */
[----:B0-----:R-:W-:-:S03]  /*11d90*/  PRMT R201, RZ, 0x7610, R201 ;  /* 0x00007610ffc97816 */ /* 0x001fc600000000c9 */
[----:B------:R0:W-:Y:S04]  /*11da0*/  STS.U16 [R224+UR4+0xd80], R200 ;  /* 0x000d80c8e0007988 */ /* 0x0001e80008000404 */
[----:B0-----:R-:W2:Y:S01]  /*11db0*/  LDL R224, [R1+0x3a4] ;  /* 0x0003a40001e07983 */ /* 0x001ea20000100800 */
[----:B------:R-:W-:-:S03]  /*11dc0*/  PRMT R200, RZ, 0x7610, R200 ;  /* 0x00007610ffc87816 */ /* 0x000fc600000000c8 */
[----:B---3--:R0:W3:Y:S02]  /*11dd0*/  @!P0 LDG.E.U16 R201, desc[UR6][R190.64] ;  /* 0x00000006bec98981 */ /* 0x0080e4000c1e1500 */
[----:B0-----:R-:W-:Y:S02]  /*11de0*/  @!P0 IMAD.MOV.U32 R190, RZ, RZ, R3 ;  /* 0x000000ffffbe8224 */ /* 0x001fe400078e0003 */
[----:B------:R-:W2:Y:S01]  /*11df0*/  LDL R3, [R1+0x3a8] ;  /* 0x0003a80001037983 */ /* 0x000ea20000100800 */
[----:B------:R-:W-:-:S03]  /*11e00*/  @!P0 IMAD.MOV.U32 R191, RZ, RZ, R244 ;  /* 0x000000ffffbf8224 */ /* 0x000fc600078e00f4 */
[----:B------:R0:W-:Y:S04]  /*11e10*/  STL [R1+0x870], R244 ;  /* 0x000870f401007387 */ /* 0x0001e80000100800 */
[----:B------:R1:W3:Y:S01]  /*11e20*/  @!P0 LDG.E.U16 R200, desc[UR6][R190.64] ;  /* 0x00000006bec88981 */ /* 0x0002e2000c1e1500 */
[----:B0-----:R-:W-:-:S05]  /*11e30*/  LOP3.LUT R244, R6, 0x30, RZ, 0x3c, !PT ;  /* 0x0000003006f47812 */ /* 0x001fca00078e3cff */
[----:B------:R0:W-:Y:S01]  /*11e40*/  STS.U16 [R244+UR4+0x1180], R199 ;  /* 0x001180c7f4007988 */ /* 0x0001e20008000404 */
[----:B-1----:R-:W-:Y:S02]  /*11e50*/  @!P0 IMAD.MOV.U32 R190, RZ, RZ, R242 ;  /* 0x000000ffffbe8224 */ /* 0x002fe400078e00f2 */
[----:B------:R-:W-:Y:S01]  /*11e60*/  @!P0 IMAD.MOV.U32 R191, RZ, RZ, R247 ;  /* 0x000000ffffbf8224 */ /* 0x000fe200078e00f7 */
[----:B------:R1:W-:Y:S01]  /*11e70*/  STS.U16 [R244+UR4+0x1580], R198 ;  /* 0x001580c6f4007988 */ /* 0x0003e20008000404 */
[----:B0-----:R-:W-:-:S03]  /*11e80*/  PRMT R199, RZ, 0x7610, R199 ;  /* 0x00007610ffc77816 */ /* 0x001fc600000000c7 */
[----:B------:R0:W-:Y:S01]  /*11e90*/  STL [R1+0x878], R242 ;  /* 0x000878f201007387 */ /* 0x0001e20000100800 */
[----:B-1----:R-:W-:-:S03]  /*11ea0*/  PRMT R198, RZ, 0x7610, R198 ;  /* 0x00007610ffc67816 */ /* 0x002fc600000000c6 */
[----:B------:R1:W3:Y:S04]  /*11eb0*/  @!P0 LDG.E.U16 R199, desc[UR6][R190.64] ;  /* 0x00000006bec78981 */ /* 0x0002e8000c1e1500 */
[----:B0-----:R-:W2:Y:S01]  /*11ec0*/  LDL R242, [R1+0x3f0] ;  /* 0x0003f00001f27983 */ /* 0x001ea20000100800 */
[----:B-1----:R-:W-:Y:S02]  /*11ed0*/  @!P0 IMAD.MOV.U32 R190, RZ, RZ, R250 ;  /* 0x000000ffffbe8224 */ /* 0x002fe400078e00fa */
[----:B------:R-:W-:Y:S01]  /*11ee0*/  @!P0 IMAD.MOV.U32 R191, RZ, RZ, R248 ;  /* 0x000000ffffbf8224 */ /* 0x000fe200078e00f8 */
[----:B------:R0:W-:Y:S04]  /*11ef0*/  STS.U16 [R244+UR4+0x1980], R197 ;  /* 0x001980c5f4007988 */ /* 0x0001e80008000404 */
[----:B------:R1:W3:Y:S04]  /*11f00*/  @!P0 LDG.E.U16 R198, desc[UR6][R190.64] ;  /* 0x00000006bec68981 */ /* 0x0002e8000c1e1500 */
[----:B------:R-:W-:Y:S01]  /*11f10*/  STL [R1+0x874], R247 ;  /* 0x000874f701007387 */ /* 0x000fe20000100800 */
[----:B0-----:R-:W-:-:S03]  /*11f20*/  PRMT R197, RZ, 0x7610, R197 ;  /* 0x00007610ffc57816 */ /* 0x001fc600000000c5 */
[----:B------:R-:W-:Y:S01]  /*11f30*/  STL [R1+0x880], R250 ;  /* 0x000880fa01007387 */ /* 0x000fe20000100800 */
[----:B-1----:R-:W-:Y:S02]  /*11f40*/  @!P0 IMAD.MOV.U32 R190, RZ, RZ, R252 ;  /* 0x000000ffffbe8224 */ /* 0x002fe400078e00fc */
[----:B------:R-:W-:Y:S01]  /*11f50*/  @!P0 IMAD.MOV.U32 R191, RZ, RZ, R0 ;  /* 0x000000ffffbf8224 */ /* 0x000fe200078e0000 */
[----:B------:R-:W-:Y:S04]  /*11f60*/  STL [R1+0x87c], R248 ;  /* 0x00087cf801007387 */ /* 0x000fe80000100800 */
[----:B------:R-:W-:Y:S04]  /*11f70*/  STL [R1+0x888], R252 ;  /* 0x000888fc01007387 */ /* 0x000fe80000100800 */
[----:B------:R-:W-:Y:S04]  /*11f80*/  STL [R1+0x884], R0 ;  /* 0x0008840001007387 */ /* 0x000fe80000100800 */
[----:B------:R0:W3:Y:S04]  /*11f90*/  @!P0 LDG.E.U16 R197, desc[UR6][R190.64] ;  /* 0x00000006bec58981 */ /* 0x0000e8000c1e1500 */
[----:B------:R1:W-:Y:S04]  /*11fa0*/  STL [R1+0x890], R239 ;  /* 0x000890ef01007387 */ /* 0x0003e80000100800 */
[----:B------:R4:W-:Y:S01]  /*11fb0*/  STL [R1+0x88c], R236 ;  /* 0x00088cec01007387 */ /* 0x0009e20000100800 */
[----:B0-----:R-:W-:-:S02]  /*11fc0*/  @!P0 IMAD.MOV.U32 R190, RZ, RZ, R239 ;  /* 0x000000ffffbe8224 */ /* 0x001fc400078e00ef */
[----:B------:R-:W-:Y:S01]  /*11fd0*/  @!P0 IMAD.MOV.U32 R191, RZ, RZ, R236 ;  /* 0x000000ffffbf8224 */ /* 0x000fe200078e00ec */
[----:B-1----:R-:W3:Y:S04]  /*11fe0*/  LDL R239, [R1+0x364] ;  /* 0x0003640001ef7983 */ /* 0x002ee80000100800 */
[----:B----4-:R-:W4:Y:S04]  /*11ff0*/  LDL R236, [R1+0x368] ;  /* 0x0003680001ec7983 */ /* 0x010f280000100800 */
[----:B------:R0:W-:Y:S04]  /*12000*/  STS.U16 [R244+UR4+0x1d80], R196 ;  /* 0x001d80c4f4007988 */ /* 0x0001e80008000404 */
[----:B------:R1:W-:Y:S01]  /*12010*/  STS.U16 [R244+UR4+0x2180], R195 ;  /* 0x002180c3f4007988 */ /* 0x0003e20008000404 */
[----:B0-----:R-:W-:-:S02]  /*12020*/  PRMT R196, RZ, 0x7610, R196 ;  /* 0x00007610ffc47816 */ /* 0x001fc400000000c4 */
[----:B-1----:R-:W-:-:S04]  /*12030*/  PRMT R195, RZ, 0x7610, R195 ;  /* 0x00007610ffc37816 */ /* 0x002fc800000000c3 */
[----:B------:R0:W4:Y:S01]  /*12040*/  @!P0 LDG.E.U16 R196, desc[UR6][R190.64] ;  /* 0x00000006bec48981 */ /* 0x000122000c1e1500 */
[----:B------:R-:W-:Y:S01]  /*12050*/  PRMT R211, RZ, 0x7610, R211 ;  /* 0x00007610ffd37816 */ /* 0x000fe200000000d3 */
[----:B0-----:R-:W-:Y:S02]  /*12060*/  @!P0 IMAD.MOV.U32 R190, RZ, RZ, R234 ;  /* 0x000000ffffbe8224 */ /* 0x001fe400078e00ea */
[----:B------:R0:W-:Y:S02]  /*12070*/  STS.U16 [R244+UR4+0x2580], R214 ;  /* 0x002580d6f4007988 */ /* 0x0001e40008000404 */
[----:B0-----:R-:W-:Y:S01]  /*12080*/  PRMT R214, RZ, 0x7610, R214 ;  /* 0x00007610ffd67816 */ /* 0x001fe200000000d6 */
[----:B--2---:R-:W-:Y:S02]  /*12090*/  @!P0 IMAD.MOV.U32 R191, RZ, RZ, R242 ;  /* 0x000000ffffbf8224 */ /* 0x004fe400078e00f2 */
[----:B------:R-:W2:Y:S04]  /*120a0*/  LDL R242, [R1+0x2a4] ;  /* 0x0002a40001f27983 */ /* 0x000ea80000100800 */
[----:B------:R0:W2:Y:S02]  /*120b0*/  @!P0 LDG.E.U16 R195, desc[UR6][R190.64] ;  /* 0x00000006bec38981 */ /* 0x0000a4000c1e1500 */
[----:B0-----:R-:W-:-:S02]  /*120c0*/  @!P0 IMAD.MOV.U32 R190, RZ, RZ, R3 ;  /* 0x000000ffffbe8224 */ /* 0x001fc400078e0003 */
[----:B------:R-:W-:Y:S01]  /*120d0*/  @!P0 IMAD.MOV.U32 R191, RZ, RZ, R224 ;  /* 0x000000ffffbf8224 */ /* 0x000fe200078e00e0 */
[----:B------:R-:W2:Y:S04]  /*120e0*/  LDL R3, [R1+0x2a8] ;  /* 0x0002a80001037983 */ /* 0x000ea80000100800 */
[----:B------:R-:W2:Y:S04]  /*120f0*/  LDL.LU R234, [R1+0x70] ;  /* 0x0000700001ea7983 */ /* 0x000ea80000300800 */
[----:B------:R3:W2:Y:S04]  /*12100*/  @!P0 LDG.E.U16 R211, desc[UR6][R190.64] ;  /* 0x00000006bed38981 */ /* 0x0006a8000c1e1500 */
[----:B------:R-:W2:Y:S04]  /*12110*/  LDL.LU R224, [R1+0x60] ;  /* 0x0000600001e07983 */ /* 0x000ea80000300800 */
[----:B------:R-:W2:Y:S04]  /*12120*/  LDL.LU R0, [R1+0x54] ;  /* 0x0000540001007983 */ /* 0x000ea80000300800 */
[----:B------:R-:W2:Y:S04]  /*12130*/  LDL.LU R252, [R1+0x48] ;  /* 0x0000480001fc7983 */ /* 0x000ea80000300800 */
[----:B------:R-:W2:Y:S04]  /*12140*/  LDL.LU R248, [R1+0x3c] ;  /* 0x00003c0001f87983 */ /* 0x000ea80000300800 */
[----:B------:R-:W2:Y:S01]  /*12150*/  LDL.LU R250, [R1+0x30] ;  /* 0x0000300001fa7983 */ /* 0x000ea20000300800 */
[----:B---3--:R-:W-:-:S03]  /*12160*/  @!P0 IMAD.MOV.U32 R191, RZ, RZ, R239 ;  /* 0x000000ffffbf8224 */ /* 0x008fc600078e00ef */
[----:B------:R-:W3:Y:S01]  /*12170*/  LDL.LU R247, [R1+0x28] ;  /* 0x0000280001f77983 */ /* 0x000ee20000300800 */
[----:B----4-:R-:W-:-:S03]  /*12180*/  @!P0 IMAD.MOV.U32 R190, RZ, RZ, R236 ;  /* 0x000000ffffbe8224 */ /* 0x010fc600078e00ec */
[----:B------:R0:W-:Y:S04]  /*12190*/  STS.U16 [R244+UR4+0x2980], R241 ;  /* 0x002980f1f4007988 */ /* 0x0001e80008000404 */
[----:B------:R1:W4:Y:S04]  /*121a0*/  @!P0 LDG.E.U16 R214, desc[UR6][R190.64] ;  /* 0x00000006bed68981 */ /* 0x000328000c1e1500 */
[----:B------:R-:W3:Y:S04]  /*121b0*/  LDL R236, [R1+0x268] ;  /* 0x0002680001ec7983 */ /* 0x000ee80000100800 */
[----:B0-----:R-:W2:Y:S04]  /*121c0*/  LDL R241, [R1+0x2e8] ;  /* 0x0002e80001f17983 */ /* 0x001ea80000100800 */
[----:B------:R-:W1:Y:S04]  /*121d0*/  LDL R190, [R1+0x324] ;  /* 0x0003240001be7983 */ /* 0x000e680000100800 */
[----:B------:R-:W1:Y:S04]  /*121e0*/  LDL R191, [R1+0x328] ;  /* 0x0003280001bf7983 */ /* 0x000e680000100800 */
[----:B------:R0:W-:Y:S04]  /*121f0*/  STS.U16 [R244+UR4+0x2d80], R233 ;  /* 0x002d80e9f4007988 */ /* 0x0001e80008000404 */
[----:B------:R-:W4:Y:S01]  /*12200*/  LDL R239, [R1+0x264] ;  /* 0x0002640001ef7983 */ /* 0x000f220000100800 */
[----:B0-----:R-:W-:-:S02]  /*12210*/  PRMT R233, RZ, 0x7610, R233 ;  /* 0x00007610ffe97816 */ /* 0x001fc400000000e9 */
[----:B-1----:R-:W-:-:S04]  /*12220*/  @!P0 LOP3.LUT R191, R191, R190, RZ, 0x3c, !PT ;  /* 0x000000bebfbf8212 */ /* 0x002fc800078e3cff */
[----:B------:R-:W-:-:S04]  /*12230*/  @!P0 LOP3.LUT R190, R191, R190, RZ, 0x3c, !PT ;  /* 0x000000bebfbe8212 */ /* 0x000fc800078e3cff */
[----:B------:R-:W-:-:S05]  /*12240*/  @!P0 LOP3.LUT R191, R191, R190, RZ, 0x3c, !PT ;  /* 0x000000bebfbf8212 */ /* 0x000fca00078e3cff */
[----:B------:R2:W4:Y:S04]  /*12250*/  @!P0 LDG.E.U16 R233, desc[UR6][R190.64] ;  /* 0x00000006bee98981 */ /* 0x000528000c1e1500 */
[----:B------:R-:W3:Y:S01]  /*12260*/  LDL R191, [R1+0x2e4] ;  /* 0x0002e40001bf7983 */ /* 0x000ee20000100800 */
[----:B--2---:R-:W-:-:S03]  /*12270*/  @!P0 IMAD.MOV.U32 R190, RZ, RZ, R241 ;  /* 0x000000ffffbe8224 */ /* 0x004fc600078e00f1 */
[----:B------:R0:W-:Y:S04]  /*12280*/  STS.U16 [R244+UR4+0x3180], R226 ;  /* 0x003180e2f4007988 */ /* 0x0001e80008000404 */
[----:B------:R1:W-:Y:S04]  /*12290*/  STS.U16 [R244+UR4+0x3580], R219 ;  /* 0x003580dbf4007988 */ /* 0x0003e80008000404 */
[----:B------:R-:W2:Y:S01]  /*122a0*/  LDL.LU R241, [R1+0x50] ;  /* 0x0000500001f17983 */ /* 0x000ea20000300800 */
[----:B0-----:R-:W-:Y:S02]  /*122b0*/  PRMT R226, RZ, 0x7610, R226 ;  /* 0x00007610ffe27816 */ /* 0x001fe400000000e2 */
[----:B-1----:R-:W-:Y:S01]  /*122c0*/  PRMT R219, RZ, 0x7610, R219 ;  /* 0x00007610ffdb7816 */ /* 0x002fe200000000db */
[----:B------:R-:W-:Y:S04]  /*122d0*/  STS.U16 [R244+UR4+0x3980], R213 ;  /* 0x003980d5f4007988 */ /* 0x000fe80008000404 */
[----:B------:R-:W-:Y:S04]  /*122e0*/  STS.U16 [R244+UR4+0x3d80], R11 ;  /* 0x003d800bf4007988 */ /* 0x000fe80008000404 */
[----:B---3--:R0:W3:Y:S02]  /*122f0*/  @!P0 LDG.E.U16 R226, desc[UR6][R190.64] ;  /* 0x00000006bee28981 */ /* 0x0080e4000c1e1500 */
[----:B0-----:R-:W-:-:S02]  /*12300*/  @!P0 IMAD.MOV.U32 R190, RZ, RZ, R3 ;  /* 0x000000ffffbe8224 */ /* 0x001fc400078e0003 */
[----:B------:R-:W-:Y:S01]  /*12310*/  @!P0 IMAD.MOV.U32 R191, RZ, RZ, R242 ;  /* 0x000000ffffbf8224 */ /* 0x000fe200078e00f2 */
[----:B------:R-:W-:Y:S01]  /*12320*/  LOP3.LUT R3, R6, 0x40, RZ, 0x3c, !PT ;  /* 0x0000004006037812 */ /* 0x000fe200078e3cff */
[----:B------:R-:W3:Y:S04]  /*12330*/  LDL.LU R242, [R1+0x44] ;  /* 0x0000440001f27983 */ /* 0x000ee80000300800 */
[----:B------:R0:W3:Y:S04]  /*12340*/  @!P0 LDG.E.U16 R219, desc[UR6][R190.64] ;  /* 0x00000006bedb8981 */ /* 0x0000e8000c1e1500 */
[----:B------:R1:W-:Y:S01]  /*12350*/  STS.U16 [R3+UR4+0x200], R234 ;  /* 0x000200ea03007988 */ /* 0x0003e20008000404 */
[----:B0-----:R-:W-:-:S02]  /*12360*/  @!P0 IMAD.MOV.U32 R190, RZ, RZ, R236 ;  /* 0x000000ffffbe8224 */ /* 0x001fc400078e00ec */
[----:B----4-:R-:W-:Y:S01]  /*12370*/  @!P0 IMAD.MOV.U32 R191, RZ, RZ, R239 ;  /* 0x000000ffffbf8224 */ /* 0x010fe200078e00ef */
[----:B------:R-:W4:Y:S04]  /*12380*/  LDL.LU R236, [R1+0x38] ;  /* 0x0000380001ec7983 */ /* 0x000f280000300800 */
[----:B------:R-:W4:Y:S04]  /*12390*/  LDL.LU R239, [R1+0x2c] ;  /* 0x00002c0001ef7983 */ /* 0x000f280000300800 */
[----:B-1----:R-:W2:Y:S04]  /*123a0*/  LDL.LU R234, [R1+0x8fc] ;  /* 0x0008fc0001ea7983 */ /* 0x002ea80000300800 */
[----:B------:R0:W-:Y:S04]  /*123b0*/  STS.U16 [R3+UR4+0x600], R224 ;  /* 0x000600e003007988 */ /* 0x0001e80008000404 */
[----:B------:R-:W-:Y:S04]  /*123c0*/  STS.U16 [R3+UR4+0xa00], R0 ;  /* 0x000a000003007988 */ /* 0x000fe80008000404 */
[----:B------:R-:W-:Y:S04]  /*123d0*/  STS.U16 [R3+UR4+0xe00], R252 ;  /* 0x000e00fc03007988 */ /* 0x000fe80008000404 */
[----:B------:R-:W-:Y:S04]  /*123e0*/  STS.U16 [R3+UR4+0x1200], R248 ;  /* 0x001200f803007988 */ /* 0x000fe80008000404 */
[----:B------:R-:W-:Y:S04]  /*123f0*/  STS.U16 [R3+UR4+0x1600], R250 ;  /* 0x001600fa03007988 */ /* 0x000fe80008000404 */
[----:B------:R-:W-:Y:S04]  /*12400*/  STS.U16 [R3+UR4+0x1a00], R247 ;  /* 0x001a00f703007988 */ /* 0x000fe80008000404 */
[----:B0-----:R-:W4:Y:S04]  /*12410*/  LDL.LU R224, [R1+0x8f8] ;  /* 0x0008f80001e07983 */ /* 0x001f280000300800 */
[----:B--2---:R0:W-:Y:S04]  /*12420*/  STS.U16 [R3+UR4+0x1e00], R234 ;  /* 0x001e00ea03007988 */ /* 0x0041e80008000404 */
[----:B------:R1:W-:Y:S04]  /*12430*/  STS.U16 [R3+UR4+0x2200], R227 ;  /* 0x002200e303007988 */ /* 0x0003e80008000404 */
[----:B0-----:R-:W2:Y:S04]  /*12440*/  LDL.LU R234, [R1+0x8f4] ;  /* 0x0008f40001ea7983 */ /* 0x001ea80000300800 */
[----:B-1----:R-:W2:Y:S04]  /*12450*/  LDL.LU R227, [R1+0x8f0] ;  /* 0x0008f00001e37983 */ /* 0x002ea80000300800 */
[----:B------:R-:W2:Y:S04]  /*12460*/  LDL.LU R0, [R1+0x68] ;  /* 0x0000680001007983 */ /* 0x000ea80000300800 */
[----:B------:R-:W2:Y:S04]  /*12470*/  LDL.LU R252, [R1+0x58] ;  /* 0x0000580001fc7983 */ /* 0x000ea80000300800 */
[----:B------:R-:W2:Y:S04]  /*12480*/  LDL.LU R248, [R1+0x4c] ;  /* 0x00004c0001f87983 */ /* 0x000ea80000300800 */
[----:B------:R-:W2:Y:S04]  /*12490*/  LDL.LU R250, [R1+0x40] ;  /* 0x0000400001fa7983 */ /* 0x000ea80000300800 */
[----:B------:R-:W-:Y:S04]  /*124a0*/  STS.U16 [R3+UR4+0x2600], R7 ;  /* 0x0026000703007988 */ /* 0x000fe80008000404 */
[----:B------:R-:W2:Y:S04]  /*124b0*/  LDL.LU R247, [R1+0x34] ;  /* 0x0000340001f77983 */ /* 0x000ea80000300800 */
[----:B------:R0:W-:Y:S04]  /*124c0*/  STS.U16 [R3+UR4+0x2a00], R246 ;  /* 0x002a00f603007988 */ /* 0x0001e80008000404 */
[----:B------:R1:W-:Y:S04]  /*124d0*/  STS.U16 [R3+UR4+0x2e00], R238 ;  /* 0x002e00ee03007988 */ /* 0x0003e80008000404 */
[----:B0-----:R-:W3:Y:S04]  /*124e0*/  LDL.LU R246, [R1+0x5c] ;  /* 0x00005c0001f67983 */ /* 0x001ee80000300800 */
[----:B-1----:R-:W4:Y:S01]  /*124f0*/  LDL.LU R238, [R1+0x6c] ;  /* 0x00006c0001ee7983 */ /* 0x002f220000300800 */
[----:B------:R-:W-:-:S03]  /*12500*/  LOP3.LUT R7, R6, 0x50, RZ, 0x3c, !PT ;  /* 0x0000005006077812 */ /* 0x000fc600078e3cff */
[----:B------:R-:W-:Y:S04]  /*12510*/  STS.U16 [R3+UR4+0x3200], R230 ;  /* 0x003200e603007988 */ /* 0x000fe80008000404 */
[----:B------:R-:W-:Y:S04]  /*12520*/  STS.U16 [R3+UR4+0x3600], R221 ;  /* 0x003600dd03007988 */ /* 0x000fe80008000404 */
[----:B------:R-:W-:Y:S04]  /*12530*/  STS.U16 [R3+UR4+0x3a00], R212 ;  /* 0x003a00d403007988 */ /* 0x000fe80008000404 */
[----:B------:R-:W-:Y:S04]  /*12540*/  STS.U16 [R3+UR4+0x3e00], R12 ;  /* 0x003e000c03007988 */ /* 0x000fe80008000404 */
[----:B----4-:R-:W-:Y:S04]  /*12550*/  STS.U16 [R7+UR4+0x280], R238 ;  /* 0x000280ee07007988 */ /* 0x010fe80008000404 */
[----:B---3--:R-:W-:Y:S04]  /*12560*/  STS.U16 [R7+UR4+0x680], R246 ;  /* 0x000680f607007988 */ /* 0x008fe80008000404 */
[----:B------:R-:W-:Y:S04]  /*12570*/  STS.U16 [R7+UR4+0xa80], R241 ;  /* 0x000a80f107007988 */ /* 0x000fe80008000404 */
[----:B------:R0:W-:Y:S04]  /*12580*/  STS.U16 [R7+UR4+0xe80], R242 ;  /* 0x000e80f207007988 */ /* 0x0001e80008000404 */
[----:B------:R-:W-:Y:S04]  /*12590*/  STS.U16 [R7+UR4+0x1280], R236 ;  /* 0x001280ec07007988 */ /* 0x000fe80008000404 */
[----:B------:R-:W-:Y:S04]  /*125a0*/  STS.U16 [R7+UR4+0x1680], R239 ;  /* 0x001680ef07007988 */ /* 0x000fe80008000404 */
[----:B0-----:R-:W3:Y:S04]  /*125b0*/  LDL.LU R242, [R1+0x64] ;  /* 0x0000640001f27983 */ /* 0x001ee80000300800 */
[----:B--2---:R0:W-:Y:S04]  /*125c0*/  STS.U16 [R7+UR4+0x1a80], R227 ;  /* 0x001a80e307007988 */ /* 0x0041e80008000404 */
[----:B------:R1:W-:Y:S04]  /*125d0*/  STS.U16 [R7+UR4+0x1e80], R231 ;  /* 0x001e80e707007988 */ /* 0x0003e80008000404 */
[----:B0-----:R-:W2:Y:S04]  /*125e0*/  LDL.LU R227, [R1+0x8ec] ;  /* 0x0008ec0001e37983 */ /* 0x001ea80000300800 */
[----:B-1----:R-:W4:Y:S04]  /*125f0*/  LDL.LU R231, [R1+0x8e8] ;  /* 0x0008e80001e77983 */ /* 0x002f280000300800 */
[----:B------:R-:W-:Y:S04]  /*12600*/  STS.U16 [R7+UR4+0x2280], R229 ;  /* 0x002280e507007988 */ /* 0x000fe80008000404 */
[----:B------:R0:W-:Y:S04]  /*12610*/  STS.U16 [R7+UR4+0x2680], R2 ;  /* 0x0026800207007988 */ /* 0x0001e80008000404 */
[----:B------:R-:W-:Y:S04]  /*12620*/  STS.U16 [R7+UR4+0x2a80], R245 ;  /* 0x002a80f507007988 */ /* 0x000fe80008000404 */
[----:B------:R-:W-:Y:S01]  /*12630*/  STS.U16 [R7+UR4+0x2e80], R237 ;  /* 0x002e80ed07007988 */ /* 0x000fe20008000404 */
[----:B0-----:R-:W-:-:S03]  /*12640*/  LOP3.LUT R2, R6, 0x60, RZ, 0x3c, !PT ;  /* 0x0000006006027812 */ /* 0x001fc600078e3cff */
[----:B------:R-:W-:Y:S04]  /*12650*/  STS.U16 [R7+UR4+0x3280], R228 ;  /* 0x003280e407007988 */ /* 0x000fe80008000404 */
        /* <DEDUP_REMOVED lines=8> */
[----:B------:R-:W2:Y:S04]  /*126e0*/  LDL.LU R229, [R1+0x8e4] ;  /* 0x0008e40001e57983 */ /* 0x000ea80000300800 */
[----:B----4-:R0:W-:Y:S04]  /*126f0*/  STS.U16 [R2+UR4+0x1700], R231 ;  /* 0x001700e702007988 */ /* 0x0101e80008000404 */
[----:B------:R1:W-:Y:S04]  /*12700*/  STS.U16 [R2+UR4+0x1b00], R234 ;  /* 0x001b00ea02007988 */ /* 0x0003e80008000404 */
[----:B------:R4:W-:Y:S04]  /*12710*/  STS.U16 [R2+UR4+0x1f00], R4 ;  /* 0x001f000402007988 */ /* 0x0009e80008000404 */
[----:B0-----:R-:W2:Y:S04]  /*12720*/  LDL.LU R231, [R1+0x8e0] ;  /* 0x0008e00001e77983 */ /* 0x001ea80000300800 */
[----:B-1----:R-:W2:Y:S04]  /*12730*/  LDL.LU R234, [R1+0x8dc] ;  /* 0x0008dc0001ea7983 */ /* 0x002ea80000300800 */
[----:B----4-:R-:W4:Y:S04]  /*12740*/  LDL.LU R4, [R1+0x8d8] ;  /* 0x0008d80001047983 */ /* 0x010f280000300800 */
        /* <DEDUP_REMOVED lines=9> */
[----:B---3--:R0:W-:Y:S02]  /*127e0*/  STS.U16 [R5+UR4+0x380], R242 ;  /* 0x000380f205007988 */ /* 0x0081e40008000404 */
[----:B0-----:R-:W-:-:S02]  /*127f0*/  LOP3.LUT R242, R6, 0x10, RZ, 0x3c, !PT ;  /* 0x0000001006f27812 */ /* 0x001fc400078e3cff */
[----:B------:R-:W-:-:S06]  /*12800*/  PRMT R213, RZ, 0x7610, R213 ;  /* 0x00007610ffd57816 */ /* 0x000fcc00000000d5 */
[----:B------:R-:W3:Y:S04]  /*12810*/  @!P0 LDG.E.U16 R213, desc[UR6][R190.64] ;  /* 0x00000006bed58981 */ /* 0x000ee8000c1e1500 */
[----:B----4-:R0:W-:Y:S04]  /*12820*/  STS.U16 [R5+UR4+0x780], R4 ;  /* 0x0007800405007988 */ /* 0x0101e80008000404 */
[----:B--2---:R1:W-:Y:S04]  /*12830*/  STS.U16 [R5+UR4+0xb80], R234 ;  /* 0x000b80ea05007988 */ /* 0x0043e80008000404 */
[----:B------:R2:W-:Y:S04]  /*12840*/  STS.U16 [R5+UR4+0xf80], R231 ;  /* 0x000f80e705007988 */ /* 0x0005e80008000404 */
[----:B------:R4:W-:Y:S04]  /*12850*/  STS.U16 [R5+UR4+0x1380], R229 ;  /* 0x001380e505007988 */ /* 0x0009e80008000404 */
[----:B------:R4:W-:Y:S04]  /*12860*/  STS.U16 [R5+UR4+0x1780], R227 ;  /* 0x001780e305007988 */ /* 0x0009e80008000404 */
[----:B------:R4:W-:Y:S04]  /*12870*/  STS.U16 [R5+UR4+0x1b80], R224 ;  /* 0x001b80e005007988 */ /* 0x0009e80008000404 */
[----:B------:R3:W-:Y:S04]  /*12880*/  STS.U16 [R5+UR4+0x1f80], R222 ;  /* 0x001f80de05007988 */ /* 0x0007e80008000404 */
[----:B------:R3:W-:Y:S04]  /*12890*/  STS.U16 [R5+UR4+0x2380], R220 ;  /* 0x002380dc05007988 */ /* 0x0007e80008000404 */
        /* <DEDUP_REMOVED lines=46> */
[----:B0-----:R-:W3:Y:S04]  /*12b80*/  LDL.LU R4, [R1+0x8d4] ;  /* 0x0008d40001047983 */ /* 0x001ee80000300800 */
[----:B------:R-:W-:Y:S04]  /*12b90*/  STS.U16 [R217+UR4+0x9d00], R183 ;  /* 0x009d00b7d9007988 */ /* 0x000fe80008000404 */
[----:B-1----:R-:W3:Y:S04]  /*12ba0*/  LDL.LU R234, [R1+0x8d0] ;  /* 0x0008d00001ea7983 */ /* 0x002ee80000300800 */
[----:B------:R-:W-:Y:S04]  /*12bb0*/  STS.U16 [R217+UR4+0xa100], R184 ;  /* 0x00a100b8d9007988 */ /* 0x000fe80008000404 */
[----:B--2---:R-:W2:Y:S04]  /*12bc0*/  LDL.LU R231, [R1+0x8cc] ;  /* 0x0008cc0001e77983 */ /* 0x004ea80000300800 */
[----:B------:R-:W-:Y:S04]  /*12bd0*/  STS.U16 [R217+UR4+0xa500], R185 ;  /* 0x00a500b9d9007988 */ /* 0x000fe80008000404 */
[----:B----4-:R-:W4:Y:S04]  /*12be0*/  LDL.LU R229, [R1+0x8c8] ;  /* 0x0008c80001e57983 */ /* 0x010f280000300800 */
[----:B------:R-:W-:Y:S04]  /*12bf0*/  STS.U16 [R217+UR4+0xa900], R186 ;  /* 0x00a900bad9007988 */ /* 0x000fe80008000404 */
[----:B------:R-:W4:Y:S04]  /*12c00*/  LDL.LU R227, [R1+0x8c4] ;  /* 0x0008c40001e37983 */ /* 0x000f280000300800 */
[----:B------:R-:W-:Y:S04]  /*12c10*/  STS.U16 [R217+UR4+0xad00], R187 ;  /* 0x00ad00bbd9007988 */ /* 0x000fe80008000404 */
[----:B------:R-:W4:Y:S04]  /*12c20*/  LDL.LU R224, [R1+0x8c0] ;  /* 0x0008c00001e07983 */ /* 0x000f280000300800 */
[----:B------:R-:W-:Y:S04]  /*12c30*/  STS.U16 [R217+UR4+0xb100], R188 ;  /* 0x00b100bcd9007988 */ /* 0x000fe80008000404 */
[----:B---3--:R-:W3:Y:S04]  /*12c40*/  LDL.LU R222, [R1+0x8bc] ;  /* 0x0008bc0001de7983 */ /* 0x008ee80000300800 */
[----:B------:R-:W-:Y:S04]  /*12c50*/  STS.U16 [R217+UR4+0xb500], R189 ;  /* 0x00b500bdd9007988 */ /* 0x000fe80008000404 */
[----:B------:R-:W3:Y:S04]  /*12c60*/  LDL.LU R220, [R1+0x8b8] ;  /* 0x0008b80001dc7983 */ /* 0x000ee80000300800 */
[----:B------:R-:W-:Y:S04]  /*12c70*/  STS.U16 [R217+UR4+0xb900], R192 ;  /* 0x00b900c0d9007988 */ /* 0x000fe80008000404 */
[----:B------:R-:W-:Y:S04]  /*12c80*/  STL [R1+0x894], R6 ;  /* 0x0008940601007387 */ /* 0x000fe80000100800 */
[----:B------:R0:W-:Y:S04]  /*12c90*/  STS.U16 [R217+UR4+0xbd00], R193 ;  /* 0x00bd00c1d9007988 */ /* 0x0001e80008000404 */
[----:B0-----:R-:W3:Y:S04]  /*12ca0*/  LDL.LU R217, [R1+0x8b4] ;  /* 0x0008b40001d97983 */ /* 0x001ee80000300800 */
[----:B------:R-:W2:Y:S04]  /*12cb0*/  LDL R13, [R1+0x3e8] ;  /* 0x0003e800010d7983 */ /* 0x000ea80000100800 */
[----:B------:R-:W2:Y:S04]  /*12cc0*/  LDL R12, [R1+0x3ec] ;  /* 0x0003ec00010c7983 */ /* 0x000ea80000100800 */
[----:B------:R-:W4:Y:S04]  /*12cd0*/  LDL R23, [R1+0x3e0] ;  /* 0x0003e00001177983 */ /* 0x000f280000100800 */
[----:B------:R-:W3:Y:S04]  /*12ce0*/  LDL R22, [R1+0x3e4] ;  /* 0x0003e40001167983 */ /* 0x000ee80000100800 */
[----:B------:R-:W-:Y:S04]  /*12cf0*/  STS.U16 [R244+UR4+0x8180], R194 ;  /* 0x008180c2f4007988 */ /* 0x000fe80008000404 */
[----:B------:R-:W-:Y:S04]  /*12d00*/  STS.U16 [R244+UR4+0x8580], R210 ;  /* 0x008580d2f4007988 */ /* 0x000fe80008000404 */
[----:B------:R-:W4:Y:S04]  /*12d10*/  LDL R21, [R1+0x3d8] ;  /* 0x0003d80001157983 */ /* 0x000f280000100800 */
[----:B------:R-:W4:Y:S04]  /*12d20*/  LDL R20, [R1+0x3dc] ;  /* 0x0003dc0001147983 */ /* 0x000f280000100800 */
[----:B------:R-:W4:Y:S04]  /*12d30*/  LDL R15, [R1+0x39c] ;  /* 0x00039c00010f7983 */ /* 0x000f280000100800 */
[----:B------:R-:W4:Y:S04]  /*12d40*/  LDL R14, [R1+0x3a0] ;  /* 0x0003a000010e7983 */ /* 0x000f280000100800 */
[----:B------:R-:W4:Y:S04]  /*12d50*/  LDL R19, [R1+0x394] ;  /* 0x0003940001137983 */ /* 0x000f280000100800 */
[----:B------:R-:W4:Y:S04]  /*12d60*/  LDL R18, [R1+0x398] ;  /* 0x0003980001127983 */ /* 0x000f280000100800 */
[----:B------:R-:W-:Y:S04]  /*12d70*/  STS.U16 [R244+UR4+0x8980], R209 ;  /* 0x008980d1f4007988 */ /* 0x000fe80008000404 */
[----:B------:R-:W4:Y:S04]  /*12d80*/  LDL.LU R246, [R1+0x1d8] ;  /* 0x0001d80001f67983 */ /* 0x000f280000300800 */
        /* <DEDUP_REMOVED lines=24> */
[----:B------:R0:W-:Y:S04]  /*12f10*/  STS.U16 [R244+UR4+0xbd80], R196 ;  /* 0x00bd80c4f4007988 */ /* 0x0001e80008000404 */
[----:B------:R-:W4:Y:S04]  /*12f20*/  LDL.LU R247, [R1+0x150] ;  /* 0x0001500001f77983 */ /* 0x000f280000300800 */
[----:B0-----:R-:W4:Y:S04]  /*12f30*/  LDL.LU R244, [R1+0x164] ;  /* 0x0001640001f47983 */ /* 0x001f280000300800 */
[----:B------:R-:W4:Y:S04]  /*12f40*/  LDL.LU R241, [R1+0x154] ;  /* 0x0001540001f17983 */ /* 0x000f280000300800 */
        /* <DEDUP_REMOVED lines=25> */
[----:B------:R-:W4:Y:S01]  /*130e0*/  LDL.LU R200, [R1+0x18] ;  /* 0x0000180001c87983 */ /* 0x000f220000300800 */
[----:B------:R-:W-:-:S03]  /*130f0*/  PRMT R8, RZ, 0x7610, R8 ;  /* 0x00007610ff087816 */ /* 0x000fc60000000008 */
[----:B------:R-:W4:Y:S04]  /*13100*/  LDL.LU R199, [R1+0x10] ;  /* 0x0000100001c77983 */ /* 0x000f280000300800 */
[----:B------:R-:W4:Y:S04]  /*13110*/  LDL.LU R198, [R1+0x8] ;  /* 0x0000080001c67983 */ /* 0x000f280000300800 */
[----:B------:R-:W4:Y:S04]  /*13120*/  LDL.LU R197, [R1] ;  /* 0x0000000001c57983 */ /* 0x000f280000300800 */
[----:B------:R0:W-:Y:S04]  /*13130*/  STS.U16 [R3+UR4+0x8200], R195 ;  /* 0x008200c303007988 */ /* 0x0001e80008000404 */
[----:B------:R1:W-:Y:S04]  /*13140*/  STS.U16 [R3+UR4+0x8600], R211 ;  /* 0x008600d303007988 */ /* 0x0003e80008000404 */
[----:B------:R2:W-:Y:S04]  /*13150*/  STS.U16 [R3+UR4+0x8a00], R214 ;  /* 0x008a00d603007988 */ /* 0x0005e80008000404 */
[----:B0-----:R-:W4:Y:S04]  /*13160*/  LDL.LU R195, [R1+0xe8] ;  /* 0x0000e80001c37983 */ /* 0x001f280000300800 */
[----:B-1----:R-:W4:Y:S04]  /*13170*/  LDL.LU R211, [R1+0x114] ;  /* 0x0001140001d37983 */ /* 0x002f280000300800 */
[----:B--2---:R-:W2:Y:S04]  /*13180*/  LDL.LU R214, [R1+0x168] ;  /* 0x0001680001d67983 */ /* 0x004ea80000300800 */
[----:B------:R0:W-:Y:S04]  /*13190*/  STS.U16 [R3+UR4+0x8e00], R233 ;  /* 0x008e00e903007988 */ /* 0x0001e80008000404 */
[----:B------:R1:W-:Y:S04]  /*131a0*/  STS.U16 [R3+UR4+0x9200], R226 ;  /* 0x009200e203007988 */ /* 0x0003e80008000404 */
[----:B------:R3:W-:Y:S04]  /*131b0*/  STS.U16 [R3+UR4+0x9600], R219 ;  /* 0x009600db03007988 */ /* 0x0007e80008000404 */
[----:B0-----:R-:W2:Y:S04]  /*131c0*/  LDL.LU R233, [R1+0x110] ;  /* 0x0001100001e97983 */ /* 0x001ea80000300800 */
[----:B-1----:R-:W2:Y:S04]  /*131d0*/  LDL.LU R226, [R1+0x194] ;  /* 0x0001940001e27983 */ /* 0x002ea80000300800 */
[----:B---3--:R-:W3:Y:S04]  /*131e0*/  LDL.LU R219, [R1+0x128] ;  /* 0x0001280001db7983 */ /* 0x008ee80000300800 */
[----:B------:R0:W-:Y:S04]  /*131f0*/  STS.U16 [R3+UR4+0x9a00], R213 ;  /* 0x009a00d503007988 */ /* 0x0001e80008000404 */
[----:B------:R1:W3:Y:S04]  /*13200*/  @!P0 LDG.E.U16 R8, desc[UR6][R12.64] ;  /* 0x000000060c088981 */ /* 0x0002e8000c1e1500 */
[----:B0-----:R-:W3:Y:S04]  /*13210*/  LDL.LU R213, [R1+0x15c] ;  /* 0x00015c0001d57983 */ /* 0x001ee80000300800 */
[----:B------:R-:W2:Y:S01]  /*13220*/  LDL R17, [R1+0x38c] ;  /* 0x00038c0001117983 */ /* 0x000ea20000100800 */
[----:B-1----:R-:W-:-:S02]  /*13230*/  @!P0 IMAD.MOV.U32 R12, RZ, RZ, R22 ;  /* 0x000000ffff0c8224 */ /* 0x002fc400078e0016 */
[----:B----4-:R-:W-:Y:S01]  /*13240*/  @!P0 IMAD.MOV.U32 R13, RZ, RZ, R23 ;  /* 0x000000ffff0d8224 */ /* 0x010fe200078e0017 */
[----:B------:R-:W2:Y:S04]  /*13250*/  LDL R16, [R1+0x390] ;  /* 0x0003900001107983 */ /* 0x000ea80000100800 */
[----:B------:R-:W4:Y:S04]  /*13260*/  LDL R23, [R1+0x35c] ;  /* 0x00035c0001177983 */ /* 0x000f280000100800 */
[----:B------:R-:W3:Y:S01]  /*13270*/  LDL R22, [R1+0x360] ;  /* 0x0003600001167983 */ /* 0x000ee20000100800 */
[----:B------:R-:W-:-:S02]  /*13280*/  PRMT R9, RZ, 0x7610, R9 ;  /* 0x00007610ff097816 */ /* 0x000fc40000000009 */
[----:B------:R-:W-:Y:S01]  /*13290*/  PRMT R11, RZ, 0x7610, R11 ;  /* 0x00007610ff0b7816 */ /* 0x000fe2000000000b */
[----:B------:R-:W4:Y:S01]  /*132a0*/  LDL R153, [R1+0x34c] ;  /* 0x00034c0001997983 */ /* 0x000f220000100800 */
[----:B------:R-:W-:-:S03]  /*132b0*/  PRMT R10, RZ, 0x7610, R10 ;  /* 0x00007610ff0a7816 */ /* 0x000fc6000000000a */
[----:B------:R0:W4:Y:S04]  /*132c0*/  @!P0 LDG.E.U16 R9, desc[UR6][R12.64] ;  /* 0x000000060c098981 */ /* 0x000128000c1e1500 */
[----:B------:R1:W4:Y:S04]  /*132d0*/  @!P0 LDG.E.U16 R11, desc[UR6][R14.64] ;  /* 0x000000060e0b8981 */ /* 0x000328000c1e1500 */
[----:B------:R-:W4:Y:S01]  /*132e0*/  LDL R152, [R1+0x350] ;  /* 0x0003500001987983 */ /* 0x000f220000100800 */
[----:B0-----:R-:W-:Y:S02]  /*132f0*/  @!P0 IMAD.MOV.U32 R12, RZ, RZ, R20 ;  /* 0x000000ffff0c8224 */ /* 0x001fe400078e0014 */
[----:B------:R-:W-:Y:S01]  /*13300*/  @!P0 IMAD.MOV.U32 R13, RZ, RZ, R21 ;  /* 0x000000ffff0d8224 */ /* 0x000fe200078e0015 */
[----:B------:R-:W4:Y:S01]  /*13310*/  LDL R155, [R1+0x2dc] ;  /* 0x0002dc00019b7983 */ /* 0x000f220000100800 */
[----:B-1----:R-:W-:-:S02]  /*13320*/  @!P0 IMAD.MOV.U32 R14, RZ, RZ, R18 ;  /* 0x000000ffff0e8224 */ /* 0x002fc400078e0012 */
[----:B------:R-:W-:Y:S01]  /*13330*/  @!P0 IMAD.MOV.U32 R15, RZ, RZ, R19 ;  /* 0x000000ffff0f8224 */ /* 0x000fe200078e0013 */
[----:B------:R-:W4:Y:S04]  /*13340*/  LDL R18, [R1+0x358] ;  /* 0x0003580001127983 */ /* 0x000f280000100800 */
[----:B------:R-:W4:Y:S04]  /*13350*/  LDL R19, [R1+0x354] ;  /* 0x0003540001137983 */ /* 0x000f280000100800 */
[----:B------:R0:W4:Y:S04]  /*13360*/  @!P0 LDG.E.U16 R10, desc[UR6][R12.64] ;  /* 0x000000060c0a8981 */ /* 0x000128000c1e1500 */
[----:B------:R-:W4:Y:S04]  /*13370*/  LDL R154, [R1+0x2e0] ;  /* 0x0002e000019a7983 */ /* 0x000f280000100800 */
[----:B------:R-:W4:Y:S01]  /*13380*/  LDL R21, [R1+0x31c] ;  /* 0x00031c0001157983 */ /* 0x000f220000100800 */
[----:B0-----:R-:W-:-:S03]  /*13390*/  PRMT R13, RZ, 0x7610, R13 ;  /* 0x00007610ff0d7816 */ /* 0x001fc6000000000d */
[----:B------:R-:W4:Y:S04]  /*133a0*/  LDL R20, [R1+0x320] ;  /* 0x0003200001147983 */ /* 0x000f280000100800 */
        /* <DEDUP_REMOVED lines=10> */
[----:B--2---:R3:W2:Y:S02]  /*13450*/  @!P0 LDG.E.U16 R13, desc[UR6][R16.64] ;  /* 0x00000006100d8981 */ /* 0x0046a4000c1e1500 */
[----:B---3--:R-:W-:-:S02]  /*13460*/  @!P0 IMAD.MOV.U32 R16, RZ, RZ, R22 ;  /* 0x000000ffff108224 */ /* 0x008fc400078e0016 */
[----:B----4-:R-:W-:Y:S01]  /*13470*/  @!P0 IMAD.MOV.U32 R17, RZ, RZ, R23 ;  /* 0x000000ffff118224 */ /* 0x010fe200078e0017 */
[----:B------:R-:W3:Y:S04]  /*13480*/  LDL R22, [R1+0x310] ;  /* 0x0003100001167983 */ /* 0x000ee80000100800 */
[----:B------:R-:W3:Y:S01]  /*13490*/  LDL R23, [R1+0x30c] ;  /* 0x00030c0001177983 */ /* 0x000ee20000100800 */
[----:B------:R-:W-:-:S06]  /*134a0*/  PRMT R12, RZ, 0x7610, R12 ;  /* 0x00007610ff0c7816 */ /* 0x000fcc000000000c */
[----:B------:R0:W4:Y:S02]  /*134b0*/  @!P0 LDG.E.U16 R12, desc[UR6][R14.64] ;  /* 0x000000060e0c8981 */ /* 0x000124000c1e1500 */
[----:B0-----:R-:W-:Y:S02]  /*134c0*/  PRMT R14, RZ, 0x7610, R14 ;  /* 0x00007610ff0e7816 */ /* 0x001fe4000000000e */
[----:B------:R-:W-:-:S04]  /*134d0*/  PRMT R15, RZ, 0x7610, R15 ;  /* 0x00007610ff0f7816 */ /* 0x000fc8000000000f */
[----:B------:R0:W2:Y:S04]  /*134e0*/  @!P0 LDG.E.U16 R14, desc[UR6][R16.64] ;  /* 0x00000006100e8981 */ /* 0x0000a8000c1e1500 */
[----:B------:R1:W4:Y:S01]  /*134f0*/  @!P0 LDG.E.U16 R15, desc[UR6][R18.64] ;  /* 0x00000006120f8981 */ /* 0x000322000c1e1500 */
[----:B0-----:R-:W-:Y:S01]  /*13500*/  PRMT R16, RZ, 0x7610, R16 ;  /* 0x00007610ff107816 */ /* 0x001fe20000000010 */
[----:B-1----:R-:W-:Y:S02]  /*13510*/  @!P0 IMAD.MOV.U32 R18, RZ, RZ, R152 ;  /* 0x000000ffff128224 */ /* 0x002fe400078e0098 */
[----:B------:R-:W-:Y:S01]  /*13520*/  @!P0 IMAD.MOV.U32 R19, RZ, RZ, R153 ;  /* 0x000000ffff138224 */ /* 0x000fe200078e0099 */
[----:B------:R-:W2:Y:S04]  /*13530*/  LDL R152, [R1+0x2d8] ;  /* 0x0002d80001987983 */ /* 0x000ea80000100800 */
[----:B------:R0:W4:Y:S04]  /*13540*/  @!P0 LDG.E.U16 R16, desc[UR6][R18.64] ;  /* 0x0000000612108981 */ /* 0x000128000c1e1500 */
[----:B------:R-:W2:Y:S01]  /*13550*/  LDL R153, [R1+0x2d4] ;  /* 0x0002d40001997983 */ /* 0x000ea20000100800 */
[----:B0-----:R-:W-:-:S06]  /*13560*/  PRMT R19, RZ, 0x7610, R19 ;  /* 0x00007610ff137816 */ /* 0x001fcc0000000013 */
[----:B---3--:R0:W3:Y:S02]  /*13570*/  @!P0 LDG.E.U16 R19, desc[UR6][R22.64] ;  /* 0x0000000616138981 */ /* 0x0080e4000c1e1500 */
[----:B0-----:R-:W-:Y:S02]  /*13580*/  @!P0 IMAD.MOV.U32 R22, RZ, RZ, R154 ;  /* 0x000000ffff168224 */ /* 0x001fe400078e009a */
[----:B------:R-:W-:Y:S01]  /*13590*/  @!P0 IMAD.MOV.U32 R23, RZ, RZ, R155 ;  /* 0x000000ffff178224 */ /* 0x000fe200078e009b */
[----:B------:R-:W4:Y:S04]  /*135a0*/  LDL R154, [R1+0x2a0] ;  /* 0x0002a000019a7983 */ /* 0x000f280000100800 */
[----:B------:R-:W4:Y:S01]  /*135b0*/  LDL R155, [R1+0x29c] ;  /* 0x00029c00019b7983 */ /* 0x000f220000100800 */
[----:B------:R-:W-:-:S02]  /*135c0*/  PRMT R17, RZ, 0x7610, R17 ;  /* 0x00007610ff117816 */ /* 0x000fc40000000011 */
[----:B------:R-:W-:-:S04]  /*135d0*/  PRMT R18, RZ, 0x7610, R18 ;  /* 0x00007610ff127816 */ /* 0x000fc80000000012 */
[----:B------:R0:W3:Y:S02]  /*135e0*/  @!P0 LDG.E.U16 R17, desc[UR6][R20.64] ;  /* 0x0000000614118981 */ /* 0x0000e4000c1e1500 */
[----:B0-----:R-:W-:Y:S02]  /*135f0*/  @!P0 IMAD.MOV.U32 R20, RZ, RZ, R156 ;  /* 0x000000ffff148224 */ /* 0x001fe400078e009c */
[----:B------:R-:W-:Y:S01]  /*13600*/  @!P0 IMAD.MOV.U32 R21, RZ, RZ, R157 ;  /* 0x000000ffff158224 */ /* 0x000fe200078e009d */
[----:B------:R-:W3:Y:S04]  /*13610*/  LDL R156, [R1+0x290] ;  /* 0x00029000019c7983 */ /* 0x000ee80000100800 */
[----:B------:R0:W3:Y:S04]  /*13620*/  @!P0 LDG.E.U16 R18, desc[UR6][R20.64] ;  /* 0x0000000614128981 */ /* 0x0000e8000c1e1500 */
[----:B------:R-:W3:Y:S01]  /*13630*/  LDL R157, [R1+0x28c] ;  /* 0x00028c00019d7983 */ /* 0x000ee20000100800 */
[----:B0-----:R-:W-:-:S02]  /*13640*/  PRMT R20, RZ, 0x7610, R20 ;  /* 0x00007610ff147816 */ /* 0x001fc40000000014 */
[----:B------:R-:W-:-:S04]  /*13650*/  PRMT R21, RZ, 0x7610, R21 ;  /* 0x00007610ff157816 */ /* 0x000fc80000000015 */
[----:B------:R0:W3:Y:S04]  /*13660*/  @!P0 LDG.E.U16 R20, desc[UR6][R22.64] ;  /* 0x0000000616148981 */ /* 0x0000e8000c1e1500 */
[----:B--2---:R1:W2:Y:S01]  /*13670*/  @!P0 LDG.E.U16 R21, desc[UR6][R152.64] ;  /* 0x0000000698158981 */ /* 0x0042a2000c1e1500 */
[----:B0-----:R-:W-:Y:S01]  /*13680*/  PRMT R23, RZ, 0x7610, R23 ;  /* 0x00007610ff177816 */ /* 0x001fe20000000017 */
[----:B-1----:R-:W-:Y:S02]  /*13690*/  @!P0 IMAD.MOV.U32 R152, RZ, RZ, R158 ;  /* 0x000000ffff988224 */ /* 0x002fe400078e009e */
[----:B------:R-:W-:Y:S01]  /*136a0*/  @!P0 IMAD.MOV.U32 R153, RZ, RZ, R159 ;  /* 0x000000ffff998224 */ /* 0x000fe200078e009f */
[----:B------:R-:W2:Y:S04]  /*136b0*/  LDL R158, [R1+0x258] ;  /* 0x00025800019e7983 */ /* 0x000ea80000100800 */
[----:B------:R-:W2:Y:S04]  /*136c0*/  LDL R159, [R1+0x254] ;  /* 0x00025400019f7983 */ /* 0x000ea80000100800 */
[----:B----4-:R0:W4:Y:S02]  /*136d0*/  @!P0 LDG.E.U16 R23, desc[UR6][R154.64] ;  /* 0x000000069a178981 */ /* 0x010124000c1e1500 */
[----:B0-----:R-:W-:-:S02]  /*136e0*/  @!P0 IMAD.MOV.U32 R154, RZ, RZ, R160 ;  /* 0x000000ffff9a8224 */ /* 0x001fc400078e00a0 */
[----:B------:R-:W-:Y:S01]  /*136f0*/  @!P0 IMAD.MOV.U32 R155, RZ, RZ, R161 ;  /* 0x000000ffff9b8224 */ /* 0x000fe200078e00a1 */
[----:B------:R-:W4:Y:S04]  /*13700*/  LDL R160, [R1+0x228] ;  /* 0x0002280001a07983 */ /* 0x000f280000100800 */
[----:B------:R-:W4:Y:S01]  /*13710*/  LDL R161, [R1+0x224] ;  /* 0x0002240001a17983 */ /* 0x000f220000100800 */
[----:B------:R-:W-:-:S06]  /*13720*/  PRMT R22, RZ, 0x7610, R22 ;  /* 0x00007610ff167816 */ /* 0x000fcc0000000016 */
[----:B------:R0:W4:Y:S02]  /*13730*/  @!P0 LDG.E.U16 R22, desc[UR6][R152.64] ;  /* 0x0000000698168981 */ /* 0x000124000c1e1500 */
[----:B0-----:R-:W-:Y:S02]  /*13740*/  PRMT R152, RZ, 0x7610, R152 ;  /* 0x00007610ff987816 */ /* 0x001fe40000000098 */
[----:B------:R-:W-:-:S04]  /*13750*/  PRMT R153, RZ, 0x7610, R153 ;  /* 0x00007610ff997816 */ /* 0x000fc80000000099 */
[----:B------:R0:W4:Y:S04]  /*13760*/  @!P0 LDG.E.U16 R152, desc[UR6][R154.64] ;  /* 0x000000069a988981 */ /* 0x000128000c1e1500 */
[----:B---3--:R1:W3:Y:S01]  /*13770*/  @!P0 LDG.E.U16 R153, desc[UR6][R156.64] ;  /* 0x000000069c998981 */ /* 0x0082e2000c1e1500 */
[----:B0-----:R-:W-:Y:S02]  /*13780*/  PRMT R154, RZ, 0x7610, R154 ;  /* 0x00007610ff9a7816 */ /* 0x001fe4000000009a */
[----:B------:R-:W-:Y:S01]  /*13790*/  PRMT R155, RZ, 0x7610, R155 ;  /* 0x00007610ff9b7816 */ /* 0x000fe2000000009b */
[----:B-1----:R-:W-:Y:S02]  /*137a0*/  @!P0 IMAD.MOV.U32 R156, RZ, RZ, R162 ;  /* 0x000000ffff9c8224 */ /* 0x002fe400078e00a2 */
[----:B------:R-:W-:Y:S01]  /*137b0*/  @!P0 IMAD.MOV.U32 R157, RZ, RZ, R163 ;  /* 0x000000ffff9d8224 */ /* 0x000fe200078e00a3 */
[----:B------:R-:W3:Y:S04]  /*137c0*/  LDL R162, [R1+0x218] ;  /* 0x0002180001a27983 */ /* 0x000ee80000100800 */
[----:B------:R0:W3:Y:S04]  /*137d0*/  @!P0 LDG.E.U16 R154, desc[UR6][R156.64] ;  /* 0x000000069c9a8981 */ /* 0x0000e8000c1e1500 */
[----:B--2---:R1:W2:Y:S04]  /*137e0*/  @!P0 LDG.E.U16 R155, desc[UR6][R158.64] ;  /* 0x000000069e9b8981 */ /* 0x0042a8000c1e1500 */
[----:B------:R-:W3:Y:S01]  /*137f0*/  LDL R163, [R1+0x214] ;  /* 0x0002140001a37983 */ /* 0x000ee20000100800 */
[----:B0-----:R-:W-:-:S03]  /*13800*/  PRMT R157, RZ, 0x7610, R157 ;  /* 0x00007610ff9d7816 */ /* 0x001fc6000000009d */
[----:B------:R-:W1:Y:S04]  /*13810*/  LDL R158, [R1+0x24c] ;  /* 0x00024c00019e7983 */ /* 0x000e680000100800 */
[----:B------:R-:W1:Y:S04]  /*13820*/  LDL R159, [R1+0x250] ;  /* 0x00025000019f7983 */ /* 0x000e680000100800 */
[----:B----4-:R-:W4:Y:S04]  /*13830*/  @!P0 LDG.E.U16 R157, desc[UR6][R160.64] ;  /* 0x00000006a09d8981 */ /* 0x010f28000c1e1500 */
[----:B------:R-:W2:Y:S04]  /*13840*/  LDL R160, [R1+0x21c] ;  /* 0x00021c0001a07983 */ /* 0x000ea80000100800 */
[----:B------:R-:W2:Y:S01]  /*13850*/  LDL R161, [R1+0x220] ;  /* 0x0002200001a17983 */ /* 0x000ea20000100800 */
[----:B------:R-:W-:-:S02]  /*13860*/  PRMT R156, RZ, 0x7610, R156 ;  /* 0x00007610ff9c7816 */ /* 0x000fc4000000009c */
[----:B-1----:R-:W-:-:S04]  /*13870*/  @!P0 LOP3.LUT R159, R159, R158, RZ, 0x3c, !PT ;  /* 0x0000009e9f9f8212 */ /* 0x002fc800078e3cff */
[----:B------:R-:W-:-:S04]  /*13880*/  @!P0 LOP3.LUT R158, R159, R158, RZ, 0x3c, !PT ;  /* 0x0000009e9f9e8212 */ /* 0x000fc800078e3cff */
[----:B------:R-:W-:-:S05]  /*13890*/  @!P0 LOP3.LUT R159, R159, R158, RZ, 0x3c, !PT ;  /* 0x0000009e9f9f8212 */ /* 0x000fca00078e3cff */
[----:B------:R0:W4:Y:S02]  /*138a0*/  @!P0 LDG.E.U16 R156, desc[UR6][R158.64] ;  /* 0x000000069e9c8981 */ /* 0x000124000c1e1500 */
[----:B0-----:R-:W-:Y:S02]  /*138b0*/  PRMT R158, RZ, 0x7610, R158 ;  /* 0x00007610ff9e7816 */ /* 0x001fe4000000009e */
[----:B--2---:R-:W-:-:S04]  /*138c0*/  @!P0 LOP3.LUT R161, R161, R160, RZ, 0x3c, !PT ;  /* 0x000000a0a1a18212 */ /* 0x004fc800078e3cff */
[----:B------:R-:W-:-:S04]  /*138d0*/  @!P0 LOP3.LUT R160, R161, R160, RZ, 0x3c, !PT ;  /* 0x000000a0a1a08212 */ /* 0x000fc800078e3cff */
[----:B------:R-:W-:-:S05]  /*138e0*/  @!P0 LOP3.LUT R161, R161, R160, RZ, 0x3c, !PT ;  /* 0x000000a0a1a18212 */ /* 0x000fca00078e3cff */
[----:B------:R0:W2:Y:S02]  /*138f0*/  @!P0 LDG.E.U16 R158, desc[UR6][R160.64] ;  /* 0x00000006a09e8981 */ /* 0x0000a4000c1e1500 */
[----:B0-----:R-:W-:-:S06]  /*13900*/  PRMT R161, RZ, 0x7610, R161 ;  /* 0x00007610ffa17816 */ /* 0x001fcc00000000a1 */
[----:B------:R0:W2:Y:S04]  /*13910*/  @!P0 LDG.E.U16 R161, desc[UR6][R164.64] ;  /* 0x00000006a4a18981 */ /* 0x0000a8000c1e1500 */
[----:B------:R-:W0:Y:S01]  /*13920*/  LDL R165, [R1+0x1e0] ;  /* 0x0001e00001a57983 */ /* 0x000e220000100800 */
[----:B------:R-:W-:-:S06]  /*13930*/  PRMT R159, RZ, 0x7610, R159 ;  /* 0x00007610ff9f7816 */ /* 0x000fcc000000009f */
[----:B---3--:R1:W3:Y:S04]  /*13940*/  @!P0 LDG.E.U16 R159, desc[UR6][R162.64] ;  /* 0x00000006a29f8981 */ /* 0x0082e8000c1e1500 */
[----:B------:R-:W1:Y:S04]  /*13950*/  LDL R162, [R1+0x20c] ;  /* 0x00020c0001a27983 */ /* 0x000e680000100800 */
[----:B------:R-:W1:Y:S04]  /*13960*/  LDL R163, [R1+0x210] ;  /* 0x0002100001a37983 */ /* 0x000e680000100800 */
[----:B------:R4:W-:Y:S01]  /*13970*/  STL [R1+0x898], R6 ;  /* 0x0008980601007387 */ /* 0x0009e20000100800 */
[----:B0-----:R-:W-:-:S02]  /*13980*/  @!P0 IMAD.MOV.U32 R164, RZ, RZ, R165 ;  /* 0x000000ffffa48224 */ /* 0x001fc400078e00a5 */
[----:B------:R-:W-:Y:S02]  /*13990*/  @!P0 IMAD.MOV.U32 R165, RZ, RZ, R6 ;  /* 0x000000ffffa58224 */ /* 0x000fe400078e0006 */
[----:B----4-:R-:W4:Y:S01]  /*139a0*/  LDL.LU R6, [R1+0x1d0] ;  /* 0x0001d00001067983 */ /* 0x010f220000300800 */
[----:B------:R-:W-:Y:S02]  /*139b0*/  PRMT R160, RZ, 0x7610, R160 ;  /* 0x00007610ffa07816 */ /* 0x000fe400000000a0 */
[----:B-1----:R-:W-:-:S04]  /*139c0*/  @!P0 LOP3.LUT R163, R163, R162, RZ, 0x3c, !PT ;  /* 0x000000a2a3a38212 */ /* 0x002fc800078e3cff */
[----:B------:R-:W-:-:S04]  /*139d0*/  @!P0 LOP3.LUT R162, R163, R162, RZ, 0x3c, !PT ;  /* 0x000000a2a3a28212 */ /* 0x000fc800078e3cff */
[----:B------:R-:W-:-:S05]  /*139e0*/  @!P0 LOP3.LUT R163, R163, R162, RZ, 0x3c, !PT ;  /* 0x000000a2a3a38212 */ /* 0x000fca00078e3cff */
[----:B------:R0:W3:Y:S02]  /*139f0*/  @!P0 LDG.E.U16 R160, desc[UR6][R162.64] ;  /* 0x00000006a2a08981 */ /* 0x0000e4000c1e1500 */
[----:B0-----:R-:W-:Y:S02]  /*13a00*/  PRMT R162, RZ, 0x7610, R162 ;  /* 0x00007610ffa27816 */ /* 0x001fe400000000a2 */
[----:B------:R-:W-:-:S04]  /*13a10*/  PRMT R163, RZ, 0x7610, R163 ;  /* 0x00007610ffa37816 */ /* 0x000fc800000000a3 */
[----:B------:R0:W3:Y:S01]  /*13a20*/  @!P0 LDG.E.U16 R162, desc[UR6][R164.64] ;  /* 0x00000006a4a28981 */ /* 0x0000e2000c1e1500 */
[----:B------:R-:W-:Y:S01]  /*13a30*/  PRMT R166, RZ, 0x7610, R166 ;  /* 0x00007610ffa67816 */ /* 0x000fe200000000a6 */
[----:B0-----:R-:W-:Y:S02]  /*13a40*/  @!P0 IMAD.MOV.U32 R164, RZ, RZ, R246 ;  /* 0x000000ffffa48224 */ /* 0x001fe400078e00f6 */
[----:B------:R-:W-:-:S05]  /*13a50*/  @!P0 IMAD.MOV.U32 R165, RZ, RZ, R239 ;  /* 0x000000ffffa58224 */ /* 0x000fca00078e00ef */
[----:B------:R0:W3:Y:S01]  /*13a60*/  @!P0 LDG.E.U16 R163, desc[UR6][R164.64] ;  /* 0x00000006a4a38981 */ /* 0x0000e2000c1e1500 */
[----:B------:R-:W-:Y:S01]  /*13a70*/  PRMT R167, RZ, 0x7610, R167 ;  /* 0x00007610ffa77816 */ /* 0x000fe200000000a7 */
[----:B0-----:R-:W-:Y:S01]  /*13a80*/  @!P0 IMAD.MOV.U32 R165, RZ, RZ, R252 ;  /* 0x000000ffffa58224 */ /* 0x001fe200078e00fc */
[----:B------:R-:W-:Y:S02]  /*13a90*/  PRMT R168, RZ, 0x7610, R168 ;  /* 0x00007610ffa87816 */ /* 0x000fe400000000a8 */
[----:B------:R-:W-:Y:S02]  /*13aa0*/  PRMT R169, RZ, 0x7610, R169 ;  /* 0x00007610ffa97816 */ /* 0x000fe400000000a9 */
[----:B------:R-:W-:Y:S02]  /*13ab0*/  PRMT R170, RZ, 0x7610, R170 ;  /* 0x00007610ffaa7816 */ /* 0x000fe400000000aa */
[----:B------:R-:W-:Y:S02]  /*13ac0*/  PRMT R171, RZ, 0x7610, R171 ;  /* 0x00007610ffab7816 */ /* 0x000fe400000000ab */
[----:B------:R-:W-:-:S02]  /*13ad0*/  PRMT R172, RZ, 0x7610, R172 ;  /* 0x00007610ffac7816 */ /* 0x000fc400000000ac */
[----:B------:R-:W-:Y:S02]  /*13ae0*/  PRMT R173, RZ, 0x7610, R173 ;  /* 0x00007610ffad7816 */ /* 0x000fe400000000ad */
        /* <DEDUP_REMOVED lines=20> */
[----:B------:R-:W-:Y:S01]  /*13c30*/  PRMT R194, RZ, 0x7610, R194 ;  /* 0x00007610ffc27816 */ /* 0x000fe200000000c2 */
[----:B----4-:R-:W-:-:S05]  /*13c40*/  @!P0 IMAD.MOV.U32 R164, RZ, RZ, R6 ;  /* 0x000000ffffa48224 */ /* 0x010fca00078e0006 */
[----:B------:R0:W4:Y:S02]  /*13c50*/  @!P0 LDG.E.U16 R166, desc[UR6][R164.64] ;  /* 0x00000006a4a68981 */ /* 0x000124000c1e1500 */
[----:B0-----:R-:W-:Y:S02]  /*13c60*/  @!P0 IMAD.MOV.U32 R164, RZ, RZ, R236 ;  /* 0x000000ffffa48224 */ /* 0x001fe400078e00ec */
[----:B------:R-:W-:-:S05]  /*13c70*/  @!P0 IMAD.MOV.U32 R165, RZ, RZ, R248 ;  /* 0x000000ffffa58224 */ /* 0x000fca00078e00f8 */
[----:B------:R0:W3:Y:S02]  /*13c80*/  @!P0 LDG.E.U16 R167, desc[UR6][R164.64] ;  /* 0x00000006a4a78981 */ /* 0x0000e4000c1e1500 */
[----:B0-----:R-:W-:Y:S02]  /*13c90*/  @!P0 IMAD.MOV.U32 R164, RZ, RZ, R230 ;  /* 0x000000ffffa48224 */ /* 0x001fe400078e00e6 */
[----:B------:R-:W-:-:S05]  /*13ca0*/  @!P0 IMAD.MOV.U32 R165, RZ, RZ, R251 ;  /* 0x000000ffffa58224 */ /* 0x000fca00078e00fb */
[----:B------:R0:W4:Y:S02]  /*13cb0*/  @!P0 LDG.E.U16 R168, desc[UR6][R164.64] ;  /* 0x00000006a4a88981 */ /* 0x000124000c1e1500 */
        /* <DEDUP_REMOVED lines=77> */
[----:B------:R-:W4:Y:S04]  /*14190*/  @!P0 LDG.E.U16 R194, desc[UR6][R164.64] ;  /* 0x00000006a4c28981 */ /* 0x000f28000c1e1500 */
[----:B------:R-:W-:Y:S04]  /*141a0*/  STS.U16 [R3+UR4+0x9e00], R157 ;  /* 0x009e009d03007988 */ /* 0x000fe80008000404 */
[----:B--2---:R-:W-:Y:S04]  /*141b0*/  STS.U16 [R3+UR4+0xa200], R161 ;  /* 0x00a200a103007988 */ /* 0x004fe80008000404 */
[----:B---3--:R-:W-:Y:S04]  /*141c0*/  STS.U16 [R3+UR4+0xa600], R167 ;  /* 0x00a600a703007988 */ /* 0x008fe80008000404 */
[----:B----4-:R-:W-:Y:S04]  /*141d0*/  STS.U16 [R3+UR4+0xaa00], R171 ;  /* 0x00aa00ab03007988 */ /* 0x010fe80008000404 */
[----:B------:R-:W-:Y:S04]  /*141e0*/  STS.U16 [R3+UR4+0xae00], R173 ;  /* 0x00ae00ad03007988 */ /* 0x000fe80008000404 */
[----:B------:R-:W-:Y:S04]  /*141f0*/  STS.U16 [R3+UR4+0xb200], R174 ;  /* 0x00b200ae03007988 */ /* 0x000fe80008000404 */
[----:B------:R-:W-:Y:S04]  /*14200*/  STS.U16 [R3+UR4+0xb600], R175 ;  /* 0x00b600af03007988 */ /* 0x000fe80008000404 */
[----:B------:R-:W-:Y:S04]  /*14210*/  STS.U16 [R3+UR4+0xba00], R176 ;  /* 0x00ba00b003007988 */ /* 0x000fe80008000404 */
        /* <DEDUP_REMOVED lines=15> */
[----:B------:R-:W-:Y:S01]  /*14310*/  STS.U16 [R7+UR4+0xba80], R182 ;  /* 0x00ba80b607007988 */ /* 0x000fe20008000404 */
[----:B------:R-:W-:-:S03]  /*14320*/  UMOV UR37, 0x40000040 ;  /* 0x4000004000257882 */ /* 0x000fc60000000000 */
[----:B0-----:R-:W2:Y:S04]  /*14330*/  LDL.LU R3, [R1+0x8b0] ;  /* 0x0008b00001037983 */ /* 0x001ea80000300800 */
        /* <DEDUP_REMOVED lines=31> */
[----:B0-----:R-:W4:Y:S04]  /*14530*/  LDL.LU R2, [R1+0x8a8] ;  /* 0x0008a80001027983 */ /* 0x001f280000300800 */
[----:B------:R-:W2:Y:S04]  /*14540*/  LDL.LU R167, [R1+0x824] ;  /* 0x0008240001a77983 */ /* 0x000ea80000300800 */
[----:B------:R-:W3:Y:S04]  /*14550*/  LDL.LU R161, [R1+0x820] ;  /* 0x0008200001a17983 */ /* 0x000ee80000300800 */
[----:B------:R-:W-:Y:S04]  /*14560*/  STS.U16 [R5+UR4+0xb780], R192 ;  /* 0x00b780c005007988 */ /* 0x000fe80008000404 */
[----:B------:R-:W4:Y:S04]  /*14570*/  LDL.LU R157, [R1+0x81c] ;  /* 0x00081c00019d7983 */ /* 0x000f280000300800 */
[----:B------:R-:W2:Y:S04]  /*14580*/  LDL.LU R164, [R1+0x818] ;  /* 0x0008180001a47983 */ /* 0x000ea80000300800 */
[----:B------:R-:W3:Y:S04]  /*14590*/  LDL.LU R165, [R1+0x814] ;  /* 0x0008140001a57983 */ /* 0x000ee80000300800 */
[----:B------:R-:W-:Y:S04]  /*145a0*/  STS.U16 [R5+UR4+0xbb80], R193 ;  /* 0x00bb80c105007988 */ /* 0x000fe80008000404 */
[----:B------:R0:W-:Y:S01]  /*145b0*/  STS.U16 [R5+UR4+0xbf80], R194 ;  /* 0x00bf80c205007988 */ /* 0x0001e20008000404 */
[----:B------:R1:W-:Y:S06]  /*145c0*/  MEMBAR.ALL.CTA ;  /* 0x0000000000007992 */ /* 0x0003ec0000008000 */
[----:B-1----:R-:W1:Y:S04]  /*145d0*/  FENCE.VIEW.ASYNC.S ;  /* 0x00000000000073c6 */ /* 0x002e680000000000 */
[----:B0-----:R-:W3:Y:S04]  /*145e0*/  LDL.LU R5, [R1+0x8a4] ;  /* 0x0008a40001057983 */ /* 0x001ee80000300800 */
[----:B------:R-:W3:Y:S04]  /*145f0*/  LDL R9, [R1+0x844] ;  /* 0x0008440001097983 */ /* 0x000ee80000100800 */
[----:B------:R-:W3:Y:S01]  /*14600*/  LDL.LU R171, [R1+0x7f4] ;  /* 0x0007f40001ab7983 */ /* 0x000ee20000300800 */
[----:B-1----:R-:W-:Y:S06]  /*14610*/  BAR.SYNC.DEFER_BLOCKING 0x0 ;  /* 0x0000000000007b1d */ /* 0x002fec0000010000 */
[----:B------:R-:W-:-:S06]  /*14620*/  WARPGROUP.ARRIVE ;  /* 0x00000000000079c5 */ /* 0x000fcc0000000000 */
[----:B------:R-:W-:-:S12]  /*14630*/  HGMMA.64x128x16.F32 R88, gdesc[UR36].tnspA, R88 ;  /* 0x21e00000245879f0 */ /* 0x000fd80008700858 */
[----:B------:R-:W-:-:S12]  /*14640*/  HGMMA.64x128x16.F32 R88, gdesc[UR8].tnspA, R88 ;  /* 0x21e00000085879f0 */ /* 0x000fd80008700858 */
[----:B------:R-:W-:-:S12]  /*14650*/  HGMMA.64x128x16.F32 R88, gdesc[UR12].tnspA, R88 ;  /* 0x21e000000c5879f0 */ /* 0x000fd80008700858 */
[----:B------:R-:W-:-:S12]  /*14660*/  HGMMA.64x128x16.F32 R88, gdesc[UR16].tnspA, R88 ;  /* 0x21e00000105879f0 */ /* 0x000fd80008700858 */
[----:B------:R-:W-:-:S12]  /*14670*/  HGMMA.64x128x16.F32 R88, gdesc[UR20].tnspA, R88 ;  /* 0x21e00000145879f0 */ /* 0x000fd80008700858 */
[----:B------:R-:W-:Y:S01]  /*14680*/  HGMMA.64x128x16.F32 R88, gdesc[UR24].tnspA, R88 ;  /* 0x21e00000185879f0 */ /* 0x000fe20008700858 */
[----:B------:R-:W-:-:S11]  /*14690*/  UIADD3.64 UR48, UR8, 0x380, URZ ;  /* 0x0000038008307897 */ /* 0x000fd6000fffe03f */
[----:B------:R-:W-:Y:S01]  /*146a0*/  HGMMA.64x128x16.F32 R88, gdesc[UR28].tnspA, R88 ;  /* 0x21e000001c5879f0 */ /* 0x000fe20008700858 */
[----:B------:R-:W-:Y:S01]  /*146b0*/  UMOV UR50, UR38 ;  /* 0x0000002600327c82 */ /* 0x000fe20008000000 */
[----:B------:R-:W-:Y:S01]  /*146c0*/  UMOV UR51, UR39 ;  /* 0x0000002700337c82 */ /* 0x000fe20008000000 */
[----:B------:R-:W-:-:S09]  /*146d0*/  UIADD3.64 UR52, UR8, 0x400, URZ ;  /* 0x0000040008347897 */ /* 0x000fd2000fffe03f */
[----:B------:R-:W-:-:S12]  /*146e0*/  HGMMA.64x128x16.F32 R88, gdesc[UR32].tnspA, R88 ;  /* 0x21e00000205879f0 */ /* 0x000fd80008700858 */
[----:B------:R-:W-:Y:S01]  /*146f0*/  HGMMA.64x128x16.F32 R24, gdesc[UR48].tnspA, R24 ;  /* 0x21e00000301879f0 */ /* 0x000fe20008700818 */
[----:B------:R-:W-:Y:S01]  /*14700*/  UMOV UR54, UR10 ;  /* 0x0000000a00367c82 */ /* 0x000fe20008000000 */
[----:B------:R-:W-:Y:S01]  /*14710*/  UMOV UR55, UR11 ;  /* 0x0000000b00377c82 */ /* 0x000fe20008000000 */
[----:B------:R-:W-:-:S09]  /*14720*/  UIADD3.64 UR56, UR8, 0x480, URZ ;  /* 0x0000048008387897 */ /* 0x000fd2000fffe03f */
[----:B------:R-:W-:Y:S01]  /*14730*/  HGMMA.64x128x16.F32 R24, gdesc[UR52].tnspA, R24 ;  /* 0x21e00000341879f0 */ /* 0x000fe20008700818 */
[----:B------:R-:W-:Y:S01]  /*14740*/  UMOV UR58, UR14 ;  /* 0x0000000e003a7c82 */ /* 0x000fe20008000000 */
[----:B------:R-:W-:Y:S01]  /*14750*/  UMOV UR59, UR15 ;  /* 0x0000000f003b7c82 */ /* 0x000fe20008000000 */
[----:B----4-:R-:W-:Y:S02]  /*14760*/  R2UR UR53, R157 ;  /* 0x000000009d3572ca */ /* 0x010fe400000e0000 */
[----:B--2---:R-:W-:Y:S01]  /*14770*/  R2UR UR52, R164 ;  /* 0x00000000a43472ca */ /* 0x004fe200000e0000 */
[----:B------:R-:W2:Y:S04]  /*14780*/  LDL.LU R157, [R1+0x7dc] ;  /* 0x0007dc00019d7983 */ /* 0x000ea80000300800 */
[----:B------:R-:W4:Y:S01]  /*14790*/  LDL.LU R164, [R1+0x7d4] ;  /* 0x0007d40001a47983 */ /* 0x000f220000300800 */
[----:B------:R-:W-:-:S02]  /*147a0*/  R2UR UR49, R167 ;  /* 0x00000000a73172ca */ /* 0x000fc400000e0000 */
[----:B---3--:R-:W-:Y:S01]  /*147b0*/  R2UR UR48, R161 ;  /* 0x00000000a13072ca */ /* 0x008fe200000e0000 */
[----:B------:R-:W-:Y:S01]  /*147c0*/  HGMMA.64x128x16.F32 R24, gdesc[UR56].tnspA, R24 ;  /* 0x21e00000381879f0 */ /* 0x000fe20008700818 */
[----:B------:R-:W-:Y:S02]  /*147d0*/  R2UR UR56, R5 ;  /* 0x00000000053872ca */ /* 0x000fe400000e0000 */
[----:B------:R-:W0:Y:S01]  /*147e0*/  LDC R5, c[0x0][0x238] ;  /* 0x00008e00ff057b82 */ /* 0x000e220000000800 */
[----:B------:R-:W-:Y:S02]  /*147f0*/  R2UR UR57, R165 ;  /* 0x00000000a53972ca */ /* 0x000fe400000e0000 */
[----:B------:R-:W3:Y:S04]  /*14800*/  LDL.LU R165, [R1+0x7cc] ;  /* 0x0007cc0001a57983 */ /* 0x000ee80000300800 */
[----:B------:R-:W3:Y:S04]  /*14810*/  LDL.LU R162, [R1+0x7f0] ;  /* 0x0007f00001a27983 */ /* 0x000ee80000300800 */
[----:B------:R-:W3:Y:S04]  /*14820*/  LDL.LU R158, [R1+0x7c4] ;  /* 0x0007c400019e7983 */ /* 0x000ee80000300800 */
[----:B------:R-:W3:Y:S04]  /*14830*/  LDL.LU R154, [R1+0x7e8] ;  /* 0x0007e800019a7983 */ /* 0x000ee80000300800 */
[----:B------:R-:W3:Y:S04]  /*14840*/  LDL.LU R23, [R1+0x7bc] ;  /* 0x0007bc0001177983 */ /* 0x000ee80000300800 */
[----:B------:R-:W3:Y:S01]  /*14850*/  LDL.LU R20, [R1+0x7e0] ;  /* 0x0007e00001147983 */ /* 0x000ee20000300800 */
[----:B0-----:R-:W-:-:S03]  /*14860*/  IMAD.SHL.U32 R5, R5, 0x80, RZ ;  /* 0x0000008005057824 */ /* 0x001fc600078e00ff */
[----:B------:R-:W3:Y:S01]  /*14870*/  LDL.LU R14, [R1+0x7b4] ;  /* 0x0007b400010e7983 */ /* 0x000ee20000300800 */
[----:B------:R-:W-:-:S03]  /*14880*/  IMAD.SHL.U32 R5, R5, 0x2, RZ ;  /* 0x0000000205057824 */ /* 0x000fc600078e00ff */
[----:B------:R-:W3:Y:S02]  /*14890*/  LDL.LU R167, [R1+0x7d8] ;  /* 0x0007d80001a77983 */ /* 0x000ee40000300800 */
[-C--:B------:R-:W-:Y:S02]  /*148a0*/  IADD3 R3, P4, R3, R5.reuse, RZ ;  /* 0x0000000503037210 */ /* 0x080fe40007f9e0ff */
[----:B------:R-:W3:Y:S01]  /*148b0*/  LDL.LU R11, [R1+0x7ac] ;  /* 0x0007ac00010b7983 */ /* 0x000ee20000300800 */
[----:B------:R-:W-:-:S03]  /*148c0*/  IADD3 R171, P3, R171, R5, RZ ;  /* 0x00000005abab7210 */ /* 0x000fc60007f7e0ff */
[----:B------:R-:W3:Y:S01]  /*148d0*/  LDL.LU R8, [R1+0x7d0] ;  /* 0x0007d00001087983 */ /* 0x000ee20000300800 */
[----:B------:R-:W-:-:S03]  /*148e0*/  IADD3 R4, P5, R4, R5, RZ ;  /* 0x0000000504047210 */ /* 0x000fc60007fbe0ff */
[----:B------:R-:W3:Y:S04]  /*148f0*/  LDL.LU R177, [R1+0x7a4] ;  /* 0x0007a40001b17983 */ /* 0x000ee80000300800 */
[----:B------:R-:W3:Y:S04]  /*14900*/  LDL.LU R176, [R1+0x7c8] ;  /* 0x0007c80001b07983 */ /* 0x000ee80000300800 */
[----:B------:R-:W3:Y:S04]  /*14910*/  LDL.LU R161, [R1+0x79c] ;  /* 0x00079c0001a17983 */ /* 0x000ee80000300800 */
[----:B------:R0:W-:Y:S04]  /*14920*/  STL [R1+0x7ec], R3 ;  /* 0x0007ec0301007387 */ /* 0x0001e80000100800 */
[----:B0-----:R-:W3:Y:S04]  /*14930*/  LDL.LU R3, [R1+0x8a0] ;  /* 0x0008a00001037983 */ /* 0x001ee80000300800 */
[----:B------:R-:W-:Y:S04]  /*14940*/  STL [R1+0x7f4], R171 ;  /* 0x0007f4ab01007387 */ /* 0x000fe80000100800 */
[----:B------:R0:W-:Y:S04]  /*14950*/  STL [R1+0x7e4], R4 ;  /* 0x0007e40401007387 */ /* 0x0001e80000100800 */
[----:B0-----:R-:W3:Y:S04]  /*14960*/  LDL.LU R4, [R1+0x89c] ;  /* 0x00089c0001047983 */ /* 0x001ee80000300800 */
[----:B------:R-:W3:Y:S04]  /*14970*/  LDL.LU R17, [R1+0x7c0] ;  /* 0x0007c00001117983 */ /* 0x000ee80000300800 */
[----:B------:R-:W3:Y:S01]  /*14980*/  LDL.LU R175, [R1+0x794] ;  /* 0x0007940001af7983 */ /* 0x000ee20000300800 */
[----:B------:R-:W-:-:S02]  /*14990*/  IADD3 R7, P2, R7, R5, RZ ;  /* 0x0000000507077210 */ /* 0x000fc40007f5e0ff */
[-C--:B--2---:R-:W-:Y:S02]  /*149a0*/  IADD3 R157, P6, R157, R5.reuse, RZ ;  /* 0x000000059d9d7210 */ /* 0x084fe40007fde0ff */
[----:B----4-:R-:W-:-:S03]  /*149b0*/  IADD3 R164, P1, R164, R5, RZ ;  /* 0x00000005a4a47210 */ /* 0x010fc60007f3e0ff */
[----:B------:R0:W-:Y:S04]  /*149c0*/  STL [R1+0x7dc], R157 ;  /* 0x0007dc9d01007387 */ /* 0x0001e80000100800 */
[----:B------:R-:W2:Y:S04]  /*149d0*/  LDL.LU R174, [R1+0x7b8] ;  /* 0x0007b80001ae7983 */ /* 0x000ea80000300800 */
[----:B------:R1:W-:Y:S04]  /*149e0*/  STL [R1+0x7d4], R164 ;  /* 0x0007d4a401007387 */ /* 0x0003e80000100800 */
[----:B0-----:R-:W4:Y:S04]  /*149f0*/  LDL.LU R157, [R1+0x78c] ;  /* 0x00078c00019d7983 */ /* 0x001f280000300800 */
[----:B------:R-:W4:Y:S04]  /*14a00*/  LDL.LU R173, [R1+0x7b0] ;  /* 0x0007b00001ad7983 */ /* 0x000f280000300800 */
[----:B------:R-:W4:Y:S04]  /*14a10*/  LDL.LU R171, [R1+0x784] ;  /* 0x0007840001ab7983 */ /* 0x000f280000300800 */
[----:B-1----:R-:W4:Y:S01]  /*14a20*/  LDL.LU R164, [R1+0x7a8] ;  /* 0x0007a80001a47983 */ /* 0x002f220000300800 */
[----:B---3--:R-:W-:Y:S01]  /*14a30*/  IMAD.X R3, R3, 0x1, R4, P2 ;  /* 0x0000000103037824 */ /* 0x008fe200010e0604 */
[----:B------:R-:W-:-:S05]  /*14a40*/  IADD3 R165, P2, R165, R5, RZ ;  /* 0x00000005a5a57210 */ /* 0x000fca0007f5e0ff */
[----:B------:R0:W-:Y:S04]  /*14a50*/  STL [R1+0x7cc], R165 ;  /* 0x0007cca501007387 */ /* 0x0001e80000100800 */
[----:B0-----:R-:W3:Y:S01]  /*14a60*/  LDL.LU R165, [R1+0x77c] ;  /* 0x00077c0001a57983 */ /* 0x001ee20000300800 */
[--C-:B------:R-:W-:Y:S01]  /*14a70*/  IMAD.X R162, R162, 0x1, R4.reuse, P3 ;  /* 0x00000001a2a27824 */ /* 0x100fe200018e0604 */
[-C--:B------:R-:W-:Y:S01]  /*14a80*/  IADD3 R158, P3, R158, R5.reuse, RZ ;  /* 0x000000059e9e7210 */ /* 0x080fe20007f7e0ff */
[--C-:B------:R-:W-:Y:S01]  /*14a90*/  IMAD.X R154, R154, 0x1, R4.reuse, P4 ;  /* 0x000000019a9a7824 */ /* 0x100fe200020e0604 */
[-C--:B------:R-:W-:Y:S01]  /*14aa0*/  IADD3 R23, P4, R23, R5.reuse, RZ ;  /* 0x0000000517177210 */ /* 0x080fe20007f9e0ff */
[--C-:B------:R-:W-:Y:S01]  /*14ab0*/  IMAD.X R167, R167, 0x1, R4.reuse, P6 ;  /* 0x00000001a7a77824 */ /* 0x100fe200030e0604 */
[----:B------:R-:W-:Y:S01]  /*14ac0*/  STL [R1+0x7f0], R162 ;  /* 0x0007f0a201007387 */ /* 0x000fe20000100800 */
[----:B------:R-:W-:Y:S01]  /*14ad0*/  IMAD.X R20, R20, 0x1, R4, P5 ;  /* 0x0000000114147824 */ /* 0x000fe200028e0604 */
[----:B------:R-:W-:-:S02]  /*14ae0*/  IADD3 R14, P5, R14, R5, RZ ;  /* 0x000000050e0e7210 */ /* 0x000fc40007fbe0ff */
[----:B------:R-:W-:Y:S01]  /*14af0*/  STL [R1+0x7c4], R158 ;  /* 0x0007c49e01007387 */ /* 0x000fe20000100800 */
[-C--:B------:R-:W-:Y:S01]  /*14b00*/  IADD3 R11, P6, R11, R5.reuse, RZ ;  /* 0x000000050b0b7210 */ /* 0x080fe20007fde0ff */
[----:B------:R-:W-:Y:S02]  /*14b10*/  IMAD.X R8, R8, 0x1, R4, P1 ;  /* 0x0000000108087824 */ /* 0x000fe400008e0604 */
[----:B------:R-:W-:Y:S01]  /*14b20*/  STL [R1+0x7e8], R154 ;  /* 0x0007e89a01007387 */ /* 0x000fe20000100800 */
[----:B------:R-:W-:-:S03]  /*14b30*/  IADD3 R177, P1, R177, R5, RZ ;  /* 0x00000005b1b17210 */ /* 0x000fc60007f3e0ff */
[----:B------:R-:W-:Y:S04]  /*14b40*/  STL [R1+0x7bc], R23 ;  /* 0x0007bc1701007387 */ /* 0x000fe80000100800 */
[----:B------:R0:W-:Y:S01]  /*14b50*/  STL [R1+0x7d8], R167 ;  /* 0x0007d8a701007387 */ /* 0x0001e20000100800 */
[----:B------:R-:W-:-:S03]  /*14b60*/  IMAD.X R176, R176, 0x1, R4, P2 ;  /* 0x00000001b0b07824 */ /* 0x000fc600010e0604 */
[----:B------:R-:W-:Y:S01]  /*14b70*/  STL [R1+0x7e0], R20 ;  /* 0x0007e01401007387 */ /* 0x000fe20000100800 */
[----:B------:R-:W-:-:S03]  /*14b80*/  IADD3 R161, P2, R161, R5, RZ ;  /* 0x00000005a1a17210 */ /* 0x000fc60007f5e0ff */
[----:B0-----:R-:W3:Y:S04]  /*14b90*/  LDL.LU R167, [R1+0x7a0] ;  /* 0x0007a00001a77983 */ /* 0x001ee80000300800 */
[----:B------:R0:W-:Y:S04]  /*14ba0*/  STL [R1+0x7b4], R14 ;  /* 0x0007b40e01007387 */ /* 0x0001e80000100800 */
[----:B------:R1:W-:Y:S04]  /*14bb0*/  STL [R1+0x7ac], R11 ;  /* 0x0007ac0b01007387 */ /* 0x0003e80000100800 */
[----:B------:R1:W-:Y:S04]  /*14bc0*/  STL [R1+0x7d0], R8 ;  /* 0x0007d00801007387 */ /* 0x0003e80000100800 */
[----:B------:R-:W3:Y:S04]  /*14bd0*/  LDL.LU R172, [R1+0x774] ;  /* 0x0007740001ac7983 */ /* 0x000ee80000300800 */
[----:B------:R1:W-:Y:S04]  /*14be0*/  STL [R1+0x7a4], R177 ;  /* 0x0007a4b101007387 */ /* 0x0003e80000100800 */
[----:B------:R-:W3:Y:S04]  /*14bf0*/  LDL.LU R168, [R1+0x798] ;  /* 0x0007980001a87983 */ /* 0x000ee80000300800 */
[----:B------:R1:W-:Y:S04]  /*14c00*/  STL [R1+0x7c8], R176 ;  /* 0x0007c8b001007387 */ /* 0x0003e80000100800 */
[----:B0-----:R-:W3:Y:S04]  /*14c10*/  LDL.LU R14, [R1+0x76c] ;  /* 0x00076c00010e7983 */ /* 0x001ee80000300800 */
[----:B------:R0:W-:Y:S04]  /*14c20*/  STL [R1+0x79c], R161 ;  /* 0x00079ca101007387 */ /* 0x0001e80000100800 */
[----:B-1----:R-:W3:Y:S04]  /*14c30*/  LDL.LU R11, [R1+0x790] ;  /* 0x00079000010b7983 */ /* 0x002ee80000300800 */
[----:B------:R-:W3:Y:S01]  /*14c40*/  LDL.LU R8, [R1+0x764] ;  /* 0x0007640001087983 */ /* 0x000ee20000300800 */
[----:B------:R-:W-:-:S03]  /*14c50*/  IMAD.X R17, R17, 0x1, R4, P3 ;  /* 0x0000000111117824 */ /* 0x000fc600018e0604 */
[----:B------:R-:W3:Y:S01]  /*14c60*/  LDL.LU R177, [R1+0x788] ;  /* 0x0007880001b17983 */ /* 0x000ee20000300800 */
[----:B------:R-:W-:-:S03]  /*14c70*/  IADD3 R175, P3, R175, R5, RZ ;  /* 0x00000005afaf7210 */ /* 0x000fc60007f7e0ff */
[----:B------:R-:W3:Y:S04]  /*14c80*/  LDL.LU R176, [R1+0x75c] ;  /* 0x00075c0001b07983 */ /* 0x000ee80000300800 */
[----:B0-----:R-:W3:Y:S04]  /*14c90*/  LDL.LU R161, [R1+0x780] ;  /* 0x0007800001a17983 */ /* 0x001ee80000300800 */
[----:B------:R-:W-:Y:S01]  /*14ca0*/  STL [R1+0x7c0], R17 ;  /* 0x0007c01101007387 */ /* 0x000fe20000100800 */
[----:B--2---:R-:W-:Y:S01]  /*14cb0*/  IMAD.X R174, R174, 0x1, R4, P4 ;  /* 0x00000001aeae7824 */ /* 0x004fe200020e0604 */
[----:B----4-:R-:W-:-:S05]  /*14cc0*/  IADD3 R157, P4, R157, R5, RZ ;  /* 0x000000059d9d7210 */ /* 0x010fca0007f9e0ff */
[----:B------:R0:W-:Y:S04]  /*14cd0*/  STL [R1+0x78c], R157 ;  /* 0x00078c9d01007387 */ /* 0x0001e80000100800 */
[----:B------:R-:W-:Y:S01]  /*14ce0*/  STL [R1+0x794], R175 ;  /* 0x000794af01007387 */ /* 0x000fe20000100800 */
[--C-:B------:R-:W-:Y:S02]  /*14cf0*/  IMAD.X R173, R173, 0x1, R4.reuse, P5 ;  /* 0x00000001adad7824 */ /* 0x100fe400028e0604 */
[----:B------:R-:W-:Y:S01]  /*14d00*/  IMAD.X R164, R164, 0x1, R4, P6 ;  /* 0x00000001a4a47824 */ /* 0x000fe200030e0604 */
[----:B0-----:R-:W2:Y:S01]  /*14d10*/  LDL.LU R157, [R1+0x754] ;  /* 0x00075400019d7983 */ /* 0x001ea20000300800 */
[----:B------:R-:W-:-:S03]  /*14d20*/  IADD3 R171, P5, R171, R5, RZ ;  /* 0x00000005abab7210 */ /* 0x000fc60007fbe0ff */
[----:B------:R-:W-:Y:S04]  /*14d30*/  STL [R1+0x7b8], R174 ;  /* 0x0007b8ae01007387 */ /* 0x000fe80000100800 */
[----:B------:R0:W-:Y:S04]  /*14d40*/  STL [R1+0x7a8], R164 ;  /* 0x0007a8a401007387 */ /* 0x0001e80000100800 */
[----:B------:R-:W-:Y:S04]  /*14d50*/  STL [R1+0x7b0], R173 ;  /* 0x0007b0ad01007387 */ /* 0x000fe80000100800 */
[----:B0-----:R-:W4:Y:S04]  /*14d60*/  LDL.LU R164, [R1+0x778] ;  /* 0x0007780001a47983 */ /* 0x001f280000300800 */
[----:B------:R-:W-:Y:S04]  /*14d70*/  STL [R1+0x784], R171 ;  /* 0x000784ab01007387 */ /* 0x000fe80000100800 */
[----:B------:R-:W4:Y:S04]  /*14d80*/  LDL.LU R162, [R1+0x74c] ;  /* 0x00074c0001a27983 */ /* 0x000f280000300800 */
[----:B------:R-:W4:Y:S04]  /*14d90*/  LDL.LU R158, [R1+0x770] ;  /* 0x00077000019e7983 */ /* 0x000f280000300800 */
[----:B------:R-:W4:Y:S01]  /*14da0*/  LDL.LU R154, [R1+0x744] ;  /* 0x00074400019a7983 */ /* 0x000f220000300800 */
[----:B---3--:R-:W-:-:S05]  /*14db0*/  IADD3 R165, P6, R165, R5, RZ ;  /* 0x00000005a5a57210 */ /* 0x008fca0007fde0ff */
[----:B------:R0:W-:Y:S04]  /*14dc0*/  STL [R1+0x77c], R165 ;  /* 0x00077ca501007387 */ /* 0x0001e80000100800 */
[----:B------:R-:W3:Y:S04]  /*14dd0*/  LDL.LU R23, [R1+0x768] ;  /* 0x0007680001177983 */ /* 0x000ee80000300800 */
[----:B------:R-:W3:Y:S04]  /*14de0*/  LDL.LU R20, [R1+0x73c] ;  /* 0x00073c0001147983 */ /* 0x000ee80000300800 */
[----:B------:R-:W3:Y:S04]  /*14df0*/  LDL.LU R17, [R1+0x760] ;  /* 0x0007600001117983 */ /* 0x000ee80000300800 */
[----:B0-----:R-:W3:Y:S04]  /*14e00*/  LDL.LU R165, [R1+0x734] ;  /* 0x0007340001a57983 */ /* 0x001ee80000300800 */
[----:B------:R-:W3:Y:S04]  /*14e10*/  LDL.LU R175, [R1+0x758] ;  /* 0x0007580001af7983 */ /* 0x000ee80000300800 */
[----:B------:R-:W3:Y:S01]  /*14e20*/  LDL.LU R174, [R1+0x72c] ;  /* 0x00072c0001ae7983 */ /* 0x000ee20000300800 */
[----:B------:R-:W-:-:S03]  /*14e30*/  IMAD.X R167, R167, 0x1, R4, P1 ;  /* 0x00000001a7a77824 */ /* 0x000fc600008e0604 */
[----:B------:R-:W3:Y:S04]  /*14e40*/  LDL.LU R173, [R1+0x750] ;  /* 0x0007500001ad7983 */ /* 0x000ee80000300800 */
[----:B------:R0:W-:Y:S04]  /*14e50*/  STL [R1+0x7a0], R167 ;  /* 0x0007a0a701007387 */ /* 0x0001e80000100800 */
[----:B------:R-:W3:Y:S04]  /*14e60*/  LDL.LU R171, [R1+0x724] ;  /* 0x0007240001ab7983 */ /* 0x000ee80000300800 */
[----:B0-----:R-:W3:Y:S01]  /*14e70*/  LDL.LU R167, [R1+0x748] ;  /* 0x0007480001a77983 */ /* 0x001ee20000300800 */
[----:B------:R-:W-:Y:S01]  /*14e80*/  IADD3 R172, P1, R172, R5, RZ ;  /* 0x00000005acac7210 */ /* 0x000fe20007f3e0ff */
[----:B------:R-:W-:-:S04]  /*14e90*/  IMAD.X R168, R168, 0x1, R4, P2 ;  /* 0x00000001a8a87824 */ /* 0x000fc800010e0604 */
[----:B------:R-:W-:Y:S01]  /*14ea0*/  STL [R1+0x774], R172 ;  /* 0x000774ac01007387 */ /* 0x000fe20000100800 */
[----:B------:R-:W-:-:S03]  /*14eb0*/  IADD3 R14, P2, R14, R5, RZ ;  /* 0x000000050e0e7210 */ /* 0x000fc60007f5e0ff */
[----:B------:R-:W-:Y:S01]  /*14ec0*/  STL [R1+0x798], R168 ;  /* 0x000798a801007387 */ /* 0x000fe20000100800 */
[----:B------:R-:W-:-:S03]  /*14ed0*/  IMAD.X R11, R11, 0x1, R4, P3 ;  /* 0x000000010b0b7824 */ /* 0x000fc600018e0604 */
[----:B------:R0:W-:Y:S01]  /*14ee0*/  STL [R1+0x76c], R14 ;  /* 0x00076c0e01007387 */ /* 0x0001e20000100800 */
[----:B------:R-:W-:-:S03]  /*14ef0*/  IADD3 R8, P3, R8, R5, RZ ;  /* 0x0000000508087210 */ /* 0x000fc60007f7e0ff */
[----:B------:R1:W-:Y:S01]  /*14f00*/  STL [R1+0x790], R11 ;  /* 0x0007900b01007387 */ /* 0x0003e20000100800 */
[----:B------:R-:W-:-:S03]  /*14f10*/  IMAD.X R177, R177, 0x1, R4, P4 ;  /* 0x00000001b1b17824 */ /* 0x000fc600020e0604 */
[----:B------:R1:W-:Y:S01]  /*14f20*/  STL [R1+0x764], R8 ;  /* 0x0007640801007387 */ /* 0x0003e20000100800 */
[----:B------:R-:W-:-:S03]  /*14f30*/  IADD3 R176, P4, R176, R5, RZ ;  /* 0x00000005b0b07210 */ /* 0x000fc60007f9e0ff */
[----:B0-----:R-:W3:Y:S01]  /*14f40*/  LDL.LU R14, [R1+0x71c] ;  /* 0x00071c00010e7983 */ /* 0x001ee20000300800 */
[----:B------:R-:W-:-:S03]  /*14f50*/  IMAD.X R161, R161, 0x1, R4, P5 ;  /* 0x00000001a1a17824 */ /* 0x000fc600028e0604 */
[----:B------:R-:W-:Y:S04]  /*14f60*/  STL [R1+0x788], R177 ;  /* 0x000788b101007387 */ /* 0x000fe80000100800 */
[----:B-1----:R-:W3:Y:S04]  /*14f70*/  LDL.LU R11, [R1+0x740] ;  /* 0x00074000010b7983 */ /* 0x002ee80000300800 */
[----:B------:R-:W-:Y:S04]  /*14f80*/  STL [R1+0x75c], R176 ;  /* 0x00075cb001007387 */ /* 0x000fe80000100800 */
[----:B------:R-:W3:Y:S04]  /*14f90*/  LDL.LU R8, [R1+0x714] ;  /* 0x0007140001087983 */ /* 0x000ee80000300800 */
[----:B------:R0:W-:Y:S04]  /*14fa0*/  STL [R1+0x780], R161 ;  /* 0x000780a101007387 */ /* 0x0001e80000100800 */
[----:B0-----:R-:W3:Y:S04]  /*14fb0*/  LDL.LU R161, [R1+0x738] ;  /* 0x0007380001a17983 */ /* 0x001ee80000300800 */
[----:B------:R-:W3:Y:S04]  /*14fc0*/  LDL.LU R177, [R1+0x70c] ;  /* 0x00070c0001b17983 */ /* 0x000ee80000300800 */
[----:B------:R-:W3:Y:S01]  /*14fd0*/  LDL.LU R176, [R1+0x730] ;  /* 0x0007300001b07983 */ /* 0x000ee20000300800 */
[----:B--2---:R-:W-:-:S05]  /*14fe0*/  IADD3 R157, P5, R157, R5, RZ ;  /* 0x000000059d9d7210 */ /* 0x004fca0007fbe0ff */
[----:B------:R0:W-:Y:S04]  /*14ff0*/  STL [R1+0x754], R157 ;  /* 0x0007549d01007387 */ /* 0x0001e80000100800 */
[----:B0-----:R-:W2:Y:S01]  /*15000*/  LDL.LU R157, [R1+0x704] ;  /* 0x00070400019d7983 */ /* 0x001ea20000300800 */
[----:B----4-:R-:W-:-:S05]  /*15010*/  IMAD.X R164, R164, 0x1, R4, P6 ;  /* 0x00000001a4a47824 */ /* 0x010fca00030e0604 */
[----:B------:R0:W-:Y:S01]  /*15020*/  STL [R1+0x778], R164 ;  /* 0x000778a401007387 */ /* 0x0001e20000100800 */
[-C--:B------:R-:W-:Y:S01]  /*15030*/  IADD3 R162, P6, R162, R5.reuse, RZ ;  /* 0x00000005a2a27210 */ /* 0x080fe20007fde0ff */
[----:B------:R-:W-:Y:S02]  /*15040*/  IMAD.X R158, R158, 0x1, R4, P1 ;  /* 0x000000019e9e7824 */ /* 0x000fe400008e0604 */
[----:B0-----:R-:W4:Y:S01]  /*15050*/  LDL.LU R164, [R1+0x728] ;  /* 0x0007280001a47983 */ /* 0x001f220000300800 */
[----:B------:R-:W-:-:S03]  /*15060*/  IADD3 R154, P1, R154, R5, RZ ;  /* 0x000000059a9a7210 */ /* 0x000fc60007f3e0ff */
[----:B------:R-:W-:Y:S04]  /*15070*/  STL [R1+0x74c], R162 ;  /* 0x00074ca201007387 */ /* 0x000fe80000100800 */
[----:B------:R-:W-:Y:S04]  /*15080*/  STL [R1+0x770], R158 ;  /* 0x0007709e01007387 */ /* 0x000fe80000100800 */
[----:B------:R-:W-:Y:S01]  /*15090*/  STL [R1+0x744], R154 ;  /* 0x0007449a01007387 */ /* 0x000fe20000100800 */
[--C-:B---3--:R-:W-:Y:S01]  /*150a0*/  IMAD.X R23, R23, 0x1, R4.reuse, P2 ;  /* 0x0000000117177824 */ /* 0x108fe200010e0604 */
[-C--:B------:R-:W-:Y:S01]  /*150b0*/  IADD3 R20, P2, R20, R5.reuse, RZ ;  /* 0x0000000514147210 */ /* 0x080fe20007f5e0ff */
[----:B------:R-:W-:Y:S01]  /*150c0*/  IMAD.X R17, R17, 0x1, R4, P3 ;  /* 0x0000000111117824 */ /* 0x000fe200018e0604 */
[----:B------:R-:W-:-:S02]  /*150d0*/  IADD3 R165, P3, R165, R5, RZ ;  /* 0x00000005a5a57210 */ /* 0x000fc40007f7e0ff */
[----:B------:R-:W-:Y:S04]  /*150e0*/  STL [R1+0x768], R23 ;  /* 0x0007681701007387 */ /* 0x000fe80000100800 */
[----:B------:R0:W-:Y:S04]  /*150f0*/  STL [R1+0x734], R165 ;  /* 0x000734a501007387 */ /* 0x0001e80000100800 */
[----:B------:R-:W-:Y:S04]  /*15100*/  STL [R1+0x73c], R20 ;  /* 0x00073c1401007387 */ /* 0x000fe80000100800 */
[----:B0-----:R-:W3:Y:S01]  /*15110*/  LDL.LU R165, [R1+0x6fc] ;  /* 0x0006fc0001a57983 */ /* 0x001ee20000300800 */
[--C-:B------:R-:W-:Y:S01]  /*15120*/  IMAD.X R175, R175, 0x1, R4.reuse, P4 ;  /* 0x00000001afaf7824 */ /* 0x100fe200020e0604 */
[-C--:B------:R-:W-:Y:S01]  /*15130*/  IADD3 R174, P4, R174, R5.reuse, RZ ;  /* 0x00000005aeae7210 */ /* 0x080fe20007f9e0ff */
[----:B------:R-:W-:Y:S01]  /*15140*/  IMAD.X R173, R173, 0x1, R4, P5 ;  /* 0x00000001adad7824 */ /* 0x000fe200028e0604 */
[----:B------:R0:W-:Y:S01]  /*15150*/  STL [R1+0x760], R17 ;  /* 0x0007601101007387 */ /* 0x0001e20000100800 */
[----:B------:R-:W-:-:S03]  /*15160*/  IADD3 R171, P5, R171, R5, RZ ;  /* 0x00000005abab7210 */ /* 0x000fc60007fbe0ff */
[----:B------:R1:W-:Y:S01]  /*15170*/  STL [R1+0x758], R175 ;  /* 0x000758af01007387 */ /* 0x0003e20000100800 */
[----:B------:R-:W-:-:S03]  /*15180*/  IMAD.X R167, R167, 0x1, R4, P6 ;  /* 0x00000001a7a77824 */ /* 0x000fc600030e0604 */
        /* <DEDUP_REMOVED lines=8> */
[----:B------:R-:W3:Y:S04]  /*15210*/  LDL.LU R174, [R1+0x710] ;  /* 0x0007100001ae7983 */ /* 0x000ee80000300800 */
[----:B------:R-:W3:Y:S01]  /*15220*/  LDL.LU R173, [R1+0x6e4] ;  /* 0x0006e40001ad7983 */ /* 0x000ee20000300800 */
[----:B------:R-:W-:-:S03]  /*15230*/  IADD3 R14, P6, R14, R5, RZ ;  /* 0x000000050e0e7210 */ /* 0x000fc60007fde0ff */
[----:B------:R-:W3:Y:S04]  /*15240*/  LDL.LU R171, [R1+0x708] ;  /* 0x0007080001ab7983 */ /* 0x000ee80000300800 */
[----:B0-----:R-:W3:Y:S01]  /*15250*/  LDL.LU R167, [R1+0x6dc] ;  /* 0x0006dc0001a77983 */ /* 0x001ee20000300800 */
[----:B------:R-:W-:-:S03]  /*15260*/  IMAD.X R11, R11, 0x1, R4, P1 ;  /* 0x000000010b0b7824 */ /* 0x000fc600008e0604 */
[----:B------:R-:W-:Y:S01]  /*15270*/  STL [R1+0x71c], R14 ;  /* 0x00071c0e01007387 */ /* 0x000fe20000100800 */
[----:B------:R-:W-:Y:S01]  /*15280*/  IADD3 R8, P1, R8, R5, RZ ;  /* 0x0000000508087210 */ /* 0x000fe20007f3e0ff */
[----:B------:R-:W-:-:S05]  /*15290*/  IMAD.X R161, R161, 0x1, R4, P2 ;  /* 0x00000001a1a17824 */ /* 0x000fca00010e0604 */
[----:B------:R0:W-:Y:S01]  /*152a0*/  STL [R1+0x738], R161 ;  /* 0x000738a101007387 */ /* 0x0001e20000100800 */
[-C--:B------:R-:W-:Y:S01]  /*152b0*/  IADD3 R177, P2, R177, R5.reuse, RZ ;  /* 0x00000005b1b17210 */ /* 0x080fe20007f5e0ff */
[----:B------:R-:W-:Y:S02]  /*152c0*/  IMAD.X R176, R176, 0x1, R4, P3 ;  /* 0x00000001b0b07824 */ /* 0x000fe400018e0604 */
[----:B------:R-:W-:Y:S04]  /*152d0*/  STL [R1+0x740], R11 ;  /* 0x0007400b01007387 */ /* 0x000fe80000100800 */
[----:B0-----:R-:W3:Y:S04]  /*152e0*/  LDL.LU R161, [R1+0x700] ;  /* 0x0007000001a17983 */ /* 0x001ee80000300800 */
[----:B------:R-:W-:Y:S01]  /*152f0*/  STL [R1+0x714], R8 ;  /* 0x0007140801007387 */ /* 0x000fe20000100800 */
[----:B--2---:R-:W-:-:S05]  /*15300*/  IADD3 R157, P3, R157, R5, RZ ;  /* 0x000000059d9d7210 */ /* 0x004fca0007f7e0ff */
[----:B------:R0:W-:Y:S04]  /*15310*/  STL [R1+0x704], R157 ;  /* 0x0007049d01007387 */ /* 0x0001e80000100800 */
[----:B------:R-:W-:Y:S04]  /*15320*/  STL [R1+0x70c], R177 ;  /* 0x00070cb101007387 */ /* 0x000fe80000100800 */
[----:B0-----:R-:W2:Y:S01]  /*15330*/  LDL.LU R157, [R1+0x6d4] ;  /* 0x0006d400019d7983 */ /* 0x001ea20000300800 */
[----:B----4-:R-:W-:-:S03]  /*15340*/  IMAD.X R164, R164, 0x1, R4, P4 ;  /* 0x00000001a4a47824 */ /* 0x010fc600020e0604 */
[----:B------:R-:W-:Y:S04]  /*15350*/  STL [R1+0x730], R176 ;  /* 0x000730b001007387 */ /* 0x000fe80000100800 */
[----:B------:R-:W4:Y:S04]  /*15360*/  LDL.LU R162, [R1+0x6f8] ;  /* 0x0006f80001a27983 */ /* 0x000f280000300800 */
[----:B------:R-:W4:Y:S04]  /*15370*/  LDL.LU R158, [R1+0x6cc] ;  /* 0x0006cc00019e7983 */ /* 0x000f280000300800 */
[----:B------:R-:W4:Y:S04]  /*15380*/  LDL.LU R154, [R1+0x6f0] ;  /* 0x0006f000019a7983 */ /* 0x000f280000300800 */
[----:B------:R0:W-:Y:S04]  /*15390*/  STL [R1+0x728], R164 ;  /* 0x000728a401007387 */ /* 0x0001e80000100800 */
[----:B------:R-:W4:Y:S04]  /*153a0*/  LDL.LU R23, [R1+0x6c4] ;  /* 0x0006c40001177983 */ /* 0x000f280000300800 */
[----:B------:R-:W4:Y:S04]  /*153b0*/  LDL.LU R20, [R1+0x6e8] ;  /* 0x0006e80001147983 */ /* 0x000f280000300800 */
[----:B------:R-:W4:Y:S04]  /*153c0*/  LDL.LU R14, [R1+0x6bc] ;  /* 0x0006bc00010e7983 */ /* 0x000f280000300800 */
[----:B0-----:R-:W4:Y:S04]  /*153d0*/  LDL.LU R164, [R1+0x6e0] ;  /* 0x0006e00001a47983 */ /* 0x001f280000300800 */
[----:B------:R-:W4:Y:S04]  /*153e0*/  LDL.LU R11, [R1+0x6b4] ;  /* 0x0006b400010b7983 */ /* 0x000f280000300800 */
[----:B------:R-:W4:Y:S04]  /*153f0*/  LDL.LU R8, [R1+0x6d8] ;  /* 0x0006d80001087983 */ /* 0x000f280000300800 */
[----:B------:R-:W4:Y:S01]  /*15400*/  LDL.LU R177, [R1+0x6ac] ;  /* 0x0006ac0001b17983 */ /* 0x000f220000300800 */
[----:B---3--:R-:W-:-:S05]  /*15410*/  IADD3 R165, P4, R165, R5, RZ ;  /* 0x00000005a5a57210 */ /* 0x008fca0007f9e0ff */
[----:B------:R0:W-:Y:S04]  /*15420*/  STL [R1+0x6fc], R165 ;  /* 0x0006fca501007387 */ /* 0x0001e80000100800 */
[----:B------:R-:W3:Y:S04]  /*15430*/  LDL.LU R176, [R1+0x6d0] ;  /* 0x0006d00001b07983 */ /* 0x000ee80000300800 */
[----:B0-----:R-:W3:Y:S01]  /*15440*/  LDL.LU R165, [R1+0x6a4] ;  /* 0x0006a40001a57983 */ /* 0x001ee20000300800 */
[----:B------:R-:W-:Y:S01]  /*15450*/  IMAD.X R172, R172, 0x1, R4, P5 ;  /* 0x00000001acac7824 */ /* 0x000fe200028e0604 */
[----:B------:R-:W-:-:S04]  /*15460*/  IADD3 R168, P5, R168, R5, RZ ;  /* 0x00000005a8a87210 */ /* 0x000fc80007fbe0ff */
[----:B------:R-:W-:Y:S01]  /*15470*/  STL [R1+0x720], R172 ;  /* 0x000720ac01007387 */ /* 0x000fe20000100800 */
[----:B------:R-:W-:-:S03]  /*15480*/  IMAD.X R17, R17, 0x1, R4, P6 ;  /* 0x0000000111117824 */ /* 0x000fc600030e0604 */
[----:B------:R-:W-:Y:S01]  /*15490*/  STL [R1+0x6f4], R168 ;  /* 0x0006f4a801007387 */ /* 0x000fe20000100800 */
[----:B------:R-:W-:-:S03]  /*154a0*/  IADD3 R175, P6, R175, R5, RZ ;  /* 0x00000005afaf7210 */ /* 0x000fc60007fde0ff */
[----:B------:R0:W-:Y:S01]  /*154b0*/  STL [R1+0x718], R17 ;  /* 0x0007181101007387 */ /* 0x0001e20000100800 */
[----:B------:R-:W-:-:S03]  /*154c0*/  IMAD.X R174, R174, 0x1, R4, P1 ;  /* 0x00000001aeae7824 */ /* 0x000fc600008e0604 */
[----:B------:R1:W-:Y:S01]  /*154d0*/  STL [R1+0x6ec], R175 ;  /* 0x0006ecaf01007387 */ /* 0x0003e20000100800 */
[----:B------:R-:W-:-:S03]  /*154e0*/  IADD3 R173, P1, R173, R5, RZ ;  /* 0x00000005adad7210 */ /* 0x000fc60007f3e0ff */
[----:B------:R1:W-:Y:S01]  /*154f0*/  STL [R1+0x710], R174 ;  /* 0x000710ae01007387 */ /* 0x0003e20000100800 */
[----:B------:R-:W-:-:S03]  /*15500*/  IMAD.X R171, R171, 0x1, R4, P2 ;  /* 0x00000001abab7824 */ /* 0x000fc600010e0604 */
[----:B0-----:R-:W3:Y:S01]  /*15510*/  LDL.LU R17, [R1+0x6c8] ;  /* 0x0006c80001117983 */ /* 0x001ee20000300800 */
[----:B------:R-:W-:-:S03]  /*15520*/  IADD3 R167, P2, R167, R5, RZ ;  /* 0x00000005a7a77210 */ /* 0x000fc60007f5e0ff */
        /* <DEDUP_REMOVED lines=8> */
[----:B------:R-:W-:-:S05]  /*155b0*/  IMAD.X R161, R161, 0x1, R4, P3 ;  /* 0x00000001a1a17824 */ /* 0x000fca00018e0604 */
[----:B------:R0:W-:Y:S04]  /*155c0*/  STL [R1+0x700], R161 ;  /* 0x000700a101007387 */ /* 0x0001e80000100800 */
[----:B0-----:R-:W3:Y:S01]  /*155d0*/  LDL.LU R161, [R1+0x6b0] ;  /* 0x0006b00001a17983 */ /* 0x001ee20000300800 */
[----:B--2---:R-:W-:-:S05]  /*155e0*/  IADD3 R157, P3, R157, R5, RZ ;  /* 0x000000059d9d7210 */ /* 0x004fca0007f7e0ff */
[----:B------:R0:W-:Y:S01]  /*155f0*/  STL [R1+0x6d4], R157 ;  /* 0x0006d49d01007387 */ /* 0x0001e20000100800 */
[--C-:B----4-:R-:W-:Y:S01]  /*15600*/  IMAD.X R162, R162, 0x1, R4.reuse, P4 ;  /* 0x00000001a2a27824 */ /* 0x110fe200020e0604 */
[----:B------:R-:W-:Y:S02]  /*15610*/  IADD3 R158, P4, R158, R5, RZ ;  /* 0x000000059e9e7210 */ /* 0x000fe40007f9e0ff */
[----:B0-----:R-:W2:Y:S01]  /*15620*/  LDL.LU R157, [R1+0x684] ;  /* 0x00068400019d7983 */ /* 0x001ea20000300800 */
[----:B------:R-:W-:-:S03]  /*15630*/  IMAD.X R154, R154, 0x1, R4, P5 ;  /* 0x000000019a9a7824 */ /* 0x000fc600028e0604 */
[----:B------:R-:W-:Y:S01]  /*15640*/  STL [R1+0x6f8], R162 ;  /* 0x0006f8a201007387 */ /* 0x000fe20000100800 */
[----:B------:R-:W-:-:S03]  /*15650*/  IADD3 R23, P5, R23, R5, RZ ;  /* 0x0000000517177210 */ /* 0x000fc60007fbe0ff */
[----:B------:R-:W-:Y:S01]  /*15660*/  STL [R1+0x6cc], R158 ;  /* 0x0006cc9e01007387 */ /* 0x000fe20000100800 */
[----:B------:R-:W-:-:S03]  /*15670*/  IMAD.X R20, R20, 0x1, R4, P6 ;  /* 0x0000000114147824 */ /* 0x000fc600030e0604 */
[----:B------:R-:W-:Y:S01]  /*15680*/  STL [R1+0x6f0], R154 ;  /* 0x0006f09a01007387 */ /* 0x000fe20000100800 */
[-C--:B------:R-:W-:Y:S01]  /*15690*/  IADD3 R14, P6, R14, R5.reuse, RZ ;  /* 0x000000050e0e7210 */ /* 0x080fe20007fde0ff */
[----:B------:R-:W-:Y:S02]  /*156a0*/  IMAD.X R164, R164, 0x1, R4, P1 ;  /* 0x00000001a4a47824 */ /* 0x000fe400008e0604 */
[----:B------:R-:W-:Y:S01]  /*156b0*/  STL [R1+0x6c4], R23 ;  /* 0x0006c41701007387 */ /* 0x000fe20000100800 */
[----:B------:R-:W-:-:S03]  /*156c0*/  IADD3 R11, P1, R11, R5, RZ ;  /* 0x000000050b0b7210 */ /* 0x000fc60007f3e0ff */
[----:B------:R0:W-:Y:S01]  /*156d0*/  STL [R1+0x6e0], R164 ;  /* 0x0006e0a401007387 */ /* 0x0001e20000100800 */
[----:B------:R-:W-:-:S03]  /*156e0*/  IMAD.X R8, R8, 0x1, R4, P2 ;  /* 0x0000000108087824 */ /* 0x000fc600010e0604 */
[----:B------:R-:W-:Y:S01]  /*156f0*/  STL [R1+0x6e8], R20 ;  /* 0x0006e81401007387 */ /* 0x000fe20000100800 */
[----:B------:R-:W-:-:S03]  /*15700*/  IADD3 R177, P2, R177, R5, RZ ;  /* 0x00000005b1b17210 */ /* 0x000fc60007f5e0ff */
[----:B0-----:R-:W4:Y:S04]  /*15710*/  LDL.LU R164, [R1+0x6a8] ;  /* 0x0006a80001a47983 */ /* 0x001f280000300800 */
[----:B------:R0:W-:Y:S04]  /*15720*/  STL [R1+0x6bc], R14 ;  /* 0x0006bc0e01007387 */ /* 0x0001e80000100800 */
[----:B------:R1:W-:Y:S04]  /*15730*/  STL [R1+0x6b4], R11 ;  /* 0x0006b40b01007387 */ /* 0x0003e80000100800 */
[----:B------:R1:W-:Y:S04]  /*15740*/  STL [R1+0x6d8], R8 ;  /* 0x0006d80801007387 */ /* 0x0003e80000100800 */
[----:B------:R-:W4:Y:S04]  /*15750*/  LDL.LU R172, [R1+0x67c] ;  /* 0x00067c0001ac7983 */ /* 0x000f280000300800 */
[----:B------:R1:W-:Y:S04]  /*15760*/  STL [R1+0x6ac], R177 ;  /* 0x0006acb101007387 */ /* 0x0003e80000100800 */
[----:B------:R-:W4:Y:S01]  /*15770*/  LDL.LU R168, [R1+0x6a0] ;  /* 0x0006a00001a87983 */ /* 0x000f220000300800 */
[----:B---3--:R-:W-:Y:S01]  /*15780*/  IMAD.X R176, R176, 0x1, R4, P3 ;  /* 0x00000001b0b07824 */ /* 0x008fe200018e0604 */
[----:B------:R-:W-:-:S04]  /*15790*/  IADD3 R165, P3, R165, R5, RZ ;  /* 0x00000005a5a57210 */ /* 0x000fc80007f7e0ff */
[----:B------:R3:W-:Y:S04]  /*157a0*/  STL [R1+0x6d0], R176 ;  /* 0x0006d0b001007387 */ /* 0x0007e80000100800 */
[----:B0-----:R-:W4:Y:S04]  /*157b0*/  LDL.LU R14, [R1+0x674] ;  /* 0x00067400010e7983 */ /* 0x001f280000300800 */
[----:B------:R0:W-:Y:S04]  /*157c0*/  STL [R1+0x6a4], R165 ;  /* 0x0006a4a501007387 */ /* 0x0001e80000100800 */
[----:B-1----:R-:W4:Y:S04]  /*157d0*/  LDL.LU R11, [R1+0x698] ;  /* 0x00069800010b7983 */ /* 0x002f280000300800 */
[----:B------:R-:W4:Y:S04]  /*157e0*/  LDL.LU R8, [R1+0x66c] ;  /* 0x00066c0001087983 */ /* 0x000f280000300800 */
[----:B------:R-:W4:Y:S04]  /*157f0*/  LDL.LU R177, [R1+0x690] ;  /* 0x0006900001b17983 */ /* 0x000f280000300800 */
[----:B---3--:R-:W3:Y:S04]  /*15800*/  LDL.LU R176, [R1+0x664] ;  /* 0x0006640001b07983 */ /* 0x008ee80000300800 */
[----:B0-----:R-:W3:Y:S01]  /*15810*/  LDL.LU R165, [R1+0x688] ;  /* 0x0006880001a57983 */ /* 0x001ee20000300800 */
[----:B------:R-:W-:-:S05]  /*15820*/  IMAD.X R17, R17, 0x1, R4, P4 ;  /* 0x0000000111117824 */ /* 0x000fca00020e0604 */
[----:B------:R-:W-:Y:S01]  /*15830*/  STL [R1+0x6c8], R17 ;  /* 0x0006c81101007387 */ /* 0x000fe20000100800 */
[-C--:B------:R-:W-:Y:S01]  /*15840*/  IADD3 R175, P4, R175, R5.reuse, RZ ;  /* 0x00000005afaf7210 */ /* 0x080fe20007f9e0ff */
[----:B------:R-:W-:Y:S01]  /*15850*/  IMAD.X R174, R174, 0x1, R4, P5 ;  /* 0x00000001aeae7824 */ /* 0x000fe200028e0604 */
[----:B------:R-:W-:-:S05]  /*15860*/  IADD3 R167, P5, R167, R5, RZ ;  /* 0x00000005a7a77210 */ /* 0x000fca0007fbe0ff */
[----:B------:R0:W-:Y:S01]  /*15870*/  STL [R1+0x694], R167 ;  /* 0x000694a701007387 */ /* 0x0001e20000100800 */
[----:B------:R-:W-:-:S03]  /*15880*/  IMAD.X R173, R173, 0x1, R4, P6 ;  /* 0x00000001adad7824 */ /* 0x000fc600030e0604 */
[----:B------:R-:W-:Y:S01]  /*15890*/  STL [R1+0x69c], R175 ;  /* 0x00069caf01007387 */ /* 0x000fe20000100800 */
[----:B------:R-:W-:-:S03]  /*158a0*/  IADD3 R171, P6, R171, R5, RZ ;  /* 0x00000005abab7210 */ /* 0x000fc60007fde0ff */
[----:B0-----:R-:W3:Y:S04]  /*158b0*/  LDL.LU R167, [R1+0x65c] ;  /* 0x00065c0001a77983 */ /* 0x001ee80000300800 */
[----:B------:R-:W-:Y:S01]  /*158c0*/  STL [R1+0x6c0], R174 ;  /* 0x0006c0ae01007387 */ /* 0x000fe20000100800 */
[----:B------:R-:W-:-:S05]  /*158d0*/  IMAD.X R161, R161, 0x1, R4, P1 ;  /* 0x00000001a1a17824 */ /* 0x000fca00008e0604 */
[----:B------:R0:W-:Y:S04]  /*158e0*/  STL [R1+0x6b0], R161 ;  /* 0x0006b0a101007387 */ /* 0x0001e80000100800 */
[----:B------:R-:W-:Y:S04]  /*158f0*/  STL [R1+0x6b8], R173 ;  /* 0x0006b8ad01007387 */ /* 0x000fe80000100800 */
[----:B0-----:R-:W3:Y:S04]  /*15900*/  LDL.LU R161, [R1+0x680] ;  /* 0x0006800001a17983 */ /* 0x001ee80000300800 */
[----:B------:R-:W-:Y:S04]  /*15910*/  STL [R1+0x68c], R171 ;  /* 0x00068cab01007387 */ /* 0x000fe80000100800 */
[----:B------:R-:W3:Y:S04]  /*15920*/  LDL.LU R162, [R1+0x654] ;  /* 0x0006540001a27983 */ /* 0x000ee80000300800 */
[----:B------:R-:W3:Y:S01]  /*15930*/  LDL.LU R158, [R1+0x678] ;  /* 0x00067800019e7983 */ /* 0x000ee20000300800 */
[----:B--2---:R-:W-:-:S03]  /*15940*/  IADD3 R157, P1, R157, R5, RZ ;  /* 0x000000059d9d7210 */ /* 0x004fc60007f3e0ff */
[----:B------:R-:W2:Y:S04]  /*15950*/  LDL.LU R154, [R1+0x64c] ;  /* 0x00064c00019a7983 */ /* 0x000ea80000300800 */
[----:B------:R0:W-:Y:S04]  /*15960*/  STL [R1+0x684], R157 ;  /* 0x0006849d01007387 */ /* 0x0001e80000100800 */
[----:B------:R-:W2:Y:S04]  /*15970*/  LDL.LU R23, [R1+0x670] ;  /* 0x0006700001177983 */ /* 0x000ea80000300800 */
[----:B------:R-:W2:Y:S04]  /*15980*/  LDL.LU R20, [R1+0x644] ;  /* 0x0006440001147983 */ /* 0x000ea80000300800 */
[----:B------:R-:W2:Y:S04]  /*15990*/  LDL.LU R17, [R1+0x668] ;  /* 0x0006680001117983 */ /* 0x000ea80000300800 */
[----:B0-----:R-:W2:Y:S04]  /*159a0*/  LDL.LU R157, [R1+0x63c] ;  /* 0x00063c00019d7983 */ /* 0x001ea80000300800 */
[----:B------:R-:W2:Y:S04]  /*159b0*/  LDL.LU R175, [R1+0x660] ;  /* 0x0006600001af7983 */ /* 0x000ea80000300800 */
[----:B------:R-:W2:Y:S04]  /*159c0*/  LDL.LU R174, [R1+0x634] ;  /* 0x0006340001ae7983 */ /* 0x000ea80000300800 */
[----:B------:R-:W2:Y:S01]  /*159d0*/  LDL.LU R173, [R1+0x658] ;  /* 0x0006580001ad7983 */ /* 0x000ea20000300800 */
[----:B----4-:R-:W-:-:S05]  /*159e0*/  IMAD.X R164, R164, 0x1, R4, P2 ;  /* 0x00000001a4a47824 */ /* 0x010fca00010e0604 */
[----:B------:R0:W-:Y:S04]  /*159f0*/  STL [R1+0x6a8], R164 ;  /* 0x0006a8a401007387 */ /* 0x0001e80000100800 */
[----:B------:R-:W4:Y:S04]  /*15a00*/  LDL.LU R171, [R1+0x62c] ;  /* 0x00062c0001ab7983 */ /* 0x000f280000300800 */
[----:B0-----:R-:W4:Y:S01]  /*15a10*/  LDL.LU R164, [R1+0x650] ;  /* 0x0006500001a47983 */ /* 0x001f220000300800 */
[----:B------:R-:W-:Y:S01]  /*15a20*/  IADD3 R172, P2, R172, R5, RZ ;  /* 0x00000005acac7210 */ /* 0x000fe20007f5e0ff */
[----:B------:R-:W-:-:S04]  /*15a30*/  IMAD.X R168, R168, 0x1, R4, P3 ;  /* 0x00000001a8a87824 */ /* 0x000fc800018e0604 */
[----:B------:R-:W-:Y:S04]  /*15a40*/  STL [R1+0x67c], R172 ;  /* 0x00067cac01007387 */ /* 0x000fe80000100800 */
[----:B------:R-:W-:Y:S01]  /*15a50*/  STL [R1+0x6a0], R168 ;  /* 0x0006a0a801007387 */ /* 0x000fe20000100800 */
[----:B------:R-:W-:Y:S01]  /*15a60*/  IADD3 R14, P3, R14, R5, RZ ;  /* 0x000000050e0e7210 */ /* 0x000fe20007f7e0ff */
[----:B------:R-:W-:-:S04]  /*15a70*/  IMAD.X R11, R11, 0x1, R4, P4 ;  /* 0x000000010b0b7824 */ /* 0x000fc800020e0604 */
[----:B------:R0:W-:Y:S01]  /*15a80*/  STL [R1+0x674], R14 ;  /* 0x0006740e01007387 */ /* 0x0001e20000100800 */
[----:B------:R-:W-:-:S03]  /*15a90*/  IADD3 R8, P4, R8, R5, RZ ;  /* 0x0000000508087210 */ /* 0x000fc60007f9e0ff */
[----:B------:R1:W-:Y:S01]  /*15aa0*/  STL [R1+0x698], R11 ;  /* 0x0006980b01007387 */ /* 0x0003e20000100800 */
[----:B------:R-:W-:-:S03]  /*15ab0*/  IMAD.X R177, R177, 0x1, R4, P5 ;  /* 0x00000001b1b17824 */ /* 0x000fc600028e0604 */
[----:B------:R1:W-:Y:S01]  /*15ac0*/  STL [R1+0x66c], R8 ;  /* 0x00066c0801007387 */ /* 0x0003e20000100800 */
[----:B---3--:R-:W-:-:S03]  /*15ad0*/  IADD3 R176, P5, R176, R5, RZ ;  /* 0x00000005b0b07210 */ /* 0x008fc60007fbe0ff */
        /* <DEDUP_REMOVED lines=10> */
[----:B------:R-:W-:-:S05]  /*15b80*/  IADD3 R167, P6, R167, R5, RZ ;  /* 0x00000005a7a77210 */ /* 0x000fca0007fde0ff */
[----:B------:R0:W-:Y:S04]  /*15b90*/  STL [R1+0x65c], R167 ;  /* 0x00065ca701007387 */ /* 0x0001e80000100800 */
[----:B0-----:R-:W3:Y:S01]  /*15ba0*/  LDL.LU R167, [R1+0x60c] ;  /* 0x00060c0001a77983 */ /* 0x001ee20000300800 */
[----:B------:R-:W-:-:S05]  /*15bb0*/  IMAD.X R161, R161, 0x1, R4, P1 ;  /* 0x00000001a1a17824 */ /* 0x000fca00008e0604 */
[----:B------:R0:W-:Y:S01]  /*15bc0*/  STL [R1+0x680], R161 ;  /* 0x000680a101007387 */ /* 0x0001e20000100800 */
[-C--:B------:R-:W-:Y:S01]  /*15bd0*/  IADD3 R162, P1, R162, R5.reuse, RZ ;  /* 0x00000005a2a27210 */ /* 0x080fe20007f3e0ff */
[----:B------:R-:W-:Y:S02]  /*15be0*/  IMAD.X R158, R158, 0x1, R4, P2 ;  /* 0x000000019e9e7824 */ /* 0x000fe400010e0604 */
[----:B0-----:R-:W3:Y:S01]  /*15bf0*/  LDL.LU R161, [R1+0x630] ;  /* 0x0006300001a17983 */ /* 0x001ee20000300800 */
[----:B--2---:R-:W-:-:S03]  /*15c00*/  IADD3 R154, P2, R154, R5, RZ ;  /* 0x000000059a9a7210 */ /* 0x004fc60007f5e0ff */
[----:B------:R-:W-:Y:S01]  /*15c10*/  STL [R1+0x654], R162 ;  /* 0x000654a201007387 */ /* 0x000fe20000100800 */
[----:B------:R-:W-:-:S03]  /*15c20*/  IMAD.X R23, R23, 0x1, R4, P3 ;  /* 0x0000000117177824 */ /* 0x000fc600018e0604 */
[----:B------:R-:W-:Y:S01]  /*15c30*/  STL [R1+0x678], R158 ;  /* 0x0006789e01007387 */ /* 0x000fe20000100800 */
[-C--:B------:R-:W-:Y:S01]  /*15c40*/  IADD3 R20, P3, R20, R5.reuse, RZ ;  /* 0x0000000514147210 */ /* 0x080fe20007f7e0ff */
[----:B------:R-:W-:Y:S02]  /*15c50*/  IMAD.X R17, R17, 0x1, R4, P4 ;  /* 0x0000000111117824 */ /* 0x000fe400020e0604 */
[----:B------:R-:W-:Y:S01]  /*15c60*/  STL [R1+0x64c], R154 ;  /* 0x00064c9a01007387 */ /* 0x000fe20000100800 */
[----:B------:R-:W-:-:S03]  /*15c70*/  IADD3 R157, P4, R157, R5, RZ ;  /* 0x000000059d9d7210 */ /* 0x000fc60007f9e0ff */
[----:B------:R-:W-:Y:S01]  /*15c80*/  STL [R1+0x670], R23 ;  /* 0x0006701701007387 */ /* 0x000fe20000100800 */
[----:B------:R-:W-:-:S03]  /*15c90*/  IMAD.X R175, R175, 0x1, R4, P5 ;  /* 0x00000001afaf7824 */ /* 0x000fc600028e0604 */
[----:B------:R0:W-:Y:S01]  /*15ca0*/  STL [R1+0x63c], R157 ;  /* 0x00063c9d01007387 */ /* 0x0001e20000100800 */
[----:B------:R-:W-:-:S03]  /*15cb0*/  IADD3 R174, P5, R174, R5, RZ ;  /* 0x00000005aeae7210 */ /* 0x000fc60007fbe0ff */
[----:B------:R-:W-:Y:S01]  /*15cc0*/  STL [R1+0x644], R20 ;  /* 0x0006441401007387 */ /* 0x000fe20000100800 */
[----:B------:R-:W-:-:S03]  /*15cd0*/  IMAD.X R173, R173, 0x1, R4, P6 ;  /* 0x00000001adad7824 */ /* 0x000fc600030e0604 */
[----:B0-----:R-:W2:Y:S04]  /*15ce0*/  LDL.LU R157, [R1+0x604] ;  /* 0x00060400019d7983 */ /* 0x001ea80000300800 */
[----:B------:R0:W-:Y:S01]  /*15cf0*/  STL [R1+0x668], R17 ;  /* 0x0006681101007387 */ /* 0x0001e20000100800 */
[----:B----4-:R-:W-:-:S03]  /*15d00*/  IADD3 R171, P6, R171, R5, RZ ;  /* 0x00000005abab7210 */ /* 0x010fc60007fde0ff */
[----:B------:R1:W-:Y:S04]  /*15d10*/  STL [R1+0x660], R175 ;  /* 0x000660af01007387 */ /* 0x0003e80000100800 */
[----:B------:R4:W-:Y:S01]  /*15d20*/  STL [R1+0x634], R174 ;  /* 0x000634ae01007387 */ /* 0x0009e20000100800 */
[----:B------:R-:W-:-:S03]  /*15d30*/  IMAD.X R164, R164, 0x1, R4, P1 ;  /* 0x00000001a4a47824 */ /* 0x000fc600008e0604 */
[----:B------:R-:W2:Y:S04]  /*15d40*/  LDL.LU R172, [R1+0x628] ;  /* 0x0006280001ac7983 */ /* 0x000ea80000300800 */
[----:B------:R4:W-:Y:S04]  /*15d50*/  STL [R1+0x658], R173 ;  /* 0x000658ad01007387 */ /* 0x0009e80000100800 */
[----:B------:R-:W2:Y:S04]  /*15d60*/  LDL.LU R168, [R1+0x5fc] ;  /* 0x0005fc0001a87983 */ /* 0x000ea80000300800 */
[----:B------:R4:W-:Y:S04]  /*15d70*/  STL [R1+0x62c], R171 ;  /* 0x00062cab01007387 */ /* 0x0009e80000100800 */
[----:B0-----:R-:W2:Y:S04]  /*15d80*/  LDL.LU R17, [R1+0x620] ;  /* 0x0006200001117983 */ /* 0x001ea80000300800 */
[----:B------:R0:W-:Y:S04]  /*15d90*/  STL [R1+0x650], R164 ;  /* 0x000650a401007387 */ /* 0x0001e80000100800 */
[----:B-1----:R-:W2:Y:S04]  /*15da0*/  LDL.LU R175, [R1+0x5f4] ;  /* 0x0005f40001af7983 */ /* 0x002ea80000300800 */
[----:B----4-:R-:W4:Y:S04]  /*15db0*/  LDL.LU R174, [R1+0x618] ;  /* 0x0006180001ae7983 */ /* 0x010f280000300800 */
[----:B------:R-:W4:Y:S04]  /*15dc0*/  LDL.LU R173, [R1+0x5ec] ;  /* 0x0005ec0001ad7983 */ /* 0x000f280000300800 */
[----:B------:R-:W4:Y:S04]  /*15dd0*/  LDL.LU R171, [R1+0x610] ;  /* 0x0006100001ab7983 */ /* 0x000f280000300800 */
[----:B0-----:R-:W4:Y:S01]  /*15de0*/  LDL.LU R164, [R1+0x5e4] ;  /* 0x0005e40001a47983 */ /* 0x001f220000300800 */
[----:B---3--:R-:W-:-:S05]  /*15df0*/  IADD3 R14, P1, R14, R5, RZ ;  /* 0x000000050e0e7210 */ /* 0x008fca0007f3e0ff */
[----:B------:R-:W-:Y:S01]  /*15e00*/  STL [R1+0x624], R14 ;  /* 0x0006240e01007387 */ /* 0x000fe20000100800 */
[--C-:B------:R-:W-:Y:S02]  /*15e10*/  IMAD.X R11, R11, 0x1, R4.reuse, P2 ;  /* 0x000000010b0b7824 */ /* 0x100fe400010e0604 */
[----:B------:R-:W-:-:S05]  /*15e20*/  IMAD.X R165, R165, 0x1, R4, P3 ;  /* 0x00000001a5a57824 */ /* 0x000fca00018e0604 */
[----:B------:R0:W-:Y:S04]  /*15e30*/  STL [R1+0x640], R165 ;  /* 0x000640a501007387 */ /* 0x0001e80000100800 */
[----:B------:R-:W-:Y:S04]  /*15e40*/  STL [R1+0x648], R11 ;  /* 0x0006480b01007387 */ /* 0x000fe80000100800 */
[----:B0-----:R-:W3:Y:S01]  /*15e50*/  LDL.LU R165, [R1+0x608] ;  /* 0x0006080001a57983 */ /* 0x001ee20000300800 */
[-C--:B------:R-:W-:Y:S01]  /*15e60*/  IADD3 R8, P2, R8, R5.reuse, RZ ;  /* 0x0000000508087210 */ /* 0x080fe20007f5e0ff */
[----:B------:R-:W-:Y:S01]  /*15e70*/  IMAD.X R176, R176, 0x1, R4, P4 ;  /* 0x00000001b0b07824 */ /* 0x000fe200020e0604 */
[----:B------:R-:W-:-:S03]  /*15e80*/  IADD3 R177, P3, R177, R5, RZ ;  /* 0x00000005b1b17210 */ /* 0x000fc60007f7e0ff */
[----:B------:R-:W-:Y:S01]  /*15e90*/  STL [R1+0x61c], R8 ;  /* 0x00061c0801007387 */ /* 0x000fe20000100800 */
[----:B------:R-:W-:-:S05]  /*15ea0*/  IADD3 R167, P4, R167, R5, RZ ;  /* 0x00000005a7a77210 */ /* 0x000fca0007f9e0ff */
[----:B------:R0:W-:Y:S04]  /*15eb0*/  STL [R1+0x60c], R167 ;  /* 0x00060ca701007387 */ /* 0x0001e80000100800 */
[----:B------:R-:W-:Y:S04]  /*15ec0*/  STL [R1+0x614], R177 ;  /* 0x000614b101007387 */ /* 0x000fe80000100800 */
[----:B0-----:R-:W3:Y:S04]  /*15ed0*/  LDL.LU R167, [R1+0x5dc] ;  /* 0x0005dc0001a77983 */ /* 0x001ee80000300800 */
[----:B------:R-:W-:Y:S04]  /*15ee0*/  STL [R1+0x638], R176 ;  /* 0x000638b001007387 */ /* 0x000fe80000100800 */
[----:B------:R-:W3:Y:S01]  /*15ef0*/  LDL.LU R162, [R1+0x600] ;  /* 0x0006000001a27983 */ /* 0x000ee20000300800 */
[----:B------:R-:W-:-:S03]  /*15f00*/  IMAD.X R161, R161, 0x1, R4, P5 ;  /* 0x00000001a1a17824 */ /* 0x000fc600028e0604 */
[----:B------:R-:W3:Y:S04]  /*15f10*/  LDL.LU R158, [R1+0x5d4] ;  /* 0x0005d400019e7983 */ /* 0x000ee80000300800 */
[----:B------:R-:W3:Y:S04]  /*15f20*/  LDL.LU R154, [R1+0x5f8] ;  /* 0x0005f800019a7983 */ /* 0x000ee80000300800 */
[----:B------:R0:W-:Y:S04]  /*15f30*/  STL [R1+0x630], R161 ;  /* 0x000630a101007387 */ /* 0x0001e80000100800 */
[----:B------:R-:W3:Y:S04]  /*15f40*/  LDL.LU R23, [R1+0x5cc] ;  /* 0x0005cc0001177983 */ /* 0x000ee80000300800 */
[----:B------:R-:W3:Y:S04]  /*15f50*/  LDL.LU R20, [R1+0x5f0] ;  /* 0x0005f00001147983 */ /* 0x000ee80000300800 */
[----:B------:R-:W3:Y:S04]  /*15f60*/  LDL.LU R14, [R1+0x5c4] ;  /* 0x0005c400010e7983 */ /* 0x000ee80000300800 */
[----:B0-----:R-:W3:Y:S04]  /*15f70*/  LDL.LU R161, [R1+0x5e8] ;  /* 0x0005e80001a17983 */ /* 0x001ee80000300800 */
[----:B------:R-:W3:Y:S04]  /*15f80*/  LDL.LU R11, [R1+0x5bc] ;  /* 0x0005bc00010b7983 */ /* 0x000ee80000300800 */
[----:B------:R-:W3:Y:S01]  /*15f90*/  LDL.LU R8, [R1+0x5e0] ;  /* 0x0005e00001087983 */ /* 0x000ee20000300800 */
[----:B--2---:R-:W-:-:S03]  /*15fa0*/  IADD3 R157, P5, R157, R5, RZ ;  /* 0x000000059d9d7210 */ /* 0x004fc60007fbe0ff */
[----:B------:R-:W2:Y:S04]  /*15fb0*/  LDL.LU R177, [R1+0x5b4] ;  /* 0x0005b40001b17983 */ /* 0x000ea80000300800 */
[----:B------:R0:W-:Y:S04]  /*15fc0*/  STL [R1+0x604], R157 ;  /* 0x0006049d01007387 */ /* 0x0001e80000100800 */
[----:B------:R-:W2:Y:S04]  /*15fd0*/  LDL.LU R176, [R1+0x5d8] ;  /* 0x0005d80001b07983 */ /* 0x000ea80000300800 */
[----:B0-----:R-:W2:Y:S01]  /*15fe0*/  LDL.LU R157, [R1+0x5ac] ;  /* 0x0005ac00019d7983 */ /* 0x001ea20000300800 */
[----:B------:R-:W-:Y:S01]  /*15ff0*/  IMAD.X R172, R172, 0x1, R4, P6 ;  /* 0x00000001acac7824 */ /* 0x000fe200030e0604 */
[----:B------:R-:W-:-:S04]  /*16000*/  IADD3 R168, P6, R168, R5, RZ ;  /* 0x00000005a8a87210 */ /* 0x000fc80007fde0ff */
[----:B------:R-:W-:Y:S01]  /*16010*/  STL [R1+0x628], R172 ;  /* 0x000628ac01007387 */ /* 0x000fe20000100800 */
[----:B------:R-:W-:-:S03]  /*16020*/  IMAD.X R17, R17, 0x1, R4, P1 ;  /* 0x0000000111117824 */ /* 0x000fc600008e0604 */
[----:B------:R-:W-:Y:S01]  /*16030*/  STL [R1+0x5fc], R168 ;  /* 0x0005fca801007387 */ /* 0x000fe20000100800 */
[----:B------:R-:W-:-:S03]  /*16040*/  IADD3 R175, P1, R175, R5, RZ ;  /* 0x00000005afaf7210 */ /* 0x000fc60007f3e0ff */
[----:B------:R0:W-:Y:S01]  /*16050*/  STL [R1+0x620], R17 ;  /* 0x0006201101007387 */ /* 0x0001e20000100800 */
[----:B----4-:R-:W-:-:S03]  /*16060*/  IMAD.X R174, R174, 0x1, R4, P2 ;  /* 0x00000001aeae7824 */ /* 0x010fc600010e0604 */
[----:B------:R1:W-:Y:S01]  /*16070*/  STL [R1+0x5f4], R175 ;  /* 0x0005f4af01007387 */ /* 0x0003e20000100800 */
[----:B------:R-:W-:-:S03]  /*16080*/  IADD3 R173, P2, R173, R5, RZ ;  /* 0x00000005adad7210 */ /* 0x000fc60007f5e0ff */
[----:B------:R4:W-:Y:S01]  /*16090*/  STL [R1+0x618], R174 ;  /* 0x000618ae01007387 */ /* 0x0009e20000100800 */
[----:B------:R-:W-:-:S03]  /*160a0*/  IMAD.X R171, R171, 0x1, R4, P3 ;  /* 0x00000001abab7824 */ /* 0x000fc600018e0604 */
[----:B0-----:R-:W2:Y:S01]  /*160b0*/  LDL.LU R17, [R1+0x5d0] ;  /* 0x0005d00001117983 */ /* 0x001ea20000300800 */
[----:B------:R-:W-:-:S03]  /*160c0*/  IADD3 R164, P3, R164, R5, RZ ;  /* 0x00000005a4a47210 */ /* 0x000fc60007f7e0ff */
[----:B------:R-:W-:Y:S04]  /*160d0*/  STL [R1+0x5ec], R173 ;  /* 0x0005ecad01007387 */ /* 0x000fe80000100800 */
[----:B-1----:R-:W2:Y:S04]  /*160e0*/  LDL.LU R175, [R1+0x5a4] ;  /* 0x0005a40001af7983 */ /* 0x002ea80000300800 */
[----:B------:R-:W-:Y:S04]  /*160f0*/  STL [R1+0x610], R171 ;  /* 0x000610ab01007387 */ /* 0x000fe80000100800 */
[----:B----4-:R-:W4:Y:S04]  /*16100*/  LDL.LU R174, [R1+0x5c8] ;  /* 0x0005c80001ae7983 */ /* 0x010f280000300800 */
[----:B------:R0:W-:Y:S04]  /*16110*/  STL [R1+0x5e4], R164 ;  /* 0x0005e4a401007387 */ /* 0x0001e80000100800 */
[----:B0-----:R-:W4:Y:S04]  /*16120*/  LDL.LU R164, [R1+0x59c] ;  /* 0x00059c0001a47983 */ /* 0x001f280000300800 */
[----:B------:R-:W4:Y:S04]  /*16130*/  LDL.LU R173, [R1+0x5c0] ;  /* 0x0005c00001ad7983 */ /* 0x000f280000300800 */
[----:B------:R-:W4:Y:S01]  /*16140*/  LDL.LU R171, [R1+0x594] ;  /* 0x0005940001ab7983 */ /* 0x000f220000300800 */
[----:B---3--:R-:W-:-:S05]  /*16150*/  IMAD.X R165, R165, 0x1, R4, P4 ;  /* 0x00000001a5a57824 */ /* 0x008fca00020e0604 */
[----:B------:R0:W-:Y:S04]  /*16160*/  STL [R1+0x608], R165 ;  /* 0x000608a501007387 */ /* 0x0001e80000100800 */
[----:B0-----:R-:W3:Y:S01]  /*16170*/  LDL.LU R165, [R1+0x5b8] ;  /* 0x0005b80001a57983 */ /* 0x001ee20000300800 */
[----:B------:R-:W-:-:S05]  /*16180*/  IADD3 R167, P4, R167, R5, RZ ;  /* 0x00000005a7a77210 */ /* 0x000fca0007f9e0ff */
[----:B------:R0:W-:Y:S01]  /*16190*/  STL [R1+0x5dc], R167 ;  /* 0x0005dca701007387 */ /* 0x0001e20000100800 */
[--C-:B------:R-:W-:Y:S01]  /*161a0*/  IMAD.X R162, R162, 0x1, R4.reuse, P5 ;  /* 0x00000001a2a27824 */ /* 0x100fe200028e0604 */
[----:B------:R-:W-:Y:S02]  /*161b0*/  IADD3 R158, P5, R158, R5, RZ ;  /* 0x000000059e9e7210 */ /* 0x000fe40007fbe0ff */
[----:B0-----:R-:W3:Y:S01]  /*161c0*/  LDL.LU R167, [R1+0x58c] ;  /* 0x00058c0001a77983 */ /* 0x001ee20000300800 */
        /* <DEDUP_REMOVED lines=13> */
[----:B--2---:R-:W-:-:S03]  /*162a0*/  IADD3 R177, P3, R177, R5, RZ ;  /* 0x00000005b1b17210 */ /* 0x004fc60007f7e0ff */
[----:B0-----:R-:W2:Y:S04]  /*162b0*/  LDL.LU R161, [R1+0x5b0] ;  /* 0x0005b00001a17983 */ /* 0x001ea80000300800 */
[----:B------:R0:W-:Y:S01]  /*162c0*/  STL [R1+0x5c4], R14 ;  /* 0x0005c40e01007387 */ /* 0x0001e20000100800 */
[----:B------:R-:W-:-:S03]  /*162d0*/  IMAD.X R176, R176, 0x1, R4, P4 ;  /* 0x00000001b0b07824 */ /* 0x000fc600020e0604 */
[----:B------:R1:W-:Y:S01]  /*162e0*/  STL [R1+0x5bc], R11 ;  /* 0x0005bc0b01007387 */ /* 0x0003e20000100800 */
[----:B------:R-:W-:-:S03]  /*162f0*/  IADD3 R157, P4, R157, R5, RZ ;  /* 0x000000059d9d7210 */ /* 0x000fc60007f9e0ff */
[----:B------:R1:W-:Y:S04]  /*16300*/  STL [R1+0x5e0], R8 ;  /* 0x0005e00801007387 */ /* 0x0003e80000100800 */
[----:B------:R-:W2:Y:S04]  /*16310*/  LDL.LU R172, [R1+0x584] ;  /* 0x0005840001ac7983 */ /* 0x000ea80000300800 */
[----:B------:R1:W-:Y:S04]  /*16320*/  STL [R1+0x5b4], R177 ;  /* 0x0005b4b101007387 */ /* 0x0003e80000100800 */
[----:B------:R-:W2:Y:S04]  /*16330*/  LDL.LU R168, [R1+0x5a8] ;  /* 0x0005a80001a87983 */ /* 0x000ea80000300800 */
[----:B------:R1:W-:Y:S04]  /*16340*/  STL [R1+0x5d8], R176 ;  /* 0x0005d8b001007387 */ /* 0x0003e80000100800 */
[----:B0-----:R-:W2:Y:S04]  /*16350*/  LDL.LU R14, [R1+0x57c] ;  /* 0x00057c00010e7983 */ /* 0x001ea80000300800 */
[----:B------:R0:W-:Y:S04]  /*16360*/  STL [R1+0x5ac], R157 ;  /* 0x0005ac9d01007387 */ /* 0x0001e80000100800 */
[----:B-1----:R-:W2:Y:S04]  /*16370*/  LDL.LU R11, [R1+0x5a0] ;  /* 0x0005a000010b7983 */ /* 0x002ea80000300800 */
[----:B------:R-:W2:Y:S04]  /*16380*/  LDL.LU R8, [R1+0x574] ;  /* 0x0005740001087983 */ /* 0x000ea80000300800 */
[----:B------:R-:W2:Y:S01]  /*16390*/  LDL.LU R177, [R1+0x598] ;  /* 0x0005980001b17983 */ /* 0x000ea20000300800 */
[----:B------:R-:W-:-:S03]  /*163a0*/  IMAD.X R17, R17, 0x1, R4, P5 ;  /* 0x0000000111117824 */ /* 0x000fc600028e0604 */
[----:B------:R-:W2:Y:S04]  /*163b0*/  LDL.LU R176, [R1+0x56c] ;  /* 0x00056c0001b07983 */ /* 0x000ea80000300800 */
[----:B0-----:R-:W2:Y:S01]  /*163c0*/  LDL.LU R157, [R1+0x590] ;  /* 0x00059000019d7983 */ /* 0x001ea20000300800 */
[----:B------:R-:W-:-:S03]  /*163d0*/  IADD3 R175, P5, R175, R5, RZ ;  /* 0x00000005afaf7210 */ /* 0x000fc60007fbe0ff */
[----:B------:R-:W-:Y:S01]  /*163e0*/  STL [R1+0x5d0], R17 ;  /* 0x0005d01101007387 */ /* 0x000fe20000100800 */
[----:B----4-:R-:W-:Y:S01]  /*163f0*/  IMAD.X R174, R174, 0x1, R4, P6 ;  /* 0x00000001aeae7824 */ /* 0x010fe200030e0604 */
[----:B------:R-:W-:-:S05]  /*16400*/  IADD3 R164, P6, R164, R5, RZ ;  /* 0x00000005a4a47210 */ /* 0x000fca0007fde0ff */
[----:B------:R0:W-:Y:S04]  /*16410*/  STL [R1+0x59c], R164 ;  /* 0x00059ca401007387 */ /* 0x0001e80000100800 */
[----:B------:R-:W-:Y:S01]  /*16420*/  STL [R1+0x5a4], R175 ;  /* 0x0005a4af01007387 */ /* 0x000fe20000100800 */
[----:B------:R-:W-:-:S03]  /*16430*/  IMAD.X R173, R173, 0x1, R4, P1 ;  /* 0x00000001adad7824 */ /* 0x000fc600008e0604 */
[----:B0-----:R-:W4:Y:S04]  /*16440*/  LDL.LU R164, [R1+0x564] ;  /* 0x0005640001a47983 */ /* 0x001f280000300800 */
[----:B------:R-:W-:Y:S01]  /*16450*/  STL [R1+0x5c8], R174 ;  /* 0x0005c8ae01007387 */ /* 0x000fe20000100800 */
[----:B---3--:R-:W-:-:S05]  /*16460*/  IMAD.X R165, R165, 0x1, R4, P2 ;  /* 0x00000001a5a57824 */ /* 0x008fca00010e0604 */
[----:B------:R0:W-:Y:S04]  /*16470*/  STL [R1+0x5b8], R165 ;  /* 0x0005b8a501007387 */ /* 0x0001e80000100800 */
[----:B------:R-:W-:Y:S04]  /*16480*/  STL [R1+0x5c0], R173 ;  /* 0x0005c0ad01007387 */ /* 0x000fe80000100800 */
[----:B0-----:R-:W3:Y:S01]  /*16490*/  LDL.LU R165, [R1+0x588] ;  /* 0x0005880001a57983 */ /* 0x001ee20000300800 */
[----:B------:R-:W-:-:S05]  /*164a0*/  IADD3 R171, P1, R171, R5, RZ ;  /* 0x00000005abab7210 */ /* 0x000fca0007f3e0ff */
[----:B------:R0:W-:Y:S04]  /*164b0*/  STL [R1+0x594], R171 ;  /* 0x000594ab01007387 */ /* 0x0001e80000100800 */
[----:B------:R-:W3:Y:S04]  /*164c0*/  LDL.LU R162, [R1+0x55c] ;  /* 0x00055c0001a27983 */ /* 0x000ee80000300800 */
[----:B------:R-:W3:Y:S04]  /*164d0*/  LDL.LU R158, [R1+0x580] ;  /* 0x00058000019e7983 */ /* 0x000ee80000300800 */
[----:B------:R-:W3:Y:S01]  /*164e0*/  LDL.LU R154, [R1+0x554] ;  /* 0x00055400019a7983 */ /* 0x000ee20000300800 */
[----:B------:R-:W-:-:S05]  /*164f0*/  IADD3 R167, P2, R167, R5, RZ ;  /* 0x00000005a7a77210 */ /* 0x000fca0007f5e0ff */
[----:B------:R1:W-:Y:S04]  /*16500*/  STL [R1+0x58c], R167 ;  /* 0x00058ca701007387 */ /* 0x0003e80000100800 */
[----:B------:R-:W3:Y:S04]  /*16510*/  LDL.LU R23, [R1+0x578] ;  /* 0x0005780001177983 */ /* 0x000ee80000300800 */
[----:B------:R-:W3:Y:S04]  /*16520*/  LDL.LU R20, [R1+0x54c] ;  /* 0x00054c0001147983 */ /* 0x000ee80000300800 */
[----:B------:R-:W3:Y:S04]  /*16530*/  LDL.LU R17, [R1+0x570] ;  /* 0x0005700001117983 */ /* 0x000ee80000300800 */
[----:B0-----:R-:W3:Y:S04]  /*16540*/  LDL.LU R171, [R1+0x544] ;  /* 0x0005440001ab7983 */ /* 0x001ee80000300800 */
[----:B------:R-:W3:Y:S04]  /*16550*/  LDL.LU R175, [R1+0x568] ;  /* 0x0005680001af7983 */ /* 0x000ee80000300800 */
[----:B------:R-:W3:Y:S04]  /*16560*/  LDL.LU R174, [R1+0x53c] ;  /* 0x00053c0001ae7983 */ /* 0x000ee80000300800 */
[----:B------:R-:W3:Y:S01]  /*16570*/  LDL.LU R173, [R1+0x560] ;  /* 0x0005600001ad7983 */ /* 0x000ee20000300800 */
[----:B--2---:R-:W-:-:S05]  /*16580*/  IMAD.X R161, R161, 0x1, R4, P3 ;  /* 0x00000001a1a17824 */ /* 0x004fca00018e0604 */
[----:B------:R0:W-:Y:S04]  /*16590*/  STL [R1+0x5b0], R161 ;  /* 0x0005b0a101007387 */ /* 0x0001e80000100800 */
[----:B-1----:R-:W2:Y:S04]  /*165a0*/  LDL.LU R167, [R1+0x534] ;  /* 0x0005340001a77983 */ /* 0x002ea80000300800 */
[----:B0-----:R-:W2:Y:S01]  /*165b0*/  LDL.LU R161, [R1+0x558] ;  /* 0x0005580001a17983 */ /* 0x001ea20000300800 */
        /* <DEDUP_REMOVED lines=12> */
[----:B0-----:R-:W2:Y:S01]  /*16680*/  LDL.LU R14, [R1+0x52c] ;  /* 0x00052c00010e7983 */ /* 0x001ea20000300800 */
[----:B------:R-:W-:-:S03]  /*16690*/  IMAD.X R157, R157, 0x1, R4, P1 ;  /* 0x000000019d9d7824 */ /* 0x000fc600008e0604 */
[----:B------:R-:W-:Y:S04]  /*166a0*/  STL [R1+0x598], R177 ;  /* 0x000598b101007387 */ /* 0x000fe80000100800 */
[----:B-1----:R-:W2:Y:S04]  /*166b0*/  LDL.LU R11, [R1+0x550] ;  /* 0x00055000010b7983 */ /* 0x002ea80000300800 */
[----:B------:R-:W-:Y:S04]  /*166c0*/  STL [R1+0x56c], R176 ;  /* 0x00056cb001007387 */ /* 0x000fe80000100800 */
[----:B------:R-:W2:Y:S04]  /*166d0*/  LDL.LU R8, [R1+0x524] ;  /* 0x0005240001087983 */ /* 0x000ea80000300800 */
[----:B------:R0:W-:Y:S04]  /*166e0*/  STL [R1+0x590], R157 ;  /* 0x0005909d01007387 */ /* 0x0001e80000100800 */
[----:B0-----:R-:W2:Y:S04]  /*166f0*/  LDL.LU R157, [R1+0x548] ;  /* 0x00054800019d7983 */ /* 0x001ea80000300800 */
[----:B------:R-:W2:Y:S04]  /*16700*/  LDL.LU R177, [R1+0x51c] ;  /* 0x00051c0001b17983 */ /* 0x000ea80000300800 */
[----:B------:R-:W2:Y:S01]  /*16710*/  LDL.LU R176, [R1+0x540] ;  /* 0x0005400001b07983 */ /* 0x000ea20000300800 */
[----:B----4-:R-:W-:-:S05]  /*16720*/  IADD3 R164, P1, R164, R5, RZ ;  /* 0x00000005a4a47210 */ /* 0x010fca0007f3e0ff */
[----:B------:R0:W-:Y:S04]  /*16730*/  STL [R1+0x564], R164 ;  /* 0x000564a401007387 */ /* 0x0001e80000100800 */
[----:B0-----:R-:W4:Y:S01]  /*16740*/  LDL.LU R164, [R1+0x514] ;  /* 0x0005140001a47983 */ /* 0x001f220000300800 */
[----:B---3--:R-:W-:-:S05]  /*16750*/  IMAD.X R165, R165, 0x1, R4, P2 ;  /* 0x00000001a5a57824 */ /* 0x008fca00010e0604 */
[----:B------:R0:W-:Y:S04]  /*16760*/  STL [R1+0x588], R165 ;  /* 0x000588a501007387 */ /* 0x0001e80000100800 */
[----:B0-----:R-:W3:Y:S01]  /*16770*/  LDL.LU R165, [R1+0x538] ;  /* 0x0005380001a57983 */ /* 0x001ee20000300800 */
[-C--:B------:R-:W-:Y:S01]  /*16780*/  IADD3 R162, P2, R162, R5.reuse, RZ ;  /* 0x00000005a2a27210 */ /* 0x080fe20007f5e0ff */
[----:B------:R-:W-:Y:S01]  /*16790*/  IMAD.X R158, R158, 0x1, R4, P3 ;  /* 0x000000019e9e7824 */ /* 0x000fe200018e0604 */
[----:B------:R-:W-:-:S03]  /*167a0*/  IADD3 R154, P3, R154, R5, RZ ;  /* 0x000000059a9a7210 */ /* 0x000fc60007f7e0ff */
[----:B------:R-:W-:Y:S04]  /*167b0*/  STL [R1+0x55c], R162 ;  /* 0x00055ca201007387 */ /* 0x000fe80000100800 */
[----:B------:R-:W-:Y:S04]  /*167c0*/  STL [R1+0x580], R158 ;  /* 0x0005809e01007387 */ /* 0x000fe80000100800 */
[----:B------:R-:W-:Y:S01]  /*167d0*/  STL [R1+0x554], R154 ;  /* 0x0005549a01007387 */ /* 0x000fe20000100800 */
[--C-:B------:R-:W-:Y:S01]  /*167e0*/  IMAD.X R23, R23, 0x1, R4.reuse, P4 ;  /* 0x0000000117177824 */ /* 0x100fe200020e0604 */
[-C--:B------:R-:W-:Y:S01]  /*167f0*/  IADD3 R20, P4, R20, R5.reuse, RZ ;  /* 0x0000000514147210 */ /* 0x080fe20007f9e0ff */
[----:B------:R-:W-:Y:S01]  /*16800*/  IMAD.X R17, R17, 0x1, R4, P5 ;  /* 0x0000000111117824 */ /* 0x000fe200028e0604 */
[----:B------:R-:W-:-:S02]  /*16810*/  IADD3 R171, P5, R171, R5, RZ ;  /* 0x00000005abab7210 */ /* 0x000fc40007fbe0ff */
[----:B------:R-:W-:Y:S01]  /*16820*/  STL [R1+0x578], R23 ;  /* 0x0005781701007387 */ /* 0x000fe20000100800 */
[----:B------:R-:W-:-:S03]  /*16830*/  IMAD.X R175, R175, 0x1, R4, P6 ;  /* 0x00000001afaf7824 */ /* 0x000fc600030e0604 */
[----:B------:R0:W-:Y:S01]  /*16840*/  STL [R1+0x544], R171 ;  /* 0x000544ab01007387 */ /* 0x0001e20000100800 */
[----:B------:R-:W-:-:S03]  /*16850*/  IADD3 R174, P6, R174, R5, RZ ;  /* 0x00000005aeae7210 */ /* 0x000fc60007fde0ff */
[----:B------:R-:W-:Y:S01]  /*16860*/  STL [R1+0x54c], R20 ;  /* 0x00054c1401007387 */ /* 0x000fe20000100800 */
[----:B------:R-:W-:-:S03]  /*16870*/  IMAD.X R173, R173, 0x1, R4, P1 ;  /* 0x00000001adad7824 */ /* 0x000fc600008e0604 */
[----:B0-----:R-:W3:Y:S04]  /*16880*/  LDL.LU R171, [R1+0x50c] ;  /* 0x00050c0001ab7983 */ /* 0x001ee80000300800 */
[----:B------:R-:W-:Y:S04]  /*16890*/  STL [R1+0x570], R17 ;  /* 0x0005701101007387 */ /* 0x000fe80000100800 */
[----:B------:R0:W-:Y:S01]  /*168a0*/  STL [R1+0x568], R175 ;  /* 0x000568af01007387 */ /* 0x0001e20000100800 */
[----:B--2---:R-:W-:-:S03]  /*168b0*/  IADD3 R167, P1, R167, R5, RZ ;  /* 0x00000005a7a77210 */ /* 0x004fc60007f3e0ff */
[----:B------:R1:W-:Y:S01]  /*168c0*/  STL [R1+0x53c], R174 ;  /* 0x00053cae01007387 */ /* 0x0003e20000100800 */
[----:B------:R-:W-:-:S03]  /*168d0*/  IMAD.X R161, R161, 0x1, R4, P2 ;  /* 0x00000001a1a17824 */ /* 0x000fc600010e0604 */
[----:B------:R-:W2:Y:S04]  /*168e0*/  LDL.LU R172, [R1+0x530] ;  /* 0x0005300001ac7983 */ /* 0x000ea80000300800 */
[----:B------:R1:W-:Y:S04]  /*168f0*/  STL [R1+0x560], R173 ;  /* 0x000560ad01007387 */ /* 0x0003e80000100800 */
[----:B------:R-:W2:Y:S04]  /*16900*/  LDL.LU R168, [R1+0x504] ;  /* 0x0005040001a87983 */ /* 0x000ea80000300800 */
[----:B------:R1:W-:Y:S04]  /*16910*/  STL [R1+0x534], R167 ;  /* 0x000534a701007387 */ /* 0x0003e80000100800 */
[----:B------:R-:W2:Y:S04]  /*16920*/  LDL.LU R162, [R1+0x528] ;  /* 0x0005280001a27983 */ /* 0x000ea80000300800 */
[----:B------:R1:W-:Y:S04]  /*16930*/  STL [R1+0x558], R161 ;  /* 0x000558a101007387 */ /* 0x0003e80000100800 */
[----:B0-----:R-:W2:Y:S04]  /*16940*/  LDL.LU R175, [R1+0x4fc] ;  /* 0x0004fc0001af7983 */ /* 0x001ea80000300800 */
[----:B-1----:R-:W2:Y:S04]  /*16950*/  LDL.LU R174, [R1+0x520] ;  /* 0x0005200001ae7983 */ /* 0x002ea80000300800 */
[----:B------:R-:W2:Y:S04]  /*16960*/  LDL.LU R173, [R1+0x4f4] ;  /* 0x0004f40001ad7983 */ /* 0x000ea80000300800 */
[----:B------:R-:W2:Y:S01]  /*16970*/  LDL.LU R167, [R1+0x518] ;  /* 0x0005180001a77983 */ /* 0x000ea20000300800 */
[----:B------:R-:W-:-:S03]  /*16980*/  IADD3 R14, P2, R14, R5, RZ ;  /* 0x000000050e0e7210 */ /* 0x000fc60007f5e0ff */
[----:B------:R-:W2:Y:S01]  /*16990*/  LDL.LU R161, [R1+0x4ec] ;  /* 0x0004ec0001a17983 */ /* 0x000ea20000300800 */
        /* <DEDUP_REMOVED lines=8> */
[----:B0-----:R-:W2:Y:S04]  /*16a20*/  LDL.LU R157, [R1+0x510] ;  /* 0x00051000019d7983 */ /* 0x001ea80000300800 */
[----:B------:R-:W-:Y:S01]  /*16a30*/  STL [R1+0x524], R8 ;  /* 0x0005240801007387 */ /* 0x000fe20000100800 */
[----:B----4-:R-:W-:-:S05]  /*16a40*/  IADD3 R164, P5, R164, R5, RZ ;  /* 0x00000005a4a47210 */ /* 0x010fca0007fbe0ff */
[----:B------:R0:W-:Y:S04]  /*16a50*/  STL [R1+0x514], R164 ;  /* 0x000514a401007387 */ /* 0x0001e80000100800 */
[----:B------:R-:W-:Y:S04]  /*16a60*/  STL [R1+0x51c], R177 ;  /* 0x00051cb101007387 */ /* 0x000fe80000100800 */
[----:B0-----:R-:W4:Y:S04]  /*16a70*/  LDL.LU R164, [R1+0x4e4] ;  /* 0x0004e40001a47983 */ /* 0x001f280000300800 */
[----:B------:R-:W-:Y:S04]  /*16a80*/  STL [R1+0x540], R176 ;  /* 0x000540b001007387 */ /* 0x000fe80000100800 */
[----:B------:R-:W4:Y:S04]  /*16a90*/  LDL.LU R158, [R1+0x508] ;  /* 0x00050800019e7983 */ /* 0x000f280000300800 */
[----:B------:R-:W4:Y:S04]  /*16aa0*/  LDL.LU R154, [R1+0x4dc] ;  /* 0x0004dc00019a7983 */ /* 0x000f280000300800 */
[----:B------:R-:W4:Y:S01]  /*16ab0*/  LDL.LU R23, [R1+0x500] ;  /* 0x0005000001177983 */ /* 0x000f220000300800 */
[----:B---3--:R-:W-:-:S05]  /*16ac0*/  IMAD.X R165, R165, 0x1, R4, P6 ;  /* 0x00000001a5a57824 */ /* 0x008fca00030e0604 */
        /* <DEDUP_REMOVED lines=8> */
[----:B------:R-:W-:-:S05]  /*16b50*/  IADD3 R171, P6, R171, R5, RZ ;  /* 0x00000005abab7210 */ /* 0x000fca0007fde0ff */
[----:B------:R0:W-:Y:S04]  /*16b60*/  STL [R1+0x50c], R171 ;  /* 0x00050cab01007387 */ /* 0x0001e80000100800 */
[----:B------:R-:W3:Y:S04]  /*16b70*/  LDL.LU R176, [R1+0x4e0] ;  /* 0x0004e00001b07983 */ /* 0x000ee80000300800 */
[----:B0-----:R-:W3:Y:S01]  /*16b80*/  LDL.LU R171, [R1+0x4b4] ;  /* 0x0004b40001ab7983 */ /* 0x001ee20000300800 */
[----:B--2---:R-:W-:Y:S01]  /*16b90*/  IMAD.X R172, R172, 0x1, R4, P1 ;  /* 0x00000001acac7824 */ /* 0x004fe200008e0604 */
[----:B------:R-:W-:-:S04]  /*16ba0*/  IADD3 R168, P1, R168, R5, RZ ;  /* 0x00000005a8a87210 */ /* 0x000fc80007f3e0ff */
[----:B------:R-:W-:Y:S01]  /*16bb0*/  STL [R1+0x530], R172 ;  /* 0x000530ac01007387 */ /* 0x000fe20000100800 */
        /* <DEDUP_REMOVED lines=10> */
[----:B------:R0:W-:Y:S04]  /*16c60*/  STL [R1+0x518], R167 ;  /* 0x000518a701007387 */ /* 0x0001e80000100800 */
[----:B------:R-:W-:Y:S04]  /*16c70*/  STL [R1+0x4f4], R173 ;  /* 0x0004f4ad01007387 */ /* 0x000fe80000100800 */
[----:B0-----:R-:W2:Y:S04]  /*16c80*/  LDL.LU R167, [R1+0x4d8] ;  /* 0x0004d80001a77983 */ /* 0x001ea80000300800 */
[----:B------:R-:W2:Y:S04]  /*16c90*/  LDL.LU R175, [R1+0x4ac] ;  /* 0x0004ac0001af7983 */ /* 0x000ea80000300800 */
[----:B------:R0:W-:Y:S04]  /*16ca0*/  STL [R1+0x4ec], R161 ;  /* 0x0004eca101007387 */ /* 0x0001e80000100800 */
[----:B0-----:R-:W2:Y:S04]  /*16cb0*/  LDL.LU R161, [R1+0x4d0] ;  /* 0x0004d00001a17983 */ /* 0x001ea80000300800 */
[----:B------:R-:W2:Y:S04]  /*16cc0*/  LDL.LU R174, [R1+0x4a4] ;  /* 0x0004a40001ae7983 */ /* 0x000ea80000300800 */
[----:B------:R-:W2:Y:S01]  /*16cd0*/  LDL.LU R173, [R1+0x4c8] ;  /* 0x0004c80001ad7983 */ /* 0x000ea20000300800 */
[----:B------:R-:W-:-:S05]  /*16ce0*/  IMAD.X R157, R157, 0x1, R4, P5 ;  /* 0x000000019d9d7824 */ /* 0x000fca00028e0604 */
[----:B------:R0:W-:Y:S04]  /*16cf0*/  STL [R1+0x510], R157 ;  /* 0x0005109d01007387 */ /* 0x0001e80000100800 */
[----:B0-----:R-:W2:Y:S01]  /*16d00*/  LDL.LU R157, [R1+0x49c] ;  /* 0x00049c00019d7983 */ /* 0x001ea20000300800 */
[----:B----4-:R-:W-:-:S05]  /*16d10*/  IADD3 R164, P5, R164, R5, RZ ;  /* 0x00000005a4a47210 */ /* 0x010fca0007fbe0ff */
[----:B------:R0:W-:Y:S01]  /*16d20*/  STL [R1+0x4e4], R164 ;  /* 0x0004e4a401007387 */ /* 0x0001e20000100800 */
[--C-:B------:R-:W-:Y:S01]  /*16d30*/  IMAD.X R158, R158, 0x1, R4.reuse, P6 ;  /* 0x000000019e9e7824 */ /* 0x100fe200030e0604 */
[----:B------:R-:W-:Y:S02]  /*16d40*/  IADD3 R154, P6, R154, R5, RZ ;  /* 0x000000059a9a7210 */ /* 0x000fe40007fde0ff */
[----:B0-----:R-:W4:Y:S01]  /*16d50*/  LDL.LU R164, [R1+0x4c0] ;  /* 0x0004c00001a47983 */ /* 0x001f220000300800 */
[----:B------:R-:W-:-:S03]  /*16d60*/  IMAD.X R23, R23, 0x1, R4, P1 ;  /* 0x0000000117177824 */ /* 0x000fc600008e0604 */
[----:B------:R-:W-:Y:S04]  /*16d70*/  STL [R1+0x508], R158 ;  /* 0x0005089e01007387 */ /* 0x000fe80000100800 */
[----:B------:R-:W-:Y:S04]  /*16d80*/  STL [R1+0x4dc], R154 ;  /* 0x0004dc9a01007387 */ /* 0x000fe80000100800 */
[----:B------:R-:W-:Y:S01]  /*16d90*/  STL [R1+0x500], R23 ;  /* 0x0005001701007387 */ /* 0x000fe20000100800 */
[----:B---3--:R-:W-:Y:S01]  /*16da0*/  IADD3 R20, P1, R20, R5, RZ ;  /* 0x0000000514147210 */ /* 0x008fe20007f3e0ff */
[----:B------:R-:W-:-:S04]  /*16db0*/  IMAD.X R17, R17, 0x1, R4, P2 ;  /* 0x0000000111117824 */ /* 0x000fc800010e0604 */
[----:B------:R-:W-:Y:S01]  /*16dc0*/  STL [R1+0x4d4], R20 ;  /* 0x0004d41401007387 */ /* 0x000fe20000100800 */
[----:B------:R-:W-:-:S05]  /*16dd0*/  IMAD.X R165, R165, 0x1, R4, P3 ;  /* 0x00000001a5a57824 */ /* 0x000fca00018e0604 */
[----:B------:R0:W-:Y:S04]  /*16de0*/  STL [R1+0x4f0], R165 ;  /* 0x0004f0a501007387 */ /* 0x0001e80000100800 */
[----:B------:R-:W-:Y:S04]  /*16df0*/  STL [R1+0x4f8], R17 ;  /* 0x0004f81101007387 */ /* 0x000fe80000100800 */
[----:B0-----:R-:W3:Y:S01]  /*16e00*/  LDL.LU R165, [R1+0x494] ;  /* 0x0004940001a57983 */ /* 0x001ee20000300800 */
[-C--:B------:R-:W-:Y:S01]  /*16e10*/  IADD3 R14, P2, R14, R5.reuse, RZ ;  /* 0x000000050e0e7210 */ /* 0x080fe20007f5e0ff */
[----:B------:R-:W-:Y:S01]  /*16e20*/  IMAD.X R8, R8, 0x1, R4, P4 ;  /* 0x0000000108087824 */ /* 0x000fe200020e0604 */
[----:B------:R-:W-:-:S02]  /*16e30*/  IADD3 R11, P3, R11, R5, RZ ;  /* 0x000000050b0b7210 */ /* 0x000fc40007f7e0ff */
[----:B------:R-:W-:Y:S01]  /*16e40*/  IADD3 R177, P4, R177, R5, RZ ;  /* 0x00000005b1b17210 */ /* 0x000fe20007f9e0ff */
[----:B------:R-:W-:Y:S04]  /*16e50*/  STL [R1+0x4cc], R14 ;  /* 0x0004cc0e01007387 */ /* 0x000fe80000100800 */
[----:B------:R-:W-:Y:S04]  /*16e60*/  STL [R1+0x4c4], R11 ;  /* 0x0004c40b01007387 */ /* 0x000fe80000100800 */
[----:B------:R0:W-:Y:S04]  /*16e70*/  STL [R1+0x4e8], R8 ;  /* 0x0004e80801007387 */ /* 0x0001e80000100800 */
[----:B------:R-:W3:Y:S01]  /*16e80*/  LDL.LU R179, [R1+0x4b8] ;  /* 0x0004b80001b37983 */ /* 0x000ee20000300800 */
[----:B------:R-:W-:-:S03]  /*16e90*/  IMAD.X R176, R176, 0x1, R4, P5 ;  /* 0x00000001b0b07824 */ /* 0x000fc600028e0604 */
[----:B------:R1:W-:Y:S04]  /*16ea0*/  STL [R1+0x4bc], R177 ;  /* 0x0004bcb101007387 */ /* 0x0003e80000100800 */
[----:B------:R-:W3:Y:S01]  /*16eb0*/  LDL.LU R172, [R1+0x48c] ;  /* 0x00048c0001ac7983 */ /* 0x000ee20000300800 */
[----:B------:R-:W-:-:S03]  /*16ec0*/  IADD3 R171, P5, R171, R5, RZ ;  /* 0x00000005abab7210 */ /* 0x000fc60007fbe0ff */
[----:B------:R1:W-:Y:S04]  /*16ed0*/  STL [R1+0x4e0], R176 ;  /* 0x0004e0b001007387 */ /* 0x0003e80000100800 */
[----:B------:R-:W3:Y:S04]  /*16ee0*/  LDL.LU R168, [R1+0x4b0] ;  /* 0x0004b00001a87983 */ /* 0x000ee80000300800 */
[----:B------:R1:W-:Y:S04]  /*16ef0*/  STL [R1+0x4b4], R171 ;  /* 0x0004b4ab01007387 */ /* 0x0003e80000100800 */
[----:B------:R-:W3:Y:S04]  /*16f00*/  LDL.LU R162, [R1+0x484] ;  /* 0x0004840001a27983 */ /* 0x000ee80000300800 */
[----:B0-----:R-:W3:Y:S04]  /*16f10*/  LDL.LU R8, [R1+0x4a8] ;  /* 0x0004a80001087983 */ /* 0x001ee80000300800 */
[----:B-1----:R-:W3:Y:S04]  /*16f20*/  LDL.LU R177, [R1+0x47c] ;  /* 0x00047c0001b17983 */ /* 0x002ee80000300800 */
[----:B------:R-:W3:Y:S04]  /*16f30*/  LDL.LU R176, [R1+0x4a0] ;  /* 0x0004a00001b07983 */ /* 0x000ee80000300800 */
[----:B------:R-:W3:Y:S01]  /*16f40*/  LDL.LU R171, [R1+0x474] ;  /* 0x0004740001ab7983 */ /* 0x000ee20000300800 */
[----:B--2---:R-:W-:-:S05]  /*16f50*/  IMAD.X R167, R167, 0x1, R4, P6 ;  /* 0x00000001a7a77824 */ /* 0x004fca00030e0604 */
[----:B------:R0:W-:Y:S01]  /*16f60*/  STL [R1+0x4d8], R167 ;  /* 0x0004d8a701007387 */ /* 0x0001e20000100800 */
[----:B------:R-:W-:-:S03]  /*16f70*/  IADD3 R175, P6, R175, R5, RZ ;  /* 0x00000005afaf7210 */ /* 0x000fc60007fde0ff */
[----:B0-----:R-:W2:Y:S01]  /*16f80*/  LDL.LU R167, [R1+0x498] ;  /* 0x0004980001a77983 */ /* 0x001ea20000300800 */
[----:B------:R-:W-:Y:S01]  /*16f90*/  IMAD.X R161, R161, 0x1, R4, P1 ;  /* 0x00000001a1a17824 */ /* 0x000fe200008e0604 */
[----:B------:R-:W-:-:S04]  /*16fa0*/  IADD3 R174, P1, R174, R5, RZ ;  /* 0x00000005aeae7210 */ /* 0x000fc80007f3e0ff */
[----:B------:R0:W-:Y:S01]  /*16fb0*/  STL [R1+0x4d0], R161 ;  /* 0x0004d0a101007387 */ /* 0x0001e20000100800 */
[----:B------:R-:W-:-:S03]  /*16fc0*/  IMAD.X R173, R173, 0x1, R4, P2 ;  /* 0x00000001adad7824 */ /* 0x000fc600010e0604 */
[----:B0-----:R-:W2:Y:S04]  /*16fd0*/  LDL.LU R161, [R1+0x46c] ;  /* 0x00046c0001a17983 */ /* 0x001ea80000300800 */
[----:B------:R-:W-:Y:S01]  /*16fe0*/  STL [R1+0x4ac], R175 ;  /* 0x0004acaf01007387 */ /* 0x000fe20000100800 */
[----:B------:R-:W-:-:S05]  /*16ff0*/  IADD3 R157, P2, R157, R5, RZ ;  /* 0x000000059d9d7210 */ /* 0x000fca0007f5e0ff */
[----:B------:R0:W-:Y:S04]  /*17000*/  STL [R1+0x49c], R157 ;  /* 0x00049c9d01007387 */ /* 0x0001e80000100800 */
[----:B------:R-:W-:Y:S04]  /*17010*/  STL [R1+0x4a4], R174 ;  /* 0x0004a4ae01007387 */ /* 0x000fe80000100800 */
[----:B0-----:R-:W2:Y:S04]  /*17020*/  LDL.LU R157, [R1+0x490] ;  /* 0x00049000019d7983 */ /* 0x001ea80000300800 */
[----:B------:R-:W-:Y:S04]  /*17030*/  STL [R1+0x4c8], R173 ;  /* 0x0004c8ad01007387 */ /* 0x000fe80000100800 */
[----:B------:R-:W2:Y:S01]  /*17040*/  LDL.LU R158, [R1+0x464] ;  /* 0x00046400019e7983 */ /* 0x000ea20000300800 */
[----:B----4-:R-:W-:-:S03]  /*17050*/  IMAD.X R164, R164, 0x1, R4, P3 ;  /* 0x00000001a4a47824 */ /* 0x010fc600018e0604 */
        /* <DEDUP_REMOVED lines=24> */
[--C-:B------:R-:W-:Y:S01]  /*171e0*/  IMAD.X R176, R176, 0x1, R4.reuse, P1 ;  /* 0x00000001b0b07824 */ /* 0x100fe200008e0604 */
[----:B------:R-:W-:Y:S01]  /*171f0*/  IADD3 R171, P1, R171, R5, RZ ;  /* 0x00000005abab7210 */ /* 0x000fe20007f3e0ff */
[----:B------:R-:W-:Y:S04]  /*17200*/  STL [R1+0x4a8], R8 ;  /* 0x0004a80801007387 */ /* 0x000fe80000100800 */
[----:B------:R0:W-:Y:S04]  /*17210*/  STL [R1+0x474], R171 ;  /* 0x000474ab01007387 */ /* 0x0001e80000100800 */
[----:B------:R-:W-:Y:S04]  /*17220*/  STL [R1+0x47c], R177 ;  /* 0x00047cb101007387 */ /* 0x000fe80000100800 */
[----:B0-----:R-:W3:Y:S04]  /*17230*/  LDL.LU R171, [R1+0x434] ;  /* 0x0004340001ab7983 */ /* 0x001ee80000300800 */
[----:B------:R-:W-:Y:S04]  /*17240*/  STL [R1+0x4a0], R176 ;  /* 0x0004a0b001007387 */ /* 0x000fe80000100800 */
[----:B------:R-:W3:Y:S01]  /*17250*/  LDL.LU R8, [R1+0x458] ;  /* 0x0004580001087983 */ /* 0x000ee20000300800 */
[----:B--2---:R-:W-:-:S05]  /*17260*/  IMAD.X R167, R167, 0x1, R4, P2 ;  /* 0x00000001a7a77824 */ /* 0x004fca00010e0604 */
[----:B------:R0:W-:Y:S04]  /*17270*/  STL [R1+0x498], R167 ;  /* 0x000498a701007387 */ /* 0x0001e80000100800 */
[----:B0-----:R-:W2:Y:S01]  /*17280*/  LDL.LU R167, [R1+0x42c] ;  /* 0x00042c0001a77983 */ /* 0x001ea20000300800 */
[----:B------:R-:W-:-:S03]  /*17290*/  IADD3 R161, P2, R161, R5, RZ ;  /* 0x00000005a1a17210 */ /* 0x000fc60007f5e0ff */
[----:B------:R-:W2:Y:S04]  /*172a0*/  LDL.LU R177, [R1+0x450] ;  /* 0x0004500001b17983 */ /* 0x000ea80000300800 */
[----:B------:R-:W2:Y:S04]  /*172b0*/  LDL.LU R176, [R1+0x424] ;  /* 0x0004240001b07983 */ /* 0x000ea80000300800 */
[----:B------:R0:W-:Y:S04]  /*172c0*/  STL [R1+0x46c], R161 ;  /* 0x00046ca101007387 */ /* 0x0001e80000100800 */
[----:B0-----:R-:W2:Y:S01]  /*172d0*/  LDL.LU R161, [R1+0x448] ;  /* 0x0004480001a17983 */ /* 0x001ea20000300800 */
[----:B------:R-:W-:-:S05]  /*172e0*/  IMAD.X R157, R157, 0x1, R4, P3 ;  /* 0x000000019d9d7824 */ /* 0x000fca00018e0604 */
[----:B------:R0:W-:Y:S01]  /*172f0*/  STL [R1+0x490], R157 ;  /* 0x0004909d01007387 */ /* 0x0001e20000100800 */
[-C--:B------:R-:W-:Y:S01]  /*17300*/  IADD3 R158, P3, R158, R5.reuse, RZ ;  /* 0x000000059e9e7210 */ /* 0x080fe20007f7e0ff */
[----:B----4-:R-:W-:Y:S02]  /*17310*/  IMAD.X R154, R154, 0x1, R4, P4 ;  /* 0x000000019a9a7824 */ /* 0x010fe400020e0604 */
[----:B0-----:R-:W4:Y:S01]  /*17320*/  LDL.LU R157, [R1+0x41c] ;  /* 0x00041c00019d7983 */ /* 0x001f220000300800 */
        /* <DEDUP_REMOVED lines=14> */
[----:B0-----:R-:W4:Y:S04]  /*17410*/  LDL.LU R164, [R1+0x440] ;  /* 0x0004400001a47983 */ /* 0x001f280000300800 */
[----:B------:R-:W-:Y:S04]  /*17420*/  STL [R1+0x478], R14 ;  /* 0x0004780e01007387 */ /* 0x000fe80000100800 */
[----:B------:R-:W-:Y:S04]  /*17430*/  STL [R1+0x470], R11 ;  /* 0x0004700b01007387 */ /* 0x000fe80000100800 */
[----:B------:R0:W-:Y:S04]  /*17440*/  STL [R1+0x444], R175 ;  /* 0x000444af01007387 */ /* 0x0001e80000100800 */
[----:B------:R-:W4:Y:S04]  /*17450*/  LDL.LU R179, [R1+0x414] ;  /* 0x0004140001b37983 */ /* 0x000f280000300800 */
[----:B------:R1:W-:Y:S04]  /*17460*/  STL [R1+0x468], R174 ;  /* 0x000468ae01007387 */ /* 0x0003e80000100800 */
[----:B------:R-:W4:Y:S01]  /*17470*/  LDL.LU R172, [R1+0x438] ;  /* 0x0004380001ac7983 */ /* 0x000f220000300800 */
[----:B---3--:R-:W-:Y:S01]  /*17480*/  IADD3 R173, P2, R173, R5, RZ ;  /* 0x00000005adad7210 */ /* 0x008fe20007f5e0ff */
[----:B------:R-:W-:-:S04]  /*17490*/  IMAD.X R165, R165, 0x1, R4, P3 ;  /* 0x00000001a5a57824 */ /* 0x000fc800018e0604 */
[----:B------:R3:W-:Y:S04]  /*174a0*/  STL [R1+0x43c], R173 ;  /* 0x00043cad01007387 */ /* 0x0007e80000100800 */
[----:B------:R-:W4:Y:S04]  /*174b0*/  LDL.LU R168, [R1+0x40c] ;  /* 0x00040c0001a87983 */ /* 0x000f280000300800 */
[----:B------:R3:W-:Y:S04]  /*174c0*/  STL [R1+0x460], R165 ;  /* 0x000460a501007387 */ /* 0x0007e80000100800 */
[----:B------:R-:W4:Y:S04]  /*174d0*/  LDL.LU R162, [R1+0x430] ;  /* 0x0004300001a27983 */ /* 0x000f280000300800 */
[----:B0-----:R-:W4:Y:S04]  /*174e0*/  LDL.LU R175, [R1+0x404] ;  /* 0x0004040001af7983 */ /* 0x001f280000300800 */
[----:B-1----:R-:W4:Y:S04]  /*174f0*/  LDL.LU R174, [R1+0x428] ;  /* 0x0004280001ae7983 */ /* 0x002f280000300800 */
[----:B---3--:R-:W3:Y:S04]  /*17500*/  LDL.LU R173, [R1+0x80c] ;  /* 0x00080c0001ad7983 */ /* 0x008ee80000300800 */
[----:B------:R-:W3:Y:S01]  /*17510*/  LDL.LU R165, [R1+0x420] ;  /* 0x0004200001a57983 */ /* 0x000ee20000300800 */
[----:B------:R-:W-:Y:S01]  /*17520*/  IADD3 R171, P3, R171, R5, RZ ;  /* 0x00000005abab7210 */ /* 0x000fe20007f7e0ff */
[----:B------:R-:W-:-:S04]  /*17530*/  IMAD.X R8, R8, 0x1, R4, P4 ;  /* 0x0000000108087824 */ /* 0x000fc800020e0604 */
[----:B------:R0:W-:Y:S04]  /*17540*/  STL [R1+0x434], R171 ;  /* 0x000434ab01007387 */ /* 0x0001e80000100800 */
[----:B0-----:R-:W3:Y:S01]  /*17550*/  LDL.LU R171, [R1+0x804] ;  /* 0x0008040001ab7983 */ /* 0x001ee20000300800 */
[----:B--2---:R-:W-:Y:S01]  /*17560*/  IADD3 R167, P4, R167, R5, RZ ;  /* 0x00000005a7a77210 */ /* 0x004fe20007f9e0ff */
[----:B------:R-:W-:-:S04]  /*17570*/  IMAD.X R177, R177, 0x1, R4, P5 ;  /* 0x00000001b1b17824 */ /* 0x000fc800028e0604 */
[----:B------:R0:W-:Y:S01]  /*17580*/  STL [R1+0x42c], R167 ;  /* 0x00042ca701007387 */ /* 0x0001e20000100800 */
[----:B------:R-:W-:-:S03]  /*17590*/  IADD3 R176, P5, R176, R5, RZ ;  /* 0x00000005b0b07210 */ /* 0x000fc60007fbe0ff */
[----:B0-----:R-:W2:Y:S01]  /*175a0*/  LDL.LU R167, [R1+0x418] ;  /* 0x0004180001a77983 */ /* 0x001ea20000300800 */
[----:B------:R-:W-:-:S03]  /*175b0*/  IMAD.X R161, R161, 0x1, R4, P6 ;  /* 0x00000001a1a17824 */ /* 0x000fc600030e0604 */
[----:B------:R-:W-:Y:S04]  /*175c0*/  STL [R1+0x458], R8 ;  /* 0x0004580801007387 */ /* 0x000fe80000100800 */
[----:B------:R0:W-:Y:S04]  /*175d0*/  STL [R1+0x448], R161 ;  /* 0x000448a101007387 */ /* 0x0001e80000100800 */
[----:B------:R-:W-:Y:S04]  /*175e0*/  STL [R1+0x450], R177 ;  /* 0x000450b101007387 */ /* 0x000fe80000100800 */
[----:B0-----:R-:W2:Y:S04]  /*175f0*/  LDL.LU R161, [R1+0x800] ;  /* 0x0008000001a17983 */ /* 0x001ea80000300800 */
[----:B------:R-:W-:Y:S04]  /*17600*/  STL [R1+0x424], R176 ;  /* 0x000424b001007387 */ /* 0x000fe80000100800 */
[----:B------:R-:W2:Y:S01]  /*17610*/  LDL.LU R158, [R1+0x410] ;  /* 0x00041000019e7983 */ /* 0x000ea20000300800 */
[----:B----4-:R-:W-:-:S03]  /*17620*/  IADD3 R157, P6, R157, R5, RZ ;  /* 0x000000059d9d7210 */ /* 0x010fc60007fde0ff */
        /* <DEDUP_REMOVED lines=8> */
[----:B------:R-:W4:Y:S01]  /*176b0*/  LDL.LU R8, [R1+0x3fc] ;  /* 0x0003fc0001087983 */ /* 0x000f220000300800 */
[----:B------:R-:W-:-:S03]  /*176c0*/  IMAD.X R164, R164, 0x1, R4, P1 ;  /* 0x00000001a4a47824 */ /* 0x000fc600008e0604 */
[----:B------:R-:W4:Y:S04]  /*176d0*/  LDL.LU R177, [R1+0x3dc] ;  /* 0x0003dc0001b17983 */ /* 0x000f280000300800 */
[----:B------:R0:W-:Y:S04]  /*176e0*/  STL [R1+0x440], R164 ;  /* 0x000440a401007387 */ /* 0x0001e80000100800 */
[----:B------:R-:W4:Y:S01]  /*176f0*/  LDL.LU R176, [R1+0x7fc] ;  /* 0x0007fc0001b07983 */ /* 0x000f220000300800 */
[----:B------:R-:W-:-:S03]  /*17700*/  IADD3 R179, P1, R179, R5, RZ ;  /* 0x00000005b3b37210 */ /* 0x000fc60007f3e0ff */
[----:B0-----:R-:W4:Y:S01]  /*17710*/  LDL.LU R164, [R1+0x3d4] ;  /* 0x0003d40001a47983 */ /* 0x001f220000300800 */
[----:B------:R-:W-:-:S03]  /*17720*/  IMAD.X R172, R172, 0x1, R4, P2 ;  /* 0x00000001acac7824 */ /* 0x000fc600010e0604 */
[----:B------:R-:W-:Y:S04]  /*17730*/  STL [R1+0x414], R179 ;  /* 0x000414b301007387 */ /* 0x000fe80000100800 */
[----:B------:R-:W-:Y:S01]  /*17740*/  STL [R1+0x438], R172 ;  /* 0x000438ac01007387 */ /* 0x000fe20000100800 */
[----:B------:R-:W-:Y:S01]  /*17750*/  IADD3 R168, P2, R168, R5, RZ ;  /* 0x00000005a8a87210 */ /* 0x000fe20007f5e0ff */
[----:B------:R-:W-:-:S04]  /*17760*/  IMAD.X R162, R162, 0x1, R4, P3 ;  /* 0x00000001a2a27824 */ /* 0x000fc800018e0604 */
[----:B------:R-:W-:Y:S01]  /*17770*/  STL [R1+0x40c], R168 ;  /* 0x00040ca801007387 */ /* 0x000fe20000100800 */
[----:B------:R-:W-:-:S03]  /*17780*/  IADD3 R175, P3, R175, R5, RZ ;  /* 0x00000005afaf7210 */ /* 0x000fc60007f7e0ff */
[----:B------:R-:W-:Y:S01]  /*17790*/  STL [R1+0x430], R162 ;  /* 0x000430a201007387 */ /* 0x000fe20000100800 */
[----:B------:R-:W-:-:S03]  /*177a0*/  IMAD.X R174, R174, 0x1, R4, P4 ;  /* 0x00000001aeae7824 */ /* 0x000fc600020e0604 */
[----:B------:R-:W-:Y:S01]  /*177b0*/  STL [R1+0x404], R175 ;  /* 0x000404af01007387 */ /* 0x000fe20000100800 */
[----:B---3--:R-:W-:Y:S01]  /*177c0*/  IMAD.X R165, R165, 0x1, R4, P5 ;  /* 0x00000001a5a57824 */ /* 0x008fe200028e0604 */
[----:B------:R-:W-:-:S04]  /*177d0*/  IADD3 R173, P4, R173, UR5, RZ ;  /* 0x00000005adad7c10 */ /* 0x000fc8000ff9e0ff */
[----:B------:R0:W-:Y:S04]  /*177e0*/  STL [R1+0x420], R165 ;  /* 0x000420a501007387 */ /* 0x0001e80000100800 */
[----:B------:R-:W-:Y:S04]  /*177f0*/  STL [R1+0x428], R174 ;  /* 0x000428ae01007387 */ /* 0x000fe80000100800 */
[----:B0-----:R-:W3:Y:S04]  /*17800*/  LDL.LU R165, [R1+0x3f8] ;  /* 0x0003f80001a57983 */ /* 0x001ee80000300800 */
[----:B------:R0:W-:Y:S04]  /*17810*/  STL [R1+0x80c], R173 ;  /* 0x00080cad01007387 */ /* 0x0001e80000100800 */
[----:B------:R-:W3:Y:S04]  /*17820*/  LDL.LU R175, [R1+0x3cc] ;  /* 0x0003cc0001af7983 */ /* 0x000ee80000300800 */
[----:B0-----:R-:W3:Y:S01]  /*17830*/  LDL.LU R173, [R1+0x3f0] ;  /* 0x0003f00001ad7983 */ /* 0x001ee20000300800 */
[----:B------:R-:W-:-:S05]  /*17840*/  IADD3 R171, P5, R171, UR5, RZ ;  /* 0x00000005abab7c10 */ /* 0x000fca000ffbe0ff */
[----:B------:R0:W-:Y:S04]  /*17850*/  STL [R1+0x804], R171 ;  /* 0x000804ab01007387 */ /* 0x0001e80000100800 */
[----:B------:R-:W3:Y:S04]  /*17860*/  LDL.LU R174, [R1+0x3c4] ;  /* 0x0003c40001ae7983 */ /* 0x000ee80000300800 */
[----:B0-----:R-:W3:Y:S01]  /*17870*/  LDL.LU R171, [R1+0x3e8] ;  /* 0x0003e80001ab7983 */ /* 0x001ee20000300800 */
[----:B--2---:R-:W-:-:S05]  /*17880*/  IMAD.X R167, R167, 0x1, R4, P6 ;  /* 0x00000001a7a77824 */ /* 0x004fca00030e0604 */
[----:B------:R0:W-:Y:S04]  /*17890*/  STL [R1+0x418], R167 ;  /* 0x000418a701007387 */ /* 0x0001e80000100800 */
[----:B0-----:R-:W2:Y:S01]  /*178a0*/  LDL.LU R167, [R1+0x3b0] ;  /* 0x0003b00001a77983 */ /* 0x001ea20000300800 */
[----:B------:R-:W-:-:S05]  /*178b0*/  IADD3 R161, P6, R161, UR5, RZ ;  /* 0x00000005a1a17c10 */ /* 0x000fca000ffde0ff */
[----:B------:R0:W-:Y:S01]  /*178c0*/  STL [R1+0x800], R161 ;  /* 0x000800a101007387 */ /* 0x0001e20000100800 */
[--C-:B------:R-:W-:Y:S01]  /*178d0*/  IMAD.X R158, R158, 0x1, R4.reuse, P1 ;  /* 0x000000019e9e7824 */ /* 0x100fe200008e0604 */
[----:B----4-:R-:W-:Y:S02]  /*178e0*/  IADD3 R154, P1, R154, UR5, RZ ;  /* 0x000000059a9a7c10 */ /* 0x010fe4000ff3e0ff */
[----:B0-----:R-:W4:Y:S01]  /*178f0*/  LDL.LU R161, [R1+0x3e0] ;  /* 0x0003e00001a17983 */ /* 0x001f220000300800 */
[----:B------:R-:W-:-:S03]  /*17900*/  IMAD.X R23, R23, 0x1, R4, P2 ;  /* 0x0000000117177824 */ /* 0x000fc600010e0604 */
[----:B------:R-:W-:Y:S01]  /*17910*/  STL [R1+0x410], R158 ;  /* 0x0004109e01007387 */ /* 0x000fe20000100800 */
[----:B------:R-:W-:-:S03]  /*17920*/  IADD3 R20, P2, R20, UR5, RZ ;  /* 0x0000000514147c10 */ /* 0x000fc6000ff5e0ff */
[----:B------:R-:W-:Y:S01]  /*17930*/  STL [R1+0x7f8], R154 ;  /* 0x0007f89a01007387 */ /* 0x000fe20000100800 */
[----:B------:R-:W-:-:S03]  /*17940*/  IMAD.X R17, R17, 0x1, R4, P3 ;  /* 0x0000000111117824 */ /* 0x000fc600018e0604 */
[----:B------:R-:W-:Y:S01]  /*17950*/  STL [R1+0x408], R23 ;  /* 0x0004081701007387 */ /* 0x000fe20000100800 */
[----:B------:R-:W-:Y:S02]  /*17960*/  IADD3 R14, P3, R14, UR5, RZ ;  /* 0x000000050e0e7c10 */ /* 0x000fe4000ff7e0ff */
[----:B------:R-:W-:Y:S01]  /*17970*/  IADD3.X R157, R157, UR60, RZ, P4, !PT ;  /* 0x0000003c9d9d7c10 */ /* 0x000fe2000a7fe4ff */
[----:B------:R-:W-:Y:S01]  /*17980*/  STL [R1+0x3f4], R20 ;  /* 0x0003f41401007387 */ /* 0x000fe20000100800 */
[----:B------:R-:W-:-:S03]  /*17990*/  IADD3 R11, P4, R11, UR5, RZ ;  /* 0x000000050b0b7c10 */ /* 0x000fc6000ff9e0ff */
[----:B------:R0:W-:Y:S01]  /*179a0*/  STL [R1+0x808], R157 ;  /* 0x0008089d01007387 */ /* 0x0001e20000100800 */
[----:B------:R-:W-:-:S03]  /*179b0*/  IADD3.X R8, R8, UR60, RZ, P5, !PT ;  /* 0x0000003c08087c10 */ /* 0x000fc6000affe4ff */
[----:B------:R-:W-:Y:S01]  /*179c0*/  STL [R1+0x400], R17 ;  /* 0x0004001101007387 */ /* 0x000fe20000100800 */
[----:B------:R-:W-:-:S03]  /*179d0*/  IADD3 R177, P5, R177, UR5, RZ ;  /* 0x00000005b1b17c10 */ /* 0x000fc6000ffbe0ff */
[----:B0-----:R-:W4:Y:S04]  /*179e0*/  LDL.LU R157, [R1+0x3a8] ;  /* 0x0003a800019d7983 */ /* 0x001f280000300800 */
[----:B------:R-:W-:Y:S01]  /*179f0*/  STL [R1+0x3ec], R14 ;  /* 0x0003ec0e01007387 */ /* 0x000fe20000100800 */
[----:B------:R-:W-:-:S03]  /*17a00*/  IADD3.X R176, R176, UR60, RZ, P6, !PT ;  /* 0x0000003cb0b07c10 */ /* 0x000fc6000b7fe4ff */
[----:B------:R0:W-:Y:S01]  /*17a10*/  STL [R1+0x3e4], R11 ;  /* 0x0003e40b01007387 */ /* 0x0001e20000100800 */
[----:B------:R-:W-:-:S03]  /*17a20*/  IADD3 R164, P6, R164, UR5, RZ ;  /* 0x00000005a4a47c10 */ /* 0x000fc6000ffde0ff */
[----:B------:R1:W-:Y:S04]  /*17a30*/  STL [R1+0x3fc], R8 ;  /* 0x0003fc0801007387 */ /* 0x0003e80000100800 */
[----:B------:R-:W4:Y:S04]  /*17a40*/  LDL.LU R179, [R1+0x3d8] ;  /* 0x0003d80001b37983 */ /* 0x000f280000300800 */
[----:B------:R1:W-:Y:S04]  /*17a50*/  STL [R1+0x3dc], R177 ;  /* 0x0003dcb101007387 */ /* 0x0003e80000100800 */
[----:B------:R-:W4:Y:S04]  /*17a60*/  LDL.LU R172, [R1+0x3a0] ;  /* 0x0003a00001ac7983 */ /* 0x000f280000300800 */
[----:B------:R-:W-:Y:S04]  /*17a70*/  STL [R1+0x7fc], R176 ;  /* 0x0007fcb001007387 */ /* 0x000fe80000100800 */
[----:B------:R-:W4:Y:S04]  /*17a80*/  LDL.LU R168, [R1+0x3d0] ;  /* 0x0003d00001a87983 */ /* 0x000f280000300800 */
[----:B------:R1:W-:Y:S04]  /*17a90*/  STL [R1+0x3d4], R164 ;  /* 0x0003d4a401007387 */ /* 0x0003e80000100800 */
[----:B------:R-:W4:Y:S04]  /*17aa0*/  LDL.LU R162, [R1+0x398] ;  /* 0x0003980001a27983 */ /* 0x000f280000300800 */
[----:B0-----:R-:W4:Y:S04]  /*17ab0*/  LDL.LU R11, [R1+0x3c8] ;  /* 0x0003c800010b7983 */ /* 0x001f280000300800 */
[----:B-1----:R-:W4:Y:S04]  /*17ac0*/  LDL.LU R8, [R1+0x390] ;  /* 0x0003900001087983 */ /* 0x002f280000300800 */
[----:B------:R-:W4:Y:S04]  /*17ad0*/  LDL.LU R177, [R1+0x3c0] ;  /* 0x0003c00001b17983 */ /* 0x000f280000300800 */
[----:B------:R-:W4:Y:S01]  /*17ae0*/  LDL.LU R164, [R1+0x388] ;  /* 0x0003880001a47983 */ /* 0x000f220000300800 */
[----:B---3--:R-:W-:-:S05]  /*17af0*/  IADD3.X R165, R165, UR60, RZ, P1, !PT ;  /* 0x0000003ca5a57c10 */ /* 0x008fca0008ffe4ff */
[----:B------:R0:W-:Y:S01]  /*17b00*/  STL [R1+0x3f8], R165 ;  /* 0x0003f8a501007387 */ /* 0x0001e20000100800 */
[----:B------:R-:W-:-:S03]  /*17b10*/  IADD3.X R173, R173, UR60, RZ, P2, !PT ;  /* 0x0000003cadad7c10 */ /* 0x000fc600097fe4ff */
[----:B0-----:R-:W3:Y:S04]  /*17b20*/  LDL.LU R165, [R1+0x3ac] ;  /* 0x0003ac0001a57983 */ /* 0x001ee80000300800 */
[----:B------:R0:W-:Y:S04]  /*17b30*/  STL [R1+0x3f0], R173 ;  /* 0x0003f0ad01007387 */ /* 0x0001e80000100800 */
[----:B0-----:R-:W3:Y:S01]  /*17b40*/  LDL.LU R173, [R1+0x380] ;  /* 0x0003800001ad7983 */ /* 0x001ee20000300800 */
[----:B------:R-:W-:-:S05]  /*17b50*/  IADD3 R175, P1, R175, UR5, RZ ;  /* 0x00000005afaf7c10 */ /* 0x000fca000ff3e0ff */
[----:B------:R-:W-:Y:S01]  /*17b60*/  STL [R1+0x3cc], R175 ;  /* 0x0003ccaf01007387 */ /* 0x000fe20000100800 */
[----:B------:R-:W-:Y:S02]  /*17b70*/  IADD3 R174, P2, R174, UR5, RZ ;  /* 0x00000005aeae7c10 */ /* 0x000fe4000ff5e0ff */
[----:B------:R-:W-:-:S05]  /*17b80*/  IADD3.X R171, R171, UR60, RZ, P3, !PT ;  /* 0x0000003cabab7c10 */ /* 0x000fca0009ffe4ff */
[----:B------:R0:W-:Y:S04]  /*17b90*/  STL [R1+0x3e8], R171 ;  /* 0x0003e8ab01007387 */ /* 0x0001e80000100800 */
[----:B------:R-:W-:Y:S04]  /*17ba0*/  STL [R1+0x3c4], R174 ;  /* 0x0003c4ae01007387 */ /* 0x000fe80000100800 */
[----:B0-----:R-:W3:Y:S04]  /*17bb0*/  LDL.LU R171, [R1+0x3a4] ;  /* 0x0003a40001ab7983 */ /* 0x001ee80000300800 */
[----:B------:R-:W3:Y:S01]  /*17bc0*/  LDL.LU R158, [R1+0x378] ;  /* 0x00037800019e7983 */ /* 0x000ee20000300800 */
[----:B--2---:R-:W-:-:S05]  /*17bd0*/  IADD3 R167, P3, R167, UR5, RZ ;  /* 0x00000005a7a77c10 */ /* 0x004fca000ff7e0ff */
[----:B------:R0:W-:Y:S04]  /*17be0*/  STL [R1+0x3b0], R167 ;  /* 0x0003b0a701007387 */ /* 0x0001e80000100800 */
[----:B------:R-:W2:Y:S04]  /*17bf0*/  LDL.LU R154, [R1+0x39c] ;  /* 0x00039c00019a7983 */ /* 0x000ea80000300800 */
[----:B------:R-:W2:Y:S01]  /*17c00*/  LDL.LU R23, [R1+0x370] ;  /* 0x0003700001177983 */ /* 0x000ea20000300800 */
[----:B----4-:R-:W-:-:S05]  /*17c10*/  IADD3.X R161, R161, UR60, RZ, P4, !PT ;  /* 0x0000003ca1a17c10 */ /* 0x010fca000a7fe4ff */
        /* <DEDUP_REMOVED lines=8> */
[----:B------:R-:W-:-:S05]  /*17ca0*/  IADD3 R157, P4, R157, UR5, RZ ;  /* 0x000000059d9d7c10 */ /* 0x000fca000ff9e0ff */
[----:B------:R0:W-:Y:S04]  /*17cb0*/  STL [R1+0x3a8], R157 ;  /* 0x0003a89d01007387 */ /* 0x0001e80000100800 */
[----:B-1----:R-:W4:Y:S04]  /*17cc0*/  LDL.LU R161, [R1+0x350] ;  /* 0x0003500001a17983 */ /* 0x002f280000300800 */
[----:B0-----:R-:W4:Y:S01]  /*17cd0*/  LDL.LU R157, [R1+0x374] ;  /* 0x00037400019d7983 */ /* 0x001f220000300800 */
[----:B------:R-:W-:Y:S02]  /*17ce0*/  IADD3.X R179, R179, UR60, RZ, P5, !PT ;  /* 0x0000003cb3b37c10 */ /* 0x000fe4000affe4ff */
[----:B------:R-:W-:-:S03]  /*17cf0*/  IADD3 R172, P5, R172, UR5, RZ ;  /* 0x00000005acac7c10 */ /* 0x000fc6000ffbe0ff */
[----:B------:R-:W-:Y:S01]  /*17d00*/  STL [R1+0x3d8], R179 ;  /* 0x0003d8b301007387 */ /* 0x000fe20000100800 */
[----:B------:R-:W-:-:S03]  /*17d10*/  IADD3.X R168, R168, UR60, RZ, P6, !PT ;  /* 0x0000003ca8a87c10 */ /* 0x000fc6000b7fe4ff */
[----:B------:R-:W-:Y:S01]  /*17d20*/  STL [R1+0x3a0], R172 ;  /* 0x0003a0ac01007387 */ /* 0x000fe20000100800 */
[----:B------:R-:W-:-:S03]  /*17d30*/  IADD3 R162, P6, R162, UR5, RZ ;  /* 0x00000005a2a27c10 */ /* 0x000fc6000ffde0ff */
[----:B------:R-:W-:Y:S01]  /*17d40*/  STL [R1+0x3d0], R168 ;  /* 0x0003d0a801007387 */ /* 0x000fe20000100800 */
[----:B------:R-:W-:-:S03]  /*17d50*/  IADD3.X R11, R11, UR60, RZ, P1, !PT ;  /* 0x0000003c0b0b7c10 */ /* 0x000fc60008ffe4ff */
[----:B------:R-:W-:Y:S01]  /*17d60*/  STL [R1+0x398], R162 ;  /* 0x000398a201007387 */ /* 0x000fe20000100800 */
[----:B------:R-:W-:Y:S02]  /*17d70*/  IADD3 R8, P1, R8, UR5, RZ ;  /* 0x0000000508087c10 */ /* 0x000fe4000ff3e0ff */
[----:B------:R-:W-:Y:S02]  /*17d80*/  IADD3.X R177, R177, UR60, RZ, P2, !PT ;  /* 0x0000003cb1b17c10 */ /* 0x000fe400097fe4ff */
[----:B------:R-:W-:Y:S01]  /*17d90*/  IADD3 R164, P2, R164, UR5, RZ ;  /* 0x00000005a4a47c10 */ /* 0x000fe2000ff5e0ff */
[----:B------:R-:W-:Y:S04]  /*17da0*/  STL [R1+0x3c8], R11 ;  /* 0x0003c80b01007387 */ /* 0x000fe80000100800 */
[----:B------:R0:W-:Y:S04]  /*17db0*/  STL [R1+0x388], R164 ;  /* 0x000388a401007387 */ /* 0x0001e80000100800 */
[----:B------:R-:W-:Y:S04]  /*17dc0*/  STL [R1+0x390], R8 ;  /* 0x0003900801007387 */ /* 0x000fe80000100800 */
[----:B0-----:R-:W4:Y:S04]  /*17dd0*/  LDL.LU R164, [R1+0x348] ;  /* 0x0003480001a47983 */ /* 0x001f280000300800 */
[----:B------:R-:W-:Y:S04]  /*17de0*/  STL [R1+0x3c0], R177 ;  /* 0x0003c0b101007387 */ /* 0x000fe80000100800 */
[----:B------:R-:W4:Y:S01]  /*17df0*/  LDL.LU R11, [R1+0x36c] ;  /* 0x00036c00010b7983 */ /* 0x000f220000300800 */
[----:B---3--:R-:W-:-:S05]  /*17e00*/  IADD3.X R165, R165, UR60, RZ, P3, !PT ;  /* 0x0000003ca5a57c10 */ /* 0x008fca0009ffe4ff */
[----:B------:R0:W-:Y:S01]  /*17e10*/  STL [R1+0x3ac], R165 ;  /* 0x0003aca501007387 */ /* 0x0001e20000100800 */
[----:B------:R-:W-:-:S03]  /*17e20*/  IADD3 R173, P3, R173, UR5, RZ ;  /* 0x00000005adad7c10 */ /* 0x000fc6000ff7e0ff */
[----:B0-----:R-:W3:Y:S04]  /*17e30*/  LDL.LU R165, [R1+0x340] ;  /* 0x0003400001a57983 */ /* 0x001ee80000300800 */
[----:B------:R-:W3:Y:S04]  /*17e40*/  LDL.LU R8, [R1+0x364] ;  /* 0x0003640001087983 */ /* 0x000ee80000300800 */
[----:B------:R-:W3:Y:S04]  /*17e50*/  LDL.LU R177, [R1+0x338] ;  /* 0x0003380001b17983 */ /* 0x000ee80000300800 */
[----:B------:R0:W-:Y:S04]  /*17e60*/  STL [R1+0x380], R173 ;  /* 0x000380ad01007387 */ /* 0x0001e80000100800 */
[----:B0-----:R-:W3:Y:S01]  /*17e70*/  LDL.LU R173, [R1+0x35c] ;  /* 0x00035c0001ad7983 */ /* 0x001ee20000300800 */
[----:B------:R-:W-:-:S02]  /*17e80*/  IADD3.X R171, R171, UR60, RZ, P4, !PT ;  /* 0x0000003cabab7c10 */ /* 0x000fc4000a7fe4ff */
[----:B------:R-:W-:-:S03]  /*17e90*/  IADD3 R158, P4, R158, UR5, RZ ;  /* 0x000000059e9e7c10 */ /* 0x000fc6000ff9e0ff */
[----:B------:R0:W-:Y:S04]  /*17ea0*/  STL [R1+0x3a4], R171 ;  /* 0x0003a4ab01007387 */ /* 0x0001e80000100800 */
[----:B0-----:R-:W3:Y:S04]  /*17eb0*/  LDL.LU R171, [R1+0x330] ;  /* 0x0003300001ab7983 */ /* 0x001ee80000300800 */
[----:B------:R-:W-:Y:S01]  /*17ec0*/  STL [R1+0x378], R158 ;  /* 0x0003789e01007387 */ /* 0x000fe20000100800 */
[----:B--2---:R-:W-:Y:S02]  /*17ed0*/  IADD3.X R154, R154, UR60, RZ, P5, !PT ;  /* 0x0000003c9a9a7c10 */ /* 0x004fe4000affe4ff */
[----:B------:R-:W-:-:S03]  /*17ee0*/  IADD3 R23, P5, R23, UR5, RZ ;  /* 0x0000000517177c10 */ /* 0x000fc6000ffbe0ff */
[----:B------:R-:W-:Y:S04]  /*17ef0*/  STL [R1+0x39c], R154 ;  /* 0x00039c9a01007387 */ /* 0x000fe80000100800 */
[----:B------:R-:W-:Y:S01]  /*17f00*/  STL [R1+0x370], R23 ;  /* 0x0003701701007387 */ /* 0x000fe20000100800 */
[----:B----4-:R-:W-:Y:S02]  /*17f10*/  IADD3.X R20, R20, UR60, RZ, P6, !PT ;  /* 0x0000003c14147c10 */ /* 0x010fe4000b7fe4ff */
[----:B------:R-:W-:Y:S02]  /*17f20*/  IADD3 R17, P6, R17, UR5, RZ ;  /* 0x0000000511117c10 */ /* 0x000fe4000ffde0ff */
[----:B------:R-:W-:Y:S02]  /*17f30*/  IADD3.X R14, R14, UR60, RZ, P1, !PT ;  /* 0x0000003c0e0e7c10 */ /* 0x000fe40008ffe4ff */
[----:B------:R-:W-:Y:S01]  /*17f40*/  IADD3 R167, P1, R167, UR5, RZ ;  /* 0x00000005a7a77c10 */ /* 0x000fe2000ff3e0ff */
[----:B------:R-:W-:Y:S01]  /*17f50*/  STL [R1+0x394], R20 ;  /* 0x0003941401007387 */ /* 0x000fe20000100800 */
[----:B------:R-:W-:-:S03]  /*17f60*/  IADD3.X R176, R176, UR60, RZ, P2, !PT ;  /* 0x0000003cb0b07c10 */ /* 0x000fc600097fe4ff */
[----:B------:R0:W-:Y:S01]  /*17f70*/  STL [R1+0x360], R167 ;  /* 0x000360a701007387 */ /* 0x0001e20000100800 */
[----:B------:R-:W-:-:S03]  /*17f80*/  IADD3 R175, P2, R175, UR5, RZ ;  /* 0x00000005afaf7c10 */ /* 0x000fc6000ff5e0ff */
[----:B------:R-:W-:Y:S01]  /*17f90*/  STL [R1+0x368], R17 ;  /* 0x0003681101007387 */ /* 0x000fe20000100800 */
[----:B------:R-:W-:-:S03]  /*17fa0*/  IADD3.X R174, R174, UR60, RZ, P3, !PT ;  /* 0x0000003caeae7c10 */ /* 0x000fc60009ffe4ff */
[----:B0-----:R-:W2:Y:S04]  /*17fb0*/  LDL.LU R167, [R1+0x354] ;  /* 0x0003540001a77983 */ /* 0x001ea80000300800 */
[----:B------:R-:W-:Y:S04]  /*17fc0*/  STL [R1+0x38c], R14 ;  /* 0x00038c0e01007387 */ /* 0x000fe80000100800 */
[----:B------:R-:W-:Y:S01]  /*17fd0*/  STL [R1+0x384], R176 ;  /* 0x000384b001007387 */ /* 0x000fe20000100800 */
[----:B------:R-:W-:-:S03]  /*17fe0*/  IADD3 R161, P3, R161, UR5, RZ ;  /* 0x00000005a1a17c10 */ /* 0x000fc6000ff7e0ff */
[----:B------:R-:W-:Y:S01]  /*17ff0*/  STL [R1+0x358], R175 ;  /* 0x000358af01007387 */ /* 0x000fe20000100800 */
[----:B------:R-:W-:-:S03]  /*18000*/  IADD3.X R157, R157, UR60, RZ, P4, !PT ;  /* 0x0000003c9d9d7c10 */ /* 0x000fc6000a7fe4ff */
[----:B------:R-:W4:Y:S04]  /*18010*/  LDL.LU R172, [R1+0x328] ;  /* 0x0003280001ac7983 */ /* 0x000f280000300800 */
[----:B------:R-:W-:Y:S04]  /*18020*/  STL [R1+0x37c], R174 ;  /* 0x00037cae01007387 */ /* 0x000fe80000100800 */
[----:B------:R0:W-:Y:S04]  /*18030*/  STL [R1+0x350], R161 ;  /* 0x000350a101007387 */ /* 0x0001e80000100800 */
[----:B0-----:R-:W4:Y:S04]  /*18040*/  LDL.LU R161, [R1+0x34c] ;  /* 0x00034c0001a17983 */ /* 0x001f280000300800 */
[----:B------:R-:W4:Y:S04]  /*18050*/  LDL.LU R168, [R1+0x320] ;  /* 0x0003200001a87983 */ /* 0x000f280000300800 */
[----:B------:R0:W-:Y:S04]  /*18060*/  STL [R1+0x374], R157 ;  /* 0x0003749d01007387 */ /* 0x0001e80000100800 */
[----:B------:R-:W4:Y:S04]  /*18070*/  LDL.LU R176, [R1+0x344] ;  /* 0x0003440001b07983 */ /* 0x000f280000300800 */
[----:B------:R-:W4:Y:S04]  /*18080*/  LDL.LU R175, [R1+0x318] ;  /* 0x0003180001af7983 */ /* 0x000f280000300800 */
[----:B------:R-:W4:Y:S04]  /*18090*/  LDL.LU R174, [R1+0x33c] ;  /* 0x00033c0001ae7983 */ /* 0x000f280000300800 */
[----:B0-----:R-:W4:Y:S01]  /*180a0*/  LDL.LU R157, [R1+0x310] ;  /* 0x00031000019d7983 */ /* 0x001f220000300800 */
[----:B------:R-:W-:-:S05]  /*180b0*/  IADD3 R164, P4, R164, UR5, RZ ;  /* 0x00000005a4a47c10 */ /* 0x000fca000ff9e0ff */
[----:B------:R0:W-:Y:S01]  /*180c0*/  STL [R1+0x348], R164 ;  /* 0x000348a401007387 */ /* 0x0001e20000100800 */
[----:B------:R-:W-:-:S03]  /*180d0*/  IADD3.X R11, R11, UR60, RZ, P5, !PT ;  /* 0x0000003c0b0b7c10 */ /* 0x000fc6000affe4ff */
[----:B0-----:R-:W4:Y:S01]  /*180e0*/  LDL.LU R164, [R1+0x334] ;  /* 0x0003340001a47983 */ /* 0x001f220000300800 */
[----:B---3--:R-:W-:-:S05]  /*180f0*/  IADD3 R165, P5, R165, UR5, RZ ;  /* 0x00000005a5a57c10 */ /* 0x008fca000ffbe0ff */
[----:B------:R0:W-:Y:S01]  /*18100*/  STL [R1+0x340], R165 ;  /* 0x000340a501007387 */ /* 0x0001e20000100800 */
[----:B------:R-:W-:-:S03]  /*18110*/  IADD3.X R8, R8, UR60, RZ, P6, !PT ;  /* 0x0000003c08087c10 */ /* 0x000fc6000b7fe4ff */
[----:B0-----:R-:W3:Y:S01]  /*18120*/  LDL.LU R165, [R1+0x308] ;  /* 0x0003080001a57983 */ /* 0x001ee20000300800 */
[----:B------:R-:W-:-:S03]  /*18130*/  IADD3.X R173, R173, UR60, RZ, P1, !PT ;  /* 0x0000003cadad7c10 */ /* 0x000fc60008ffe4ff */
[----:B------:R-:W-:Y:S04]  /*18140*/  STL [R1+0x36c], R11 ;  /* 0x00036c0b01007387 */ /* 0x000fe80000100800 */
[----:B------:R0:W-:Y:S04]  /*18150*/  STL [R1+0x35c], R173 ;  /* 0x00035cad01007387 */ /* 0x0001e80000100800 */
[----:B------:R-:W-:Y:S04]  /*18160*/  STL [R1+0x364], R8 ;  /* 0x0003640801007387 */ /* 0x000fe80000100800 */
[----:B0-----:R-:W3:Y:S01]  /*18170*/  LDL.LU R173, [R1+0x32c] ;  /* 0x00032c0001ad7983 */ /* 0x001ee20000300800 */
[----:B------:R-:W-:-:S05]  /*18180*/  IADD3 R177, P6, R177, UR5, RZ ;  /* 0x00000005b1b17c10 */ /* 0x000fca000ffde0ff */
[----:B------:R-:W-:Y:S04]  /*18190*/  STL [R1+0x338], R177 ;  /* 0x000338b101007387 */ /* 0x000fe80000100800 */
[----:B------:R-:W3:Y:S01]  /*181a0*/  LDL.LU R162, [R1+0x300] ;  /* 0x0003000001a27983 */ /* 0x000ee20000300800 */
[----:B------:R-:W-:-:S03]  /*181b0*/  IADD3 R171, P1, R171, UR5, RZ ;  /* 0x00000005abab7c10 */ /* 0x000fc6000ff3e0ff */
        /* <DEDUP_REMOVED lines=10> */
[----:B--2---:R-:W-:-:S05]  /*18260*/  IADD3.X R167, R167, UR60, RZ, P2, !PT ;  /* 0x0000003ca7a77c10 */ /* 0x004fca00097fe4ff */
[----:B------:R0:W-:Y:S04]  /*18270*/  STL [R1+0x354], R167 ;  /* 0x000354a701007387 */ /* 0x0001e80000100800 */
[----:B------:R-:W2:Y:S04]  /*18280*/  LDL.LU R177, [R1+0x2d8] ;  /* 0x0002d80001b17983 */ /* 0x000ea80000300800 */
[----:B0-----:R-:W2:Y:S01]  /*18290*/  LDL.LU R167, [R1+0x2fc] ;  /* 0x0002fc0001a77983 */ /* 0x001ea20000300800 */
[----:B----4-:R-:W-:Y:S02]  /*182a0*/  IADD3 R172, P2, R172, UR5, RZ ;  /* 0x00000005acac7c10 */ /* 0x010fe4000ff5e0ff */
[----:B------:R-:W-:-:S02]  /*182b0*/  IADD3.X R161, R161, UR60, RZ, P3, !PT ;  /* 0x0000003ca1a17c10 */ /* 0x000fc40009ffe4ff */
[----:B------:R-:W-:-:S03]  /*182c0*/  IADD3 R168, P3, R168, UR5, RZ ;  /* 0x00000005a8a87c10 */ /* 0x000fc6000ff7e0ff */
[----:B------:R0:W-:Y:S01]  /*182d0*/  STL [R1+0x34c], R161 ;  /* 0x00034ca101007387 */ /* 0x0001e20000100800 */
[----:B------:R-:W-:-:S03]  /*182e0*/  IADD3.X R176, R176, UR60, RZ, P4, !PT ;  /* 0x0000003cb0b07c10 */ /* 0x000fc6000a7fe4ff */
[----:B0-----:R-:W4:Y:S01]  /*182f0*/  LDL.LU R161, [R1+0x2d0] ;  /* 0x0002d00001a17983 */ /* 0x001f220000300800 */
[----:B------:R-:W-:Y:S02]  /*18300*/  IADD3 R175, P4, R175, UR5, RZ ;  /* 0x00000005afaf7c10 */ /* 0x000fe4000ff9e0ff */
[----:B------:R-:W-:Y:S01]  /*18310*/  IADD3.X R174, R174, UR60, RZ, P5, !PT ;  /* 0x0000003caeae7c10 */ /* 0x000fe2000affe4ff */
[----:B------:R-:W-:Y:S01]  /*18320*/  STL [R1+0x328], R172 ;  /* 0x000328ac01007387 */ /* 0x000fe20000100800 */
[----:B------:R-:W-:-:S03]  /*18330*/  IADD3 R157, P5, R157, UR5, RZ ;  /* 0x000000059d9d7c10 */ /* 0x000fc6000ffbe0ff */
[----:B------:R-:W-:Y:S04]  /*18340*/  STL [R1+0x320], R168 ;  /* 0x000320a801007387 */ /* 0x000fe80000100800 */
[----:B------:R-:W-:Y:S04]  /*18350*/  STL [R1+0x344], R176 ;  /* 0x000344b001007387 */ /* 0x000fe80000100800 */
[----:B------:R0:W-:Y:S04]  /*18360*/  STL [R1+0x310], R157 ;  /* 0x0003109d01007387 */ /* 0x0001e80000100800 */
[----:B------:R-:W-:Y:S04]  /*18370*/  STL [R1+0x318], R175 ;  /* 0x000318af01007387 */ /* 0x000fe80000100800 */
[----:B0-----:R-:W4:Y:S04]  /*18380*/  LDL.LU R157, [R1+0x2f4] ;  /* 0x0002f400019d7983 */ /* 0x001f280000300800 */
[----:B------:R-:W-:Y:S04]  /*18390*/  STL [R1+0x33c], R174 ;  /* 0x00033cae01007387 */ /* 0x000fe80000100800 */
[----:B------:R-:W4:Y:S01]  /*183a0*/  LDL.LU R176, [R1+0x2c8] ;  /* 0x0002c80001b07983 */ /* 0x000f220000300800 */
[----:B------:R-:W-:-:S05]  /*183b0*/  IADD3.X R164, R164, UR60, RZ, P6, !PT ;  /* 0x0000003ca4a47c10 */ /* 0x000fca000b7fe4ff */
[----:B------:R0:W-:Y:S04]  /*183c0*/  STL [R1+0x334], R164 ;  /* 0x000334a401007387 */ /* 0x0001e80000100800 */
[----:B0-----:R-:W4:Y:S04]  /*183d0*/  LDL.LU R164, [R1+0x2ec] ;  /* 0x0002ec0001a47983 */ /* 0x001f280000300800 */
[----:B------:R-:W4:Y:S04]  /*183e0*/  LDL.LU R175, [R1+0x2c0] ;  /* 0x0002c00001af7983 */ /* 0x000f280000300800 */
[----:B------:R-:W4:Y:S01]  /*183f0*/  LDL.LU R174, [R1+0x2e4] ;  /* 0x0002e40001ae7983 */ /* 0x000f220000300800 */
[----:B---3--:R-:W-:-:S05]  /*18400*/  IADD3 R165, P6, R165, UR5, RZ ;  /* 0x00000005a5a57c10 */ /* 0x008fca000ffde0ff */
[----:B------:R0:W-:Y:S04]  /*18410*/  STL [R1+0x308], R165 ;  /* 0x000308a501007387 */ /* 0x0001e80000100800 */
[----:B0-----:R-:W3:Y:S01]  /*18420*/  LDL.LU R165, [R1+0x2b8] ;  /* 0x0002b80001a57983 */ /* 0x001ee20000300800 */
[----:B------:R-:W-:-:S05]  /*18430*/  IADD3.X R173, R173, UR60, RZ, P1, !PT ;  /* 0x0000003cadad7c10 */ /* 0x000fca0008ffe4ff */
[----:B------:R0:W-:Y:S04]  /*18440*/  STL [R1+0x32c], R173 ;  /* 0x00032cad01007387 */ /* 0x0001e80000100800 */
[----:B0-----:R-:W3:Y:S01]  /*18450*/  LDL.LU R173, [R1+0x2dc] ;  /* 0x0002dc0001ad7983 */ /* 0x001ee20000300800 */
[----:B------:R-:W-:Y:S02]  /*18460*/  IADD3 R162, P1, R162, UR5, RZ ;  /* 0x00000005a2a27c10 */ /* 0x000fe4000ff3e0ff */
[----:B------:R-:W-:Y:S02]  /*18470*/  IADD3.X R158, R158, UR60, RZ, P2, !PT ;  /* 0x0000003c9e9e7c10 */ /* 0x000fe400097fe4ff */
[----:B------:R-:W-:Y:S01]  /*18480*/  IADD3 R154, P2, R154, UR5, RZ ;  /* 0x000000059a9a7c10 */ /* 0x000fe2000ff5e0ff */
[----:B------:R-:W-:Y:S01]  /*18490*/  STL [R1+0x300], R162 ;  /* 0x000300a201007387 */ /* 0x000fe20000100800 */
[----:B------:R-:W-:-:S03]  /*184a0*/  IADD3.X R23, R23, UR60, RZ, P3, !PT ;  /* 0x0000003c17177c10 */ /* 0x000fc60009ffe4ff */
[----:B------:R-:W-:Y:S01]  /*184b0*/  STL [R1+0x324], R158 ;  /* 0x0003249e01007387 */ /* 0x000fe20000100800 */
[----:B------:R-:W-:Y:S02]  /*184c0*/  IADD3 R20, P3, R20, UR5, RZ ;  /* 0x0000000514147c10 */ /* 0x000fe4000ff7e0ff */
[----:B------:R-:W-:Y:S01]  /*184d0*/  IADD3.X R17, R17, UR60, RZ, P4, !PT ;  /* 0x0000003c11117c10 */ /* 0x000fe2000a7fe4ff */
[----:B------:R-:W-:Y:S01]  /*184e0*/  STL [R1+0x2f8], R154 ;  /* 0x0002f89a01007387 */ /* 0x000fe20000100800 */
[----:B------:R-:W-:-:S03]  /*184f0*/  IADD3 R171, P4, R171, UR5, RZ ;  /* 0x00000005abab7c10 */ /* 0x000fc6000ff9e0ff */
[----:B------:R-:W-:Y:S01]  /*18500*/  STL [R1+0x31c], R23 ;  /* 0x00031c1701007387 */ /* 0x000fe20000100800 */
[----:B------:R-:W-:-:S03]  /*18510*/  IADD3.X R14, R14, UR60, RZ, P5, !PT ;  /* 0x0000003c0e0e7c10 */ /* 0x000fc6000affe4ff */
[----:B------:R0:W-:Y:S01]  /*18520*/  STL [R1+0x2e8], R171 ;  /* 0x0002e8ab01007387 */ /* 0x0001e20000100800 */
[----:B------:R-:W-:-:S03]  /*18530*/  IADD3 R11, P5, R11, UR5, RZ ;  /* 0x000000050b0b7c10 */ /* 0x000fc6000ffbe0ff */
[----:B------:R-:W-:Y:S01]  /*18540*/  STL [R1+0x2f0], R20 ;  /* 0x0002f01401007387 */ /* 0x000fe20000100800 */
[----:B------:R-:W-:-:S03]  /*18550*/  IADD3.X R8, R8, UR60, RZ, P6, !PT ;  /* 0x0000003c08087c10 */ /* 0x000fc6000b7fe4ff */
[----:B0-----:R-:W3:Y:S04]  /*18560*/  LDL.LU R171, [R1+0x2b0] ;  /* 0x0002b00001ab7983 */ /* 0x001ee80000300800 */
[----:B------:R-:W-:Y:S04]  /*18570*/  STL [R1+0x314], R17 ;  /* 0x0003141101007387 */ /* 0x000fe80000100800 */
[----:B------:R-:W-:Y:S04]  /*18580*/  STL [R1+0x30c], R14 ;  /* 0x00030c0e01007387 */ /* 0x000fe80000100800 */
[----:B------:R-:W-:Y:S04]  /*18590*/  STL [R1+0x2e0], R11 ;  /* 0x0002e00b01007387 */ /* 0x000fe80000100800 */
[----:B------:R-:W3:Y:S04]  /*185a0*/  LDL.LU R172, [R1+0x2d4] ;  /* 0x0002d40001ac7983 */ /* 0x000ee80000300800 */
[----:B------:R-:W-:Y:S01]  /*185b0*/  STL [R1+0x304], R8 ;  /* 0x0003040801007387 */ /* 0x000fe20000100800 */
[----:B--2---:R-:W-:-:S02]  /*185c0*/  IADD3 R177, P6, R177, UR5, RZ ;  /* 0x00000005b1b17c10 */ /* 0x004fc4000ffde0ff */
[----:B------:R-:W-:-:S05]  /*185d0*/  IADD3.X R167, R167, UR60, RZ, P1, !PT ;  /* 0x0000003ca7a77c10 */ /* 0x000fca0008ffe4ff */
[----:B------:R0:W-:Y:S04]  /*185e0*/  STL [R1+0x2fc], R167 ;  /* 0x0002fca701007387 */ /* 0x0001e80000100800 */
[----:B------:R1:W-:Y:S04]  /*185f0*/  STL [R1+0x2d8], R177 ;  /* 0x0002d8b101007387 */ /* 0x0003e80000100800 */
[----:B0-----:R-:W2:Y:S04]  /*18600*/  LDL.LU R167, [R1+0x2a8] ;  /* 0x0002a80001a77983 */ /* 0x001ea80000300800 */
[----:B------:R-:W2:Y:S04]  /*18610*/  LDL.LU R168, [R1+0x2cc] ;  /* 0x0002cc0001a87983 */ /* 0x000ea80000300800 */
[----:B------:R-:W2:Y:S04]  /*18620*/  LDL.LU R11, [R1+0x2a0] ;  /* 0x0002a000010b7983 */ /* 0x000ea80000300800 */
[----:B------:R-:W2:Y:S01]  /*18630*/  LDL.LU R8, [R1+0x2c4] ;  /* 0x0002c40001087983 */ /* 0x000ea20000300800 */
[----:B----4-:R-:W-:-:S05]  /*18640*/  IADD3 R161, P1, R161, UR5, RZ ;  /* 0x00000005a1a17c10 */ /* 0x010fca000ff3e0ff */
[----:B------:R0:W-:Y:S04]  /*18650*/  STL [R1+0x2d0], R161 ;  /* 0x0002d0a101007387 */ /* 0x0001e80000100800 */
[----:B-1----:R-:W4:Y:S04]  /*18660*/  LDL.LU R177, [R1+0x298] ;  /* 0x0002980001b17983 */ /* 0x002f280000300800 */
[----:B0-----:R-:W4:Y:S01]  /*18670*/  LDL.LU R161, [R1+0x2bc] ;  /* 0x0002bc0001a17983 */ /* 0x001f220000300800 */
[----:B------:R-:W-:-:S05]  /*18680*/  IADD3.X R157, R157, UR60, RZ, P2, !PT ;  /* 0x0000003c9d9d7c10 */ /* 0x000fca00097fe4ff */
[----:B------:R0:W-:Y:S01]  /*18690*/  STL [R1+0x2f4], R157 ;  /* 0x0002f49d01007387 */ /* 0x0001e20000100800 */
[----:B------:R-:W-:-:S03]  /*186a0*/  IADD3 R176, P2, R176, UR5, RZ ;  /* 0x00000005b0b07c10 */ /* 0x000fc6000ff5e0ff */
[----:B0-----:R-:W4:Y:S01]  /*186b0*/  LDL.LU R157, [R1+0x290] ;  /* 0x00029000019d7983 */ /* 0x001f220000300800 */
[----:B------:R-:W-:Y:S02]  /*186c0*/  IADD3.X R164, R164, UR60, RZ, P3, !PT ;  /* 0x0000003ca4a47c10 */ /* 0x000fe40009ffe4ff */
[----:B------:R-:W-:-:S03]  /*186d0*/  IADD3 R175, P3, R175, UR5, RZ ;  /* 0x00000005afaf7c10 */ /* 0x000fc6000ff7e0ff */
[----:B------:R0:W-:Y:S01]  /*186e0*/  STL [R1+0x2ec], R164 ;  /* 0x0002eca401007387 */ /* 0x0001e20000100800 */
[----:B------:R-:W-:-:S03]  /*186f0*/  IADD3.X R174, R174, UR60, RZ, P4, !PT ;  /* 0x0000003caeae7c10 */ /* 0x000fc6000a7fe4ff */
[----:B0-----:R-:W4:Y:S04]  /*18700*/  LDL.LU R164, [R1+0x2b4] ;  /* 0x0002b40001a47983 */ /* 0x001f280000300800 */
[----:B------:R-:W-:Y:S01]  /*18710*/  STL [R1+0x2c8], R176 ;  /* 0x0002c8b001007387 */ /* 0x000fe20000100800 */
[----:B---3--:R-:W-:-:S05]  /*18720*/  IADD3 R165, P4, R165, UR5, RZ ;  /* 0x00000005a5a57c10 */ /* 0x008fca000ff9e0ff */
[----:B------:R0:W-:Y:S04]  /*18730*/  STL [R1+0x2b8], R165 ;  /* 0x0002b8a501007387 */ /* 0x0001e80000100800 */
[----:B------:R1:W-:Y:S04]  /*18740*/  STL [R1+0x2c0], R175 ;  /* 0x0002c0af01007387 */ /* 0x0003e80000100800 */
[----:B0-----:R-:W3:Y:S04]  /*18750*/  LDL.LU R165, [R1+0x288] ;  /* 0x0002880001a57983 */ /* 0x001ee80000300800 */
[----:B------:R0:W-:Y:S01]  /*18760*/  STL [R1+0x2e4], R174 ;  /* 0x0002e4ae01007387 */ /* 0x0001e20000100800 */
[----:B------:R-:W-:-:S03]  /*18770*/  IADD3.X R173, R173, UR60, RZ, P5, !PT ;  /* 0x0000003cadad7c10 */ /* 0x000fc6000affe4ff */
[----:B------:R-:W3:Y:S04]  /*18780*/  LDL.LU R162, [R1+0x2ac] ;  /* 0x0002ac0001a27983 */ /* 0x000ee80000300800 */
[----:B------:R-:W3:Y:S04]  /*18790*/  LDL.LU R158, [R1+0x280] ;  /* 0x00028000019e7983 */ /* 0x000ee80000300800 */
[----:B------:R-:W3:Y:S04]  /*187a0*/  LDL.LU R154, [R1+0x2a4] ;  /* 0x0002a400019a7983 */ /* 0x000ee80000300800 */
[----:B------:R0:W-:Y:S04]  /*187b0*/  STL [R1+0x2dc], R173 ;  /* 0x0002dcad01007387 */ /* 0x0001e80000100800 */
[----:B------:R-:W3:Y:S04]  /*187c0*/  LDL.LU R23, [R1+0x278] ;  /* 0x0002780001177983 */ /* 0x000ee80000300800 */
[----:B------:R-:W3:Y:S04]  /*187d0*/  LDL.LU R20, [R1+0x29c] ;  /* 0x00029c0001147983 */ /* 0x000ee80000300800 */
[----:B------:R-:W3:Y:S04]  /*187e0*/  LDL.LU R17, [R1+0x270] ;  /* 0x0002700001117983 */ /* 0x000ee80000300800 */
[----:B------:R-:W3:Y:S04]  /*187f0*/  LDL.LU R176, [R1+0x294] ;  /* 0x0002940001b07983 */ /* 0x000ee80000300800 */
[----:B------:R-:W3:Y:S04]  /*18800*/  LDL.LU R14, [R1+0x268] ;  /* 0x00026800010e7983 */ /* 0x000ee80000300800 */
[----:B-1----:R-:W3:Y:S04]  /*18810*/  LDL.LU R175, [R1+0x28c] ;  /* 0x00028c0001af7983 */ /* 0x002ee80000300800 */
[----:B0-----:R-:W3:Y:S01]  /*18820*/  LDL.LU R174, [R1+0x260] ;  /* 0x0002600001ae7983 */ /* 0x001ee20000300800 */
[----:B------:R-:W-:-:S05]  /*18830*/  IADD3 R171, P5, R171, UR5, RZ ;  /* 0x00000005abab7c10 */ /* 0x000fca000ffbe0ff */
[----:B------:R0:W-:Y:S04]  /*18840*/  STL [R1+0x2b0], R171 ;  /* 0x0002b0ab01007387 */ /* 0x0001e80000100800 */
[----:B------:R-:W3:Y:S01]  /*18850*/  LDL.LU R173, [R1+0x284] ;  /* 0x0002840001ad7983 */ /* 0x000ee20000300800 */
[----:B------:R-:W-:-:S03]  /*18860*/  IADD3.X R172, R172, UR60, RZ, P6, !PT ;  /* 0x0000003cacac7c10 */ /* 0x000fc6000b7fe4ff */
[----:B0-----:R-:W3:Y:S01]  /*18870*/  LDL.LU R171, [R1+0x258] ;  /* 0x0002580001ab7983 */ /* 0x001ee20000300800 */
[----:B--2---:R-:W-:Y:S02]  /*18880*/  IADD3 R167, P6, R167, UR5, RZ ;  /* 0x00000005a7a77c10 */ /* 0x004fe4000ffde0ff */
[----:B------:R-:W-:-:S03]  /*18890*/  IADD3.X R168, R168, UR60, RZ, P1, !PT ;  /* 0x0000003ca8a87c10 */ /* 0x000fc60008ffe4ff */
[----:B------:R0:W-:Y:S01]  /*188a0*/  STL [R1+0x2a8], R167 ;  /* 0x0002a8a701007387 */ /* 0x0001e20000100800 */
[----:B------:R-:W-:Y:S02]  /*188b0*/  IADD3 R11, P1, R11, UR5, RZ ;  /* 0x000000050b0b7c10 */ /* 0x000fe4000ff3e0ff */
[----:B------:R-:W-:Y:S01]  /*188c0*/  IADD3.X R8, R8, UR60, RZ, P2, !PT ;  /* 0x0000003c08087c10 */ /* 0x000fe200097fe4ff */
[----:B0-----:R-:W2:Y:S04]  /*188d0*/  LDL.LU R167, [R1+0x27c] ;  /* 0x00027c0001a77983 */ /* 0x001ea80000300800 */
[----:B------:R-:W-:Y:S04]  /*188e0*/  STL [R1+0x2d4], R172 ;  /* 0x0002d4ac01007387 */ /* 0x000fe80000100800 */
[----:B------:R-:W-:Y:S04]  /*188f0*/  STL [R1+0x2cc], R168 ;  /* 0x0002cca801007387 */ /* 0x000fe80000100800 */
[----:B------:R-:W-:Y:S01]  /*18900*/  STL [R1+0x2a0], R11 ;  /* 0x0002a00b01007387 */ /* 0x000fe20000100800 */
[----:B----4-:R-:W-:-:S02]  /*18910*/  IADD3 R177, P2, R177, UR5, RZ ;  /* 0x00000005b1b17c10 */ /* 0x010fc4000ff5e0ff */
[----:B------:R-:W-:-:S05]  /*18920*/  IADD3.X R161, R161, UR60, RZ, P3, !PT ;  /* 0x0000003ca1a17c10 */ /* 0x000fca0009ffe4ff */
[----:B------:R0:W-:Y:S04]  /*18930*/  STL [R1+0x2bc], R161 ;  /* 0x0002bca101007387 */ /* 0x0001e80000100800 */
[----:B------:R-:W-:Y:S04]  /*18940*/  STL [R1+0x2c4], R8 ;  /* 0x0002c40801007387 */ /* 0x000fe80000100800 */
[----:B0-----:R-:W4:Y:S04]  /*18950*/  LDL.LU R161, [R1+0x250] ;  /* 0x0002500001a17983 */ /* 0x001f280000300800 */
[----:B------:R-:W-:Y:S04]  /*18960*/  STL [R1+0x298], R177 ;  /* 0x000298b101007387 */ /* 0x000fe80000100800 */
[----:B------:R-:W4:Y:S01]  /*18970*/  LDL.LU R11, [R1+0x274] ;  /* 0x00027400010b7983 */ /* 0x000f220000300800 */
[----:B------:R-:W-:-:S05]  /*18980*/  IADD3 R157, P3, R157, UR5, RZ ;  /* 0x000000059d9d7c10 */ /* 0x000fca000ff7e0ff */
[----:B------:R0:W-:Y:S04]  /*18990*/  STL [R1+0x290], R157 ;  /* 0x0002909d01007387 */ /* 0x0001e80000100800 */
[----:B0-----:R-:W4:Y:S04]  /*189a0*/  LDL.LU R157, [R1+0x248] ;  /* 0x00024800019d7983 */ /* 0x001f280000300800 */
[----:B------:R-:W4:Y:S04]  /*189b0*/  LDL.LU R8, [R1+0x26c] ;  /* 0x00026c0001087983 */ /* 0x000f280000300800 */
[----:B------:R-:W4:Y:S01]  /*189c0*/  LDL.LU R177, [R1+0x240] ;  /* 0x0002400001b17983 */ /* 0x000f220000300800 */
[----:B------:R-:W-:-:S05]  /*189d0*/  IADD3.X R164, R164, UR60, RZ, P4, !PT ;  /* 0x0000003ca4a47c10 */ /* 0x000fca000a7fe4ff */
[----:B------:R0:W-:Y:S04]  /*189e0*/  STL [R1+0x2b4], R164 ;  /* 0x0002b4a401007387 */ /* 0x0001e80000100800 */
[----:B0-----:R-:W4:Y:S01]  /*189f0*/  LDL.LU R164, [R1+0x264] ;  /* 0x0002640001a47983 */ /* 0x001f220000300800 */
[----:B---3--:R-:W-:-:S05]  /*18a00*/  IADD3 R165, P4, R165, UR5, RZ ;  /* 0x00000005a5a57c10 */ /* 0x008fca000ff9e0ff */
[----:B------:R0:W-:Y:S01]  /*18a10*/  STL [R1+0x288], R165 ;  /* 0x000288a501007387 */ /* 0x0001e20000100800 */
[----:B------:R-:W-:Y:S02]  /*18a20*/  IADD3.X R162, R162, UR60, RZ, P5, !PT ;  /* 0x0000003ca2a27c10 */ /* 0x000fe4000affe4ff */
[----:B------:R-:W-:Y:S01]  /*18a30*/  IADD3 R158, P5, R158, UR5, RZ ;  /* 0x000000059e9e7c10 */ /* 0x000fe2000ffbe0ff */
[----:B0-----:R-:W3:Y:S01]  /*18a40*/  LDL.LU R165, [R1+0x238] ;  /* 0x0002380001a57983 */ /* 0x001ee20000300800 */
[----:B------:R-:W-:-:S03]  /*18a50*/  IADD3.X R154, R154, UR60, RZ, P6, !PT ;  /* 0x0000003c9a9a7c10 */ /* 0x000fc6000b7fe4ff */
[----:B------:R-:W-:Y:S01]  /*18a60*/  STL [R1+0x2ac], R162 ;  /* 0x0002aca201007387 */ /* 0x000fe20000100800 */
[----:B------:R-:W-:-:S03]  /*18a70*/  IADD3 R23, P6, R23, UR5, RZ ;  /* 0x0000000517177c10 */ /* 0x000fc6000ffde0ff */
[----:B------:R-:W-:Y:S01]  /*18a80*/  STL [R1+0x280], R158 ;  /* 0x0002809e01007387 */ /* 0x000fe20000100800 */
[----:B------:R-:W-:-:S03]  /*18a90*/  IADD3.X R20, R20, UR60, RZ, P1, !PT ;  /* 0x0000003c14147c10 */ /* 0x000fc60008ffe4ff */
        /* <DEDUP_REMOVED lines=9> */
[----:B0-----:R-:W3:Y:S04]  /*18b30*/  LDL.LU R176, [R1+0x25c] ;  /* 0x00025c0001b07983 */ /* 0x001ee80000300800 */
[----:B------:R-:W-:Y:S04]  /*18b40*/  STL [R1+0x270], R17 ;  /* 0x0002701101007387 */ /* 0x000fe80000100800 */
[----:B------:R-:W-:Y:S04]  /*18b50*/  STL [R1+0x268], R14 ;  /* 0x0002680e01007387 */ /* 0x000fe80000100800 */
[----:B------:R0:W-:Y:S04]  /*18b60*/  STL [R1+0x28c], R175 ;  /* 0x00028caf01007387 */ /* 0x0001e80000100800 */
[----:B------:R-:W3:Y:S04]  /*18b70*/  LDL.LU R172, [R1+0x230] ;  /* 0x0002300001ac7983 */ /* 0x000ee80000300800 */
[----:B------:R1:W-:Y:S04]  /*18b80*/  STL [R1+0x260], R174 ;  /* 0x000260ae01007387 */ /* 0x0003e80000100800 */
[----:B0-----:R-:W3:Y:S01]  /*18b90*/  LDL.LU R175, [R1+0x254] ;  /* 0x0002540001af7983 */ /* 0x001ee20000300800 */
[----:B------:R-:W-:-:S02]  /*18ba0*/  IADD3.X R173, R173, UR60, RZ, P4, !PT ;  /* 0x0000003cadad7c10 */ /* 0x000fc4000a7fe4ff */
[----:B------:R-:W-:-:S03]  /*18bb0*/  IADD3 R171, P4, R171, UR5, RZ ;  /* 0x00000005abab7c10 */ /* 0x000fc6000ff9e0ff */
[----:B------:R0:W-:Y:S04]  /*18bc0*/  STL [R1+0x284], R173 ;  /* 0x000284ad01007387 */ /* 0x0001e80000100800 */
[----:B------:R2:W-:Y:S04]  /*18bd0*/  STL [R1+0x258], R171 ;  /* 0x000258ab01007387 */ /* 0x0005e80000100800 */
[----:B------:R-:W3:Y:S04]  /*18be0*/  LDL.LU R168, [R1+0x228] ;  /* 0x0002280001a87983 */ /* 0x000ee80000300800 */
[----:B-1----:R-:W3:Y:S04]  /*18bf0*/  LDL.LU R174, [R1+0x24c] ;  /* 0x00024c0001ae7983 */ /* 0x002ee80000300800 */
[----:B0-----:R-:W3:Y:S01]  /*18c00*/  LDL.LU R173, [R1+0x220] ;  /* 0x0002200001ad7983 */ /* 0x001ee20000300800 */
[----:B--2---:R-:W-:-:S05]  /*18c10*/  IADD3.X R167, R167, UR60, RZ, P5, !PT ;  /* 0x0000003ca7a77c10 */ /* 0x004fca000affe4ff */
[----:B------:R0:W-:Y:S04]  /*18c20*/  STL [R1+0x27c], R167 ;  /* 0x00027ca701007387 */ /* 0x0001e80000100800 */
[----:B------:R-:W2:Y:S04]  /*18c30*/  LDL.LU R171, [R1+0x244] ;  /* 0x0002440001ab7983 */ /* 0x000ea80000300800 */
[----:B0-----:R-:W2:Y:S01]  /*18c40*/  LDL.LU R167, [R1+0x218] ;  /* 0x0002180001a77983 */ /* 0x001ea20000300800 */
[----:B----4-:R-:W-:Y:S02]  /*18c50*/  IADD3 R161, P5, R161, UR5, RZ ;  /* 0x00000005a1a17c10 */ /* 0x010fe4000ffbe0ff */
[----:B------:R-:W-:-:S03]  /*18c60*/  IADD3.X R11, R11, UR60, RZ, P6, !PT ;  /* 0x0000003c0b0b7c10 */ /* 0x000fc6000b7fe4ff */
[----:B------:R0:W-:Y:S04]  /*18c70*/  STL [R1+0x250], R161 ;  /* 0x000250a101007387 */ /* 0x0001e80000100800 */
[----:B0-----:R-:W4:Y:S01]  /*18c80*/  LDL.LU R161, [R1+0x23c] ;  /* 0x00023c0001a17983 */ /* 0x001f220000300800 */
[----:B------:R-:W-:Y:S02]  /*18c90*/  IADD3 R157, P6, R157, UR5, RZ ;  /* 0x000000059d9d7c10 */ /* 0x000fe4000ffde0ff */
[----:B------:R-:W-:-:S03]  /*18ca0*/  IADD3.X R8, R8, UR60, RZ, P1, !PT ;  /* 0x0000003c08087c10 */ /* 0x000fc60008ffe4ff */
[----:B------:R0:W-:Y:S01]  /*18cb0*/  STL [R1+0x248], R157 ;  /* 0x0002489d01007387 */ /* 0x0001e20000100800 */
[----:B------:R-:W-:-:S03]  /*18cc0*/  IADD3 R177, P1, R177, UR5, RZ ;  /* 0x00000005b1b17c10 */ /* 0x000fc6000ff3e0ff */
[----:B0-----:R-:W4:Y:S04]  /*18cd0*/  LDL.LU R157, [R1+0x210] ;  /* 0x00021000019d7983 */ /* 0x001f280000300800 */
[----:B------:R-:W-:Y:S01]  /*18ce0*/  STL [R1+0x274], R11 ;  /* 0x0002740b01007387 */ /* 0x000fe20000100800 */
[----:B------:R-:W-:-:S05]  /*18cf0*/  IADD3.X R164, R164, UR60, RZ, P2, !PT ;  /* 0x0000003ca4a47c10 */ /* 0x000fca00097fe4ff */
[----:B------:R0:W-:Y:S04]  /*18d00*/  STL [R1+0x264], R164 ;  /* 0x000264a401007387 */ /* 0x0001e80000100800 */
[----:B------:R-:W-:Y:S04]  /*18d10*/  STL [R1+0x26c], R8 ;  /* 0x00026c0801007387 */ /* 0x000fe80000100800 */
[----:B0-----:R-:W4:Y:S04]  /*18d20*/  LDL.LU R164, [R1+0x234] ;  /* 0x0002340001a47983 */ /* 0x001f280000300800 */
[----:B------:R-:W-:Y:S04]  /*18d30*/  STL [R1+0x240], R177 ;  /* 0x000240b101007387 */ /* 0x000fe80000100800 */
[----:B------:R-:W4:Y:S04]  /*18d40*/  LDL.LU R162, [R1+0x208] ;  /* 0x0002080001a27983 */ /* 0x000f280000300800 */
[----:B------:R-:W4:Y:S04]  /*18d50*/  LDL.LU R158, [R1+0x22c] ;  /* 0x00022c00019e7983 */ /* 0x000f280000300800 */
[----:B------:R-:W4:Y:S01]  /*18d60*/  LDL.LU R154, [R1+0x200] ;  /* 0x00020000019a7983 */ /* 0x000f220000300800 */
[----:B---3--:R-:W-:-:S05]  /*18d70*/  IADD3 R165, P2, R165, UR5, RZ ;  /* 0x00000005a5a57c10 */ /* 0x008fca000ff5e0ff */
        /* <DEDUP_REMOVED lines=8> */
[----:B------:R-:W-:-:S05]  /*18e00*/  IADD3.X R176, R176, UR60, RZ, P3, !PT ;  /* 0x0000003cb0b07c10 */ /* 0x000fca0009ffe4ff */
[----:B------:R0:W-:Y:S04]  /*18e10*/  STL [R1+0x25c], R176 ;  /* 0x00025cb001007387 */ /* 0x0001e80000100800 */
[----:B------:R-:W3:Y:S04]  /*18e20*/  LDL.LU R177, [R1+0x1e0] ;  /* 0x0001e00001b17983 */ /* 0x000ee80000300800 */
[----:B0-----:R-:W3:Y:S01]  /*18e30*/  LDL.LU R176, [R1+0x204] ;  /* 0x0002040001b07983 */ /* 0x001ee20000300800 */
[----:B------:R-:W-:-:S05]  /*18e40*/  IADD3.X R175, R175, UR60, RZ, P4, !PT ;  /* 0x0000003cafaf7c10 */ /* 0x000fca000a7fe4ff */
[----:B------:R0:W-:Y:S04]  /*18e50*/  STL [R1+0x254], R175 ;  /* 0x000254af01007387 */ /* 0x0001e80000100800 */
[----:B0-----:R-:W3:Y:S01]  /*18e60*/  LDL.LU R175, [R1+0x1fc] ;  /* 0x0001fc0001af7983 */ /* 0x001ee20000300800 */
[----:B------:R-:W-:Y:S02]  /*18e70*/  IADD3 R172, P3, R172, UR5, RZ ;  /* 0x00000005acac7c10 */ /* 0x000fe4000ff7e0ff */
[----:B------:R-:W-:Y:S02]  /*18e80*/  IADD3 R168, P4, R168, UR5, RZ ;  /* 0x00000005a8a87c10 */ /* 0x000fe4000ff9e0ff */
[----:B------:R-:W-:Y:S01]  /*18e90*/  IADD3.X R174, R174, UR60, RZ, P5, !PT ;  /* 0x0000003caeae7c10 */ /* 0x000fe2000affe4ff */
[----:B------:R-:W-:Y:S01]  /*18ea0*/  STL [R1+0x230], R172 ;  /* 0x000230ac01007387 */ /* 0x000fe20000100800 */
[----:B------:R-:W-:-:S03]  /*18eb0*/  IADD3 R173, P5, R173, UR5, RZ ;  /* 0x00000005adad7c10 */ /* 0x000fc6000ffbe0ff */
[----:B------:R-:W-:Y:S04]  /*18ec0*/  STL [R1+0x228], R168 ;  /* 0x000228a801007387 */ /* 0x000fe80000100800 */
[----:B------:R0:W-:Y:S04]  /*18ed0*/  STL [R1+0x24c], R174 ;  /* 0x00024cae01007387 */ /* 0x0001e80000100800 */
[----:B0-----:R-:W3:Y:S01]  /*18ee0*/  LDL.LU R174, [R1+0x1f4] ;  /* 0x0001f40001ae7983 */ /* 0x001ee20000300800 */
[----:B--2---:R-:W-:-:S03]  /*18ef0*/  IADD3.X R171, R171, UR60, RZ, P6, !PT ;  /* 0x0000003cabab7c10 */ /* 0x004fc6000b7fe4ff */
[----:B------:R0:W-:Y:S01]  /*18f00*/  STL [R1+0x220], R173 ;  /* 0x000220ad01007387 */ /* 0x0001e20000100800 */
[----:B------:R-:W-:-:S03]  /*18f10*/  IADD3 R167, P6, R167, UR5, RZ ;  /* 0x00000005a7a77c10 */ /* 0x000fc6000ffde0ff */
[----:B------:R1:W-:Y:S04]  /*18f20*/  STL [R1+0x244], R171 ;  /* 0x000244ab01007387 */ /* 0x0003e80000100800 */
[----:B0-----:R-:W2:Y:S04]  /*18f30*/  LDL.LU R173, [R1+0x1c8] ;  /* 0x0001c80001ad7983 */ /* 0x001ea80000300800 */
[----:B------:R0:W-:Y:S04]  /*18f40*/  STL [R1+0x218], R167 ;  /* 0x000218a701007387 */ /* 0x0001e80000100800 */
[----:B-1----:R-:W2:Y:S01]  /*18f50*/  LDL.LU R171, [R1+0x1ec] ;  /* 0x0001ec0001ab7983 */ /* 0x002ea20000300800 */
[----:B----4-:R-:W-:-:S05]  /*18f60*/  IADD3.X R161, R161, UR60, RZ, P1, !PT ;  /* 0x0000003ca1a17c10 */ /* 0x010fca0008ffe4ff */
[----:B------:R1:W-:Y:S04]  /*18f70*/  STL [R1+0x23c], R161 ;  /* 0x00023ca101007387 */ /* 0x0003e80000100800 */
[----:B0-----:R-:W4:Y:S04]  /*18f80*/  LDL.LU R167, [R1+0x1c0] ;  /* 0x0001c00001a77983 */ /* 0x001f280000300800 */
[----:B-1----:R-:W4:Y:S01]  /*18f90*/  LDL.LU R161, [R1+0x1e4] ;  /* 0x0001e40001a17983 */ /* 0x002f220000300800 */
[----:B------:R-:W-:-:S05]  /*18fa0*/  IADD3 R157, P1, R157, UR5, RZ ;  /* 0x000000059d9d7c10 */ /* 0x000fca000ff3e0ff */
[----:B------:R0:W-:Y:S04]  /*18fb0*/  STL [R1+0x210], R157 ;  /* 0x0002109d01007387 */ /* 0x0001e80000100800 */
[----:B0-----:R-:W4:Y:S01]  /*18fc0*/  LDL.LU R157, [R1+0x1b8] ;  /* 0x0001b800019d7983 */ /* 0x001f220000300800 */
[----:B------:R-:W-:-:S05]  /*18fd0*/  IADD3.X R164, R164, UR60, RZ, P2, !PT ;  /* 0x0000003ca4a47c10 */ /* 0x000fca00097fe4ff */
[----:B------:R0:W-:Y:S01]  /*18fe0*/  STL [R1+0x234], R164 ;  /* 0x000234a401007387 */ /* 0x0001e20000100800 */
[----:B------:R-:W-:Y:S02]  /*18ff0*/  IADD3 R162, P2, R162, UR5, RZ ;  /* 0x00000005a2a27c10 */ /* 0x000fe4000ff5e0ff */
[----:B------:R-:W-:Y:S01]  /*19000*/  IADD3.X R158, R158, UR60, RZ, P3, !PT ;  /* 0x0000003c9e9e7c10 */ /* 0x000fe20009ffe4ff */
[----:B0-----:R-:W4:Y:S01]  /*19010*/  LDL.LU R164, [R1+0x1b0] ;  /* 0x0001b00001a47983 */ /* 0x001f220000300800 */
[----:B------:R-:W-:-:S03]  /*19020*/  IADD3 R154, P3, R154, UR5, RZ ;  /* 0x000000059a9a7c10 */ /* 0x000fc6000ff7e0ff */
[----:B------:R-:W-:Y:S04]  /*19030*/  STL [R1+0x208], R162 ;  /* 0x000208a201007387 */ /* 0x000fe80000100800 */
[----:B------:R-:W-:Y:S04]  /*19040*/  STL [R1+0x22c], R158 ;  /* 0x00022c9e01007387 */ /* 0x000fe80000100800 */
[----:B------:R-:W-:Y:S01]  /*19050*/  STL [R1+0x200], R154 ;  /* 0x0002009a01007387 */ /* 0x000fe20000100800 */
[----:B---3--:R-:W-:Y:S02]  /*19060*/  IADD3.X R23, R23, UR60, RZ, P4, !PT ;  /* 0x0000003c17177c10 */ /* 0x008fe4000a7fe4ff */
[----:B------:R-:W-:-:S02]  /*19070*/  IADD3 R20, P4, R20, UR5, RZ ;  /* 0x0000000514147c10 */ /* 0x000fc4000ff9e0ff */
        /* <DEDUP_REMOVED lines=10> */
[----:B------:R-:W-:Y:S01]  /*19120*/  STL [R1+0x214], R14 ;  /* 0x0002140e01007387 */ /* 0x000fe20000100800 */
[----:B------:R-:W-:Y:S02]  /*19130*/  IADD3 R177, P1, R177, UR5, RZ ;  /* 0x00000005b1b17c10 */ /* 0x000fe4000ff3e0ff */
[----:B------:R-:W-:-:S02]  /*19140*/  IADD3.X R176, R176, UR60, RZ, P2, !PT ;  /* 0x0000003cb0b07c10 */ /* 0x000fc400097fe4ff */
[----:B------:R-:W-:Y:S01]  /*19150*/  IADD3 R246, P2, R246, UR5, RZ ;  /* 0x00000005f6f67c10 */ /* 0x000fe2000ff5e0ff */
[----:B------:R-:W-:Y:S04]  /*19160*/  STL [R1+0x1e8], R11 ;  /* 0x0001e80b01007387 */ /* 0x000fe80000100800 */
[----:B------:R-:W-:Y:S04]  /*19170*/  STL [R1+0x20c], R8 ;  /* 0x00020c0801007387 */ /* 0x000fe80000100800 */
[----:B------:R0:W-:Y:S04]  /*19180*/  STL [R1+0x1d8], R246 ;  /* 0x0001d8f601007387 */ /* 0x0001e80000100800 */
[----:B------:R-:W-:Y:S04]  /*19190*/  STL [R1+0x1e0], R177 ;  /* 0x0001e0b101007387 */ /* 0x000fe80000100800 */
[----:B0-----:R-:W3:Y:S01]  /*191a0*/  LDL.LU R246, [R1+0x1bc] ;  /* 0x0001bc0001f67983 */ /* 0x001ee20000300800 */
[----:B------:R-:W-:-:S02]  /*191b0*/  IADD3.X R175, R175, UR60, RZ, P3, !PT ;  /* 0x0000003cafaf7c10 */ /* 0x000fc40009ffe4ff */
[----:B------:R-:W-:Y:S01]  /*191c0*/  IADD3 R6, P3, R6, UR5, RZ ;  /* 0x0000000506067c10 */ /* 0x000fe2000ff7e0ff */
[----:B------:R-:W-:Y:S04]  /*191d0*/  STL [R1+0x204], R176 ;  /* 0x000204b001007387 */ /* 0x000fe80000100800 */
[----:B------:R0:W-:Y:S04]  /*191e0*/  STL [R1+0x1d0], R6 ;  /* 0x0001d00601007387 */ /* 0x0001e80000100800 */
[----:B0-----:R-:W3:Y:S04]  /*191f0*/  LDL.LU R6, [R1+0x898] ;  /* 0x0008980001067983 */ /* 0x001ee80000300800 */
[----:B------:R0:W-:Y:S04]  /*19200*/  STL [R1+0x1fc], R175 ;  /* 0x0001fcaf01007387 */ /* 0x0001e80000100800 */
[----:B------:R-:W3:Y:S04]  /*19210*/  LDL.LU R8, [R1+0x1b4] ;  /* 0x0001b40001087983 */ /* 0x000ee80000300800 */
[----:B------:R-:W3:Y:S04]  /*19220*/  LDL.LU R177, [R1+0x188] ;  /* 0x0001880001b17983 */ /* 0x000ee80000300800 */
[----:B------:R-:W3:Y:S04]  /*19230*/  LDL.LU R176, [R1+0x1ac] ;  /* 0x0001ac0001b07983 */ /* 0x000ee80000300800 */
[----:B0-----:R-:W3:Y:S01]  /*19240*/  LDL.LU R175, [R1+0x180] ;  /* 0x0001800001af7983 */ /* 0x001ee20000300800 */
[----:B------:R-:W-:-:S02]  /*19250*/  IADD3.X R174, R174, UR60, RZ, P4, !PT ;  /* 0x0000003caeae7c10 */ /* 0x000fc4000a7fe4ff */
[----:B--2---:R-:W-:-:S03]  /*19260*/  IADD3 R173, P4, R173, UR5, RZ ;  /* 0x00000005adad7c10 */ /* 0x004fc6000ff9e0ff */
[----:B------:R0:W-:Y:S01]  /*19270*/  STL [R1+0x1f4], R174 ;  /* 0x0001f4ae01007387 */ /* 0x0001e20000100800 */
[----:B------:R-:W-:Y:S02]  /*19280*/  IADD3.X R171, R171, UR60, RZ, P5, !PT ;  /* 0x0000003cabab7c10 */ /* 0x000fe4000affe4ff */
[----:B------:R-:W-:Y:S01]  /*19290*/  IADD3.X R239, R239, UR60, RZ, P2, !PT ;  /* 0x0000003cefef7c10 */ /* 0x000fe200097fe4ff */
[----:B0-----:R-:W2:Y:S04]  /*192a0*/  LDL.LU R174, [R1+0x178] ;  /* 0x0001780001ae7983 */ /* 0x001ea80000300800 */
[----:B------:R0:W-:Y:S01]  /*192b0*/  STL [R1+0x1c8], R173 ;  /* 0x0001c8ad01007387 */ /* 0x0001e20000100800 */
[----:B------:R-:W-:Y:S02]  /*192c0*/  IADD3 R236, P2, R236, UR5, RZ ;  /* 0x00000005ecec7c10 */ /* 0x000fe4000ff5e0ff */
[----:B------:R-:W-:Y:S01]  /*192d0*/  IADD3.X R252, R252, UR60, RZ, P3, !PT ;  /* 0x0000003cfcfc7c10 */ /* 0x000fe20009ffe4ff */
[----:B0-----:R-:W2:Y:S04]  /*192e0*/  LDL.LU R173, [R1+0x170] ;  /* 0x0001700001ad7983 */ /* 0x001ea80000300800 */
[----:B------:R-:W-:Y:S01]  /*192f0*/  STL [R1+0x1ec], R171 ;  /* 0x0001ecab01007387 */ /* 0x000fe20000100800 */
[----:B----4-:R-:W-:-:S02]  /*19300*/  IADD3 R167, P5, R167, UR5, RZ ;  /* 0x00000005a7a77c10 */ /* 0x010fc4000ffbe0ff */
[----:B------:R-:W-:-:S03]  /*19310*/  IADD3.X R161, R161, UR60, RZ, P6, !PT ;  /* 0x0000003ca1a17c10 */ /* 0x000fc6000b7fe4ff */
[----:B------:R-:W-:Y:S01]  /*19320*/  STL [R1+0x1c0], R167 ;  /* 0x0001c0a701007387 */ /* 0x000fe20000100800 */
[----:B------:R-:W-:Y:S02]  /*19330*/  IADD3 R230, P3, R230, UR5, RZ ;  /* 0x00000005e6e67c10 */ /* 0x000fe4000ff7e0ff */
[----:B------:R-:W-:Y:S02]  /*19340*/  IADD3 R157, P6, R157, UR5, RZ ;  /* 0x000000059d9d7c10 */ /* 0x000fe4000ffde0ff */
[----:B------:R-:W-:Y:S02]  /*19350*/  IADD3.X R248, R248, UR60, RZ, P2, !PT ;  /* 0x0000003cf8f87c10 */ /* 0x000fe400097fe4ff */
[----:B------:R-:W-:Y:S02]  /*19360*/  IADD3.X R251, R251, UR60, RZ, P3, !PT ;  /* 0x0000003cfbfb7c10 */ /* 0x000fe40009ffe4ff */
[----:B---3--:R-:W-:Y:S02]  /*19370*/  IADD3.X R165, R165, UR60, RZ, P4, !PT ;  /* 0x0000003ca5a57c10 */ /* 0x008fe4000a7fe4ff */
[----:B------:R-:W-:-:S02]  /*19380*/  IADD3 R0, P4, R0, UR5, RZ ;  /* 0x0000000500007c10 */ /* 0x000fc4000ff9e0ff */
[----:B------:R-:W-:Y:S02]  /*19390*/  IADD3.X R6, R6, UR60, RZ, P1, !PT ;  /* 0x0000003c06067c10 */ /* 0x000fe40008ffe4ff */
[----:B------:R-:W-:-:S03]  /*193a0*/  IADD3 R164, P1, R164, UR5, RZ ;  /* 0x00000005a4a47c10 */ /* 0x000fc6000ff3e0ff */
[----:B------:R0:W-:Y:S04]  /*193b0*/  STL [R1+0x1dc], R6 ;  /* 0x0001dc0601007387 */ /* 0x0001e80000100800 */
[----:B------:R-:W-:Y:S04]  /*193c0*/  STL [R1+0x1e4], R161 ;  /* 0x0001e4a101007387 */ /* 0x000fe80000100800 */
[----:B0-----:R0:W5:Y:S04]  /*193d0*/  LDL.LU R6, [R1+0x894] ;  /* 0x0008940001067983 */ /* 0x0011680000300800 */
[----:B------:R-:W-:Y:S04]  /*193e0*/  STL [R1+0x1b8], R157 ;  /* 0x0001b89d01007387 */ /* 0x000fe80000100800 */
[----:B------:R1:W-:Y:S04]  /*193f0*/  STL [R1+0x1d4], R239 ;  /* 0x0001d4ef01007387 */ /* 0x0003e80000100800 */
[----:B-1----:R-:W3:Y:S04]  /*19400*/  LDL.LU R239, [R1+0x890] ;  /* 0x0008900001ef7983 */ /* 0x002ee80000300800 */
[----:B------:R-:W-:Y:S04]  /*19410*/  STL [R1+0x1b0], R164 ;  /* 0x0001b0a401007387 */ /* 0x000fe80000100800 */
[----:B------:R1:W-:Y:S04]  /*19420*/  STL [R1+0x1a8], R236 ;  /* 0x0001a8ec01007387 */ /* 0x0003e80000100800 */
[----:B-1----:R-:W4:Y:S04]  /*19430*/  LDL.LU R236, [R1+0x88c] ;  /* 0x00088c0001ec7983 */ /* 0x002f280000300800 */
[----:B------:R1:W-:Y:S04]  /*19440*/  STL [R1+0x1cc], R252 ;  /* 0x0001ccfc01007387 */ /* 0x0003e80000100800 */
[----:B-1----:R-:W3:Y:S04]  /*19450*/  LDL.LU R252, [R1+0x888] ;  /* 0x0008880001fc7983 */ /* 0x002ee80000300800 */
[----:B------:R-:W4:Y:S04]  /*19460*/  LDL.LU R171, [R1+0x184] ;  /* 0x0001840001ab7983 */ /* 0x000f280000300800 */
[----:B------:R1:W-:Y:S04]  /*19470*/  STL [R1+0x1a0], R230 ;  /* 0x0001a0e601007387 */ /* 0x0003e80000100800 */
[----:B-1----:R-:W3:Y:S04]  /*19480*/  LDL.LU R230, [R1+0x17c] ;  /* 0x00017c0001e67983 */ /* 0x002ee80000300800 */
[----:B------:R-:W3:Y:S04]  /*19490*/  LDL.LU R167, [R1+0x174] ;  /* 0x0001740001a77983 */ /* 0x000ee80000300800 */
[----:B------:R-:W3:Y:S04]  /*194a0*/  LDL.LU R161, [R1+0x148] ;  /* 0x0001480001a17983 */ /* 0x000ee80000300800 */
[----:B------:R-:W3:Y:S01]  /*194b0*/  LDL.LU R157, [R1+0x16c] ;  /* 0x00016c00019d7983 */ /* 0x000ee20000300800 */
[----:B------:R-:W-:-:S03]  /*194c0*/  IADD3.X R246, R246, UR60, RZ, P5, !PT ;  /* 0x0000003cf6f67c10 */ /* 0x000fc6000affe4ff */
[----:B------:R-:W-:Y:S04]  /*194d0*/  STL [R1+0x1c4], R165 ;  /* 0x0001c4a501007387 */ /* 0x000fe80000100800 */
[----:B------:R-:W3:Y:S04]  /*194e0*/  LDL.LU R164, [R1+0x140] ;  /* 0x0001400001a47983 */ /* 0x000ee80000300800 */
[----:B------:R1:W-:Y:S01]  /*194f0*/  STL [R1+0x198], R0 ;  /* 0x0001980001007387 */ /* 0x0003e20000100800 */
[----:B------:R-:W-:-:S03]  /*19500*/  IADD3 R250, P5, R250, UR5, RZ ;  /* 0x00000005fafa7c10 */ /* 0x000fc6000ffbe0ff */
[----:B-1----:R-:W3:Y:S04]  /*19510*/  LDL.LU R0, [R1+0x884] ;  /* 0x0008840001007983 */ /* 0x002ee80000300800 */
[----:B------:R-:W3:Y:S04]  /*19520*/  LDL.LU R165, [R1+0x138] ;  /* 0x0001380001a57983 */ /* 0x000ee80000300800 */
[----:B------:R1:W-:Y:S01]  /*19530*/  STL [R1+0x1bc], R246 ;  /* 0x0001bcf601007387 */ /* 0x0003e20000100800 */
[----:B------:R-:W-:Y:S02]  /*19540*/  IADD3.X R8, R8, UR60, RZ, P6, !PT ;  /* 0x0000003c08087c10 */ /* 0x000fe4000b7fe4ff */
[----:B------:R-:W-:Y:S01]  /*19550*/  IADD3 R177, P6, R177, UR5, RZ ;  /* 0x00000005b1b17c10 */ /* 0x000fe2000ffde0ff */
[----:B-1----:R-:W3:Y:S01]  /*19560*/  LDL.LU R246, [R1+0x130] ;  /* 0x0001300001f67983 */ /* 0x002ee20000300800 */
[----:B------:R-:W-:-:S03]  /*19570*/  IADD3.X R176, R176, UR60, RZ, P1, !PT ;  /* 0x0000003cb0b07c10 */ /* 0x000fc60008ffe4ff */
[----:B------:R1:W-:Y:S01]  /*19580*/  STL [R1+0x190], R250 ;  /* 0x000190fa01007387 */ /* 0x0003e20000100800 */
[----:B------:R-:W-:-:S03]  /*19590*/  IADD3 R175, P1, R175, UR5, RZ ;  /* 0x00000005afaf7c10 */ /* 0x000fc6000ff3e0ff */
[----:B-1----:R-:W3:Y:S04]  /*195a0*/  LDL.LU R250, [R1+0x880] ;  /* 0x0008800001fa7983 */ /* 0x002ee80000300800 */
[----:B------:R-:W-:Y:S04]  /*195b0*/  STL [R1+0x1b4], R8 ;  /* 0x0001b40801007387 */ /* 0x000fe80000100800 */
[----:B------:R-:W-:Y:S04]  /*195c0*/  STL [R1+0x188], R177 ;  /* 0x000188b101007387 */ /* 0x000fe80000100800 */
[----:B------:R1:W-:Y:S04]  /*195d0*/  STL [R1+0x1a4], R248 ;  /* 0x0001a4f801007387 */ /* 0x0003e80000100800 */
[----:B------:R-:W-:Y:S04]  /*195e0*/  STL [R1+0x1ac], R176 ;  /* 0x0001acb001007387 */ /* 0x000fe80000100800 */
[----:B-1----:R-:W3:Y:S04]  /*195f0*/  LDL.LU R248, [R1+0x87c] ;  /* 0x00087c0001f87983 */ /* 0x002ee80000300800 */
[----:B------:R-:W-:Y:S04]  /*19600*/  STL [R1+0x180], R175 ;  /* 0x000180af01007387 */ /* 0x000fe80000100800 */
[----:B------:R1:W-:Y:S04]  /*19610*/  STL [R1+0x19c], R251 ;  /* 0x00019cfb01007387 */ /* 0x0003e80000100800 */
[----:B-1----:R-:W3:Y:S01]  /*19620*/  LDL.LU R251, [R1+0x144] ;  /* 0x0001440001fb7983 */ /* 0x002ee20000300800 */
[----:B--2---:R-:W-:-:S02]  /*19630*/  IADD3 R174, P2, R174, UR5, RZ ;  /* 0x00000005aeae7c10 */ /* 0x004fc4000ff5e0ff */
[----:B------:R-:W-:Y:S02]  /*19640*/  IADD3.X R226, R226, UR60, RZ, P4, !PT ;  /* 0x0000003ce2e27c10 */ /* 0x000fe4000a7fe4ff */
[----:B------:R-:W-:Y:S01]  /*19650*/  IADD3 R173, P3, R173, UR5, RZ ;  /* 0x00000005adad7c10 */ /* 0x000fe2000ff7e0ff */
[----:B------:R-:W-:Y:S01]  /*19660*/  STL [R1+0x178], R174 ;  /* 0x000178ae01007387 */ /* 0x000fe20000100800 */
[----:B------:R-:W-:Y:S02]  /*19670*/  IADD3 R214, P4, R214, UR5, RZ ;  /* 0x00000005d6d67c10 */ /* 0x000fe4000ff9e0ff */
[----:B------:R-:W-:Y:S01]  /*19680*/  IADD3.X R245, R245, UR60, RZ, P5, !PT ;  /* 0x0000003cf5f57c10 */ /* 0x000fe2000affe4ff */
[----:B------:R1:W-:Y:S01]  /*19690*/  STL [R1+0x194], R226 ;  /* 0x000194e201007387 */ /* 0x0003e20000100800 */
[----:B------:R-:W-:-:S03]  /*196a0*/  IADD3 R221, P5, R221, UR5, RZ ;  /* 0x00000005dddd7c10 */ /* 0x000fc6000ffbe0ff */
[----:B------:R-:W-:Y:S04]  /*196b0*/  STL [R1+0x170], R173 ;  /* 0x000170ad01007387 */ /* 0x000fe80000100800 */
[----:B-1----:R-:W2:Y:S04]  /*196c0*/  LDL.LU R226, [R1+0x13c] ;  /* 0x00013c0001e27983 */ /* 0x002ea80000300800 */
[----:B------:R1:W-:Y:S01]  /*196d0*/  STL [R1+0x168], R214 ;  /* 0x000168d601007387 */ /* 0x0003e20000100800 */
[----:B------:R-:W-:-:S03]  /*196e0*/  IADD3.X R244, R244, UR60, RZ, P4, !PT ;  /* 0x0000003cf4f47c10 */ /* 0x000fc6000a7fe4ff */
[----:B-1----:R-:W2:Y:S04]  /*196f0*/  LDL.LU R214, [R1+0x134] ;  /* 0x0001340001d67983 */ /* 0x002ea80000300800 */
[----:B------:R1:W-:Y:S04]  /*19700*/  STL [R1+0x18c], R245 ;  /* 0x00018cf501007387 */ /* 0x0003e80000100800 */
[----:B-1----:R-:W2:Y:S04]  /*19710*/  LDL.LU R245, [R1+0x108] ;  /* 0x0001080001f57983 */ /* 0x002ea80000300800 */
[----:B------:R1:W-:Y:S04]  /*19720*/  STL [R1+0x160], R221 ;  /* 0x000160dd01007387 */ /* 0x0003e80000100800 */
[----:B-1----:R-:W2:Y:S01]  /*19730*/  LDL.LU R221, [R1+0x100] ;  /* 0x0001000001dd7983 */ /* 0x002ea20000300800 */
[----:B------:R-:W-:-:S02]  /*19740*/  IADD3.X R213, R213, UR60, RZ, P5, !PT ;  /* 0x0000003cd5d57c10 */ /* 0x000fc4000affe4ff */
[----:B----4-:R-:W-:Y:S02]  /*19750*/  IADD3.X R171, R171, UR60, RZ, P6, !PT ;  /* 0x0000003cabab7c10 */ /* 0x010fe4000b7fe4ff */
[----:B------:R-:W-:-:S05]  /*19760*/  IADD3 R242, P6, R242, UR5, RZ ;  /* 0x00000005f2f27c10 */ /* 0x000fca000ffde0ff */
[----:B------:R1:W-:Y:S01]  /*19770*/  STL [R1+0x158], R242 ;  /* 0x000158f201007387 */ /* 0x0003e20000100800 */
[----:B---3--:R-:W-:Y:S02]  /*19780*/  IADD3.X R230, R230, UR60, RZ, P1, !PT ;  /* 0x0000003ce6e67c10 */ /* 0x008fe40008ffe4ff */
[----:B------:R-:W-:Y:S01]  /*19790*/  IADD3 R247, P1, R247, UR5, RZ ;  /* 0x00000005f7f77c10 */ /* 0x000fe2000ff3e0ff */
[----:B-1----:R-:W3:Y:S01]  /*197a0*/  LDL.LU R242, [R1+0x878] ;  /* 0x0008780001f27983 */ /* 0x002ee20000300800 */
[----:B------:R-:W-:-:S03]  /*197b0*/  IADD3.X R167, R167, UR60, RZ, P2, !PT ;  /* 0x0000003ca7a77c10 */ /* 0x000fc600097fe4ff */
[----:B------:R-:W-:Y:S01]  /*197c0*/  STL [R1+0x184], R171 ;  /* 0x000184ab01007387 */ /* 0x000fe20000100800 */
[----:B------:R-:W-:-:S03]  /*197d0*/  IADD3 R161, P2, R161, UR5, RZ ;  /* 0x00000005a1a17c10 */ /* 0x000fc6000ff5e0ff */
[----:B------:R1:W-:Y:S01]  /*197e0*/  STL [R1+0x17c], R230 ;  /* 0x00017ce601007387 */ /* 0x0003e20000100800 */
[----:B------:R-:W-:-:S03]  /*197f0*/  IADD3.X R157, R157, UR60, RZ, P3, !PT ;  /* 0x0000003c9d9d7c10 */ /* 0x000fc60009ffe4ff */
[----:B-1----:R-:W4:Y:S04]  /*19800*/  LDL.LU R230, [R1+0xf8] ;  /* 0x0000f80001e67983 */ /* 0x002f280000300800 */
[----:B------:R1:W-:Y:S04]  /*19810*/  STL [R1+0x150], R247 ;  /* 0x000150f701007387 */ /* 0x0003e80000100800 */
[----:B-1----:R-:W4:Y:S04]  /*19820*/  LDL.LU R247, [R1+0x874] ;  /* 0x0008740001f77983 */ /* 0x002f280000300800 */
[----:B------:R-:W-:Y:S04]  /*19830*/  STL [R1+0x174], R167 ;  /* 0x000174a701007387 */ /* 0x000fe80000100800 */
[----:B------:R-:W-:Y:S04]  /*19840*/  STL [R1+0x148], R161 ;  /* 0x000148a101007387 */ /* 0x000fe80000100800 */
[----:B------:R1:W-:Y:S04]  /*19850*/  STL [R1+0x164], R244 ;  /* 0x000164f401007387 */ /* 0x0003e80000100800 */
[----:B------:R-:W-:Y:S04]  /*19860*/  STL [R1+0x16c], R157 ;  /* 0x00016c9d01007387 */ /* 0x000fe80000100800 */
[----:B-1----:R-:W4:Y:S01]  /*19870*/  LDL.LU R244, [R1+0x870] ;  /* 0x0008700001f47983 */ /* 0x002f220000300800 */
[----:B------:R-:W-:-:S02]  /*19880*/  IADD3 R164, P3, R164, UR5, RZ ;  /* 0x00000005a4a47c10 */ /* 0x000fc4000ff7e0ff */
[----:B------:R-:W-:Y:S02]  /*19890*/  IADD3 R246, P5, R246, UR5, RZ ;  /* 0x00000005f6f67c10 */ /* 0x000fe4000ffbe0ff */
[----:B------:R-:W-:Y:S01]  /*198a0*/  IADD3 R165, P4, R165, UR5, RZ ;  /* 0x00000005a5a57c10 */ /* 0x000fe2000ff9e0ff */
[----:B------:R-:W-:Y:S01]  /*198b0*/  STL [R1+0x140], R164 ;  /* 0x000140a401007387 */ /* 0x000fe20000100800 */
[----:B------:R-:W-:Y:S02]  /*198c0*/  IADD3.X R241, R241, UR60, RZ, P6, !PT ;  /* 0x0000003cf1f17c10 */ /* 0x000fe4000b7fe4ff */
[----:B------:R-:W-:Y:S01]  /*198d0*/  IADD3.X R243, R243, UR60, RZ, P1, !PT ;  /* 0x0000003cf3f37c10 */ /* 0x000fe20008ffe4ff */
[----:B------:R1:W-:Y:S01]  /*198e0*/  STL [R1+0x130], R246 ;  /* 0x000130f601007387 */ /* 0x0003e20000100800 */
[----:B------:R-:W-:-:S03]  /*198f0*/  IADD3 R235, P1, R235, UR5, RZ ;  /* 0x00000005ebeb7c10 */ /* 0x000fc6000ff3e0ff */
[----:B------:R-:W-:Y:S01]  /*19900*/  STL [R1+0x138], R165 ;  /* 0x000138a501007387 */ /* 0x000fe20000100800 */
[----:B------:R-:W-:-:S03]  /*19910*/  IADD3 R219, P6, R219, UR5, RZ ;  /* 0x00000005dbdb7c10 */ /* 0x000fc6000ffde0ff */
[----:B-1----:R-:W4:Y:S04]  /*19920*/  LDL.LU R246, [R1+0x104] ;  /* 0x0001040001f67983 */ /* 0x002f280000300800 */
[----:B------:R-:W-:Y:S04]  /*19930*/  STL [R1+0x15c], R213 ;  /* 0x00015cd501007387 */ /* 0x000fe80000100800 */
[----:B------:R1:W-:Y:S04]  /*19940*/  STL [R1+0x154], R241 ;  /* 0x000154f101007387 */ /* 0x0003e80000100800 */
[----:B-1----:R-:W4:Y:S04]  /*19950*/  LDL.LU R241, [R1+0xfc] ;  /* 0x0000fc0001f17983 */ /* 0x002f280000300800 */
[----:B------:R1:W-:Y:S04]  /*19960*/  STL [R1+0x120], R235 ;  /* 0x000120eb01007387 */ /* 0x0003e80000100800 */
[----:B------:R-:W-:Y:S04]  /*19970*/  STL [R1+0x128], R219 ;  /* 0x000128db01007387 */ /* 0x000fe80000100800 */
[----:B-1----:R-:W4:Y:S01]  /*19980*/  LDL.LU R235, [R1+0xf4] ;  /* 0x0000f40001eb7983 */ /* 0x002f220000300800 */
[----:B------:R-:W-:-:S02]  /*19990*/  IADD3.X R251, R251, UR60, RZ, P2, !PT ;  /* 0x0000003cfbfb7c10 */ /* 0x000fc400097fe4ff */
[----:B------:R-:W-:Y:S01]  /*199a0*/  IADD3 R237, P2, R237, UR5, RZ ;  /* 0x00000005eded7c10 */ /* 0x000fe2000ff5e0ff */
[----:B------:R1:W-:Y:S04]  /*199b0*/  STL [R1+0x14c], R243 ;  /* 0x00014cf301007387 */ /* 0x0003e80000100800 */
[----:B-1----:R-:W4:Y:S04]  /*199c0*/  LDL.LU R243, [R1+0xc8] ;  /* 0x0000c80001f37983 */ /* 0x002f280000300800 */
[----:B------:R1:W-:Y:S04]  /*199d0*/  STL [R1+0x144], R251 ;  /* 0x000144fb01007387 */ /* 0x0003e80000100800 */
[----:B-1----:R-:W4:Y:S04]  /*199e0*/  LDL.LU R251, [R1+0xc0] ;  /* 0x0000c00001fb7983 */ /* 0x002f280000300800 */
[----:B------:R1:W-:Y:S04]  /*199f0*/  STL [R1+0x118], R237 ;  /* 0x000118ed01007387 */ /* 0x0003e80000100800 */
[----:B-1----:R-:W4:Y:S01]  /*19a00*/  LDL.LU R237, [R1+0xb8] ;  /* 0x0000b80001ed7983 */ /* 0x002f220000300800 */
[----:B--2---:R-:W-:-:S02]  /*19a10*/  IADD3.X R226, R226, UR60, RZ, P3, !PT ;  /* 0x0000003ce2e27c10 */ /* 0x004fc40009ffe4ff */
[----:B------:R-:W-:Y:S02]  /*19a20*/  IADD3 R233, P3, R233, UR5, RZ ;  /* 0x00000005e9e97c10 */ /* 0x000fe4000ff7e0ff */
[----:B------:R-:W-:Y:S01]  /*19a30*/  IADD3.X R214, R214, UR60, RZ, P4, !PT ;  /* 0x0000003cd6d67c10 */ /* 0x000fe2000a7fe4ff */
[----:B------:R-:W-:Y:S01]  /*19a40*/  STL [R1+0x13c], R226 ;  /* 0x00013ce201007387 */ /* 0x000fe20000100800 */
[----:B------:R-:W-:Y:S02]  /*19a50*/  IADD3 R245, P4, R245, UR5, RZ ;  /* 0x00000005f5f57c10 */ /* 0x000fe4000ff9e0ff */
[----:B------:R-:W-:Y:S01]  /*19a60*/  IADD3.X R212, R212, UR60, RZ, P6, !PT ;  /* 0x0000003cd4d47c10 */ /* 0x000fe2000b7fe4ff */
[----:B------:R-:W-:Y:S01]  /*19a70*/  STL [R1+0x110], R233 ;  /* 0x000110e901007387 */ /* 0x000fe20000100800 */
[----:B------:R-:W-:Y:S02]  /*19a80*/  IADD3.X R238, R238, UR60, RZ, P1, !PT ;  /* 0x0000003ceeee7c10 */ /* 0x000fe40008ffe4ff */
[----:B------:R-:W-:-:S02]  /*19a90*/  IADD3.X R211, R211, UR60, RZ, P2, !PT ;  /* 0x0000003cd3d37c10 */ /* 0x000fc400097fe4ff */
[----:B------:R-:W-:Y:S02]  /*19aa0*/  IADD3 R195, P2, R195, UR5, RZ ;  /* 0x00000005c3c37c10 */ /* 0x000fe4000ff5e0ff */
[----:B------:R-:W-:Y:S02]  /*19ab0*/  IADD3.X R196, R196, UR60, RZ, P3, !PT ;  /* 0x0000003cc4c47c10 */ /* 0x000fe40009ffe4ff */
[----:B------:R-:W-:Y:S02]  /*19ac0*/  IADD3 R249, P3, R249, UR5, RZ ;  /* 0x00000005f9f97c10 */ /* 0x000fe4000ff7e0ff */
[----:B------:R-:W-:Y:S02]  /*19ad0*/  IADD3.X R228, R228, UR60, RZ, P2, !PT ;  /* 0x0000003ce4e47c10 */ /* 0x000fe400097fe4ff */
[----:B------:R-:W-:Y:S02]  /*19ae0*/  IADD3.X R225, R225, UR60, RZ, P3, !PT ;  /* 0x0000003ce1e17c10 */ /* 0x000fe40009ffe4ff */
[----:B------:R-:W-:Y:S01]  /*19af0*/  IADD3 R250, P3, R250, UR5, RZ ;  /* 0x00000005fafa7c10 */ /* 0x000fe2000ff7e0ff */
[----:B------:R-:W-:Y:S01]  /*19b00*/  UMOV UR42, UR18 ;  /* 0x00000012002a7c82 */ /* 0x000fe20008000000 */
[----:B------:R-:W-:-:S02]  /*19b10*/  UMOV UR43, UR19 ;  /* 0x00000013002b7c82 */ /* 0x000fc40008000000 */
[----:B------:R-:W-:Y:S01]  /*19b20*/  HGMMA.64x128x16.F32 R24, gdesc[UR40].tnspA, R24 ;  /* 0x21e00000281879f0 */ /* 0x000fe20008700818 */
[----:B---3--:R-:W-:Y:S02]  /*19b30*/  IADD3 R242, P1, R242, UR5, RZ ;  /* 0x00000005f2f27c10 */ /* 0x008fe4000ff3e0ff */
[----:B----4-:R-:W-:Y:S02]  /*19b40*/  IADD3 R230, P6, R230, UR5, RZ ;  /* 0x00000005e6e67c10 */ /* 0x010fe4000ffde0ff */
[----:B------:R-:W-:Y:S02]  /*19b50*/  IADD3.X R244, R244, UR60, RZ, P5, !PT ;  /* 0x0000003cf4f47c10 */ /* 0x000fe4000affe4ff */
[----:B------:R-:W-:-:S03]  /*19b60*/  IADD3 R221, P5, R221, UR5, RZ ;  /* 0x00000005dddd7c10 */ /* 0x000fc6000ffbe0ff */
[----:B------:R1:W-:Y:S04]  /*19b70*/  STL [R1+0x12c], R244 ;  /* 0x00012cf401007387 */ /* 0x0003e80000100800 */
[----:B------:R-:W-:Y:S04]  /*19b80*/  STL [R1+0x134], R214 ;  /* 0x000134d601007387 */ /* 0x000fe80000100800 */
[----:B-1----:R-:W2:Y:S04]  /*19b90*/  LDL.LU R244, [R1+0x86c] ;  /* 0x00086c0001f47983 */ /* 0x002ea80000300800 */
[----:B------:R1:W-:Y:S04]  /*19ba0*/  STL [R1+0x108], R245 ;  /* 0x000108f501007387 */ /* 0x0003e80000100800 */
[----:B-1----:R-:W3:Y:S04]  /*19bb0*/  LDL.LU R245, [R1+0xc4] ;  /* 0x0000c40001f57983 */ /* 0x002ee80000300800 */
[----:B------:R1:W-:Y:S04]  /*19bc0*/  STL [R1+0x124], R212 ;  /* 0x000124d401007387 */ /* 0x0003e80000100800 */
[----:B------:R4:W-:Y:S04]  /*19bd0*/  STL [R1+0x100], R221 ;  /* 0x000100dd01007387 */ /* 0x0009e80000100800 */
[----:B-1----:R-:W2:Y:S04]  /*19be0*/  LDL.LU R212, [R1+0xbc] ;  /* 0x0000bc0001d47983 */ /* 0x002ea80000300800 */
[----:B----4-:R-:W4:Y:S04]  /*19bf0*/  LDL.LU R221, [R1+0xb4] ;  /* 0x0000b40001dd7983 */ /* 0x010f280000300800 */
[----:B------:R1:W-:Y:S01]  /*19c00*/  STL [R1+0xf8], R230 ;  /* 0x0000f8e601007387 */ /* 0x0003e20000100800 */
[----:B------:R-:W-:-:S02]  /*19c10*/  IADD3.X R246, R246, UR60, RZ, P4, !PT ;  /* 0x0000003cf6f67c10 */ /* 0x000fc4000a7fe4ff */
[----:B------:R-:W-:Y:S01]  /*19c20*/  IADD3 R240, P4, R240, UR5, RZ ;  /* 0x00000005f0f07c10 */ /* 0x000fe2000ff9e0ff */
[----:B-1----:R-:W4:Y:S04]  /*19c30*/  LDL.LU R230, [R1+0x88] ;  /* 0x0000880001e67983 */ /* 0x002f280000300800 */
[----:B------:R1:W-:Y:S01]  /*19c40*/  STL [R1+0x11c], R238 ;  /* 0x00011cee01007387 */ /* 0x0003e20000100800 */
[----:B------:R-:W-:Y:S02]  /*19c50*/  IADD3.X R241, R241, UR60, RZ, P5, !PT ;  /* 0x0000003cf1f17c10 */ /* 0x000fe4000affe4ff */
[----:B------:R-:W-:Y:S01]  /*19c60*/  IADD3 R232, P5, R232, UR5, RZ ;  /* 0x00000005e8e87c10 */ /* 0x000fe2000ffbe0ff */
[----:B-1----:R-:W4:Y:S04]  /*19c70*/  LDL.LU R238, [R1+0x80] ;  /* 0x0000800001ee7983 */ /* 0x002f280000300800 */
[----:B------:R1:W-:Y:S01]  /*19c80*/  STL [R1+0xf0], R242 ;  /* 0x0000f0f201007387 */ /* 0x0003e20000100800 */
[----:B------:R-:W-:-:S02]  /*19c90*/  IADD3.X R247, R247, UR60, RZ, P1, !PT ;  /* 0x0000003cf7f77c10 */ /* 0x000fc40008ffe4ff */
[----:B------:R-:W-:Y:S01]  /*19ca0*/  IADD3.X R235, R235, UR60, RZ, P6, !PT ;  /* 0x0000003cebeb7c10 */ /* 0x000fe2000b7fe4ff */
[----:B-1----:R-:W4:Y:S04]  /*19cb0*/  LDL.LU R242, [R1+0x868] ;  /* 0x0008680001f27983 */ /* 0x002f280000300800 */
[----:B------:R-:W-:Y:S04]  /*19cc0*/  STL [R1+0x114], R211 ;  /* 0x000114d301007387 */ /* 0x000fe80000100800 */
[----:B------:R-:W-:Y:S04]  /*19cd0*/  STL [R1+0xe8], R195 ;  /* 0x0000e8c301007387 */ /* 0x000fe80000100800 */
[----:B------:R-:W-:Y:S04]  /*19ce0*/  STL [R1+0x10c], R196 ;  /* 0x00010cc401007387 */ /* 0x000fe80000100800 */
[----:B------:R-:W-:Y:S04]  /*19cf0*/  STL [R1+0xe0], R249 ;  /* 0x0000e0f901007387 */ /* 0x000fe80000100800 */
[----:B------:R1:W-:Y:S04]  /*19d00*/  STL [R1+0x104], R246 ;  /* 0x000104f601007387 */ /* 0x0003e80000100800 */
[----:B-1----:R-:W4:Y:S04]  /*19d10*/  LDL.LU R246, [R1+0x84] ;  /* 0x0000840001f67983 */ /* 0x002f280000300800 */
[----:B------:R-:W-:Y:S04]  /*19d20*/  STL [R1+0xd8], R240 ;  /* 0x0000d8f001007387 */ /* 0x000fe80000100800 */
[----:B------:R1:W-:Y:S01]  /*19d30*/  STL [R1+0xfc], R241 ;  /* 0x0000fcf101007387 */ /* 0x0003e20000100800 */
[----:B------:R-:W-:-:S03]  /*19d40*/  IADD3 R243, P6, R243, UR5, RZ ;  /* 0x00000005f3f37c10 */ /* 0x000fc6000ffde0ff */
[----:B-1----:R-:W4:Y:S04]  /*19d50*/  LDL.LU R241, [R1+0x7c] ;  /* 0x00007c0001f17983 */ /* 0x002f280000300800 */
[----:B------:R-:W-:Y:S04]  /*19d60*/  STL [R1+0xd0], R232 ;  /* 0x0000d0e801007387 */ /* 0x000fe80000100800 */
[----:B------:R1:W-:Y:S04]  /*19d70*/  STL [R1+0xec], R247 ;  /* 0x0000ecf701007387 */ /* 0x0003e80000100800 */
[----:B------:R-:W-:Y:S01]  /*19d80*/  STL [R1+0xf4], R235 ;  /* 0x0000f4eb01007387 */ /* 0x000fe20000100800 */
[----:B------:R-:W-:-:S03]  /*19d90*/  IADD3 R251, P1, R251, UR5, RZ ;  /* 0x00000005fbfb7c10 */ /* 0x000fc6000ff3e0ff */
[----:B-1----:R-:W4:Y:S01]  /*19da0*/  LDL.LU R247, [R1+0x864] ;  /* 0x0008640001f77983 */ /* 0x002f220000300800 */
[----:B------:R-:W-:-:S03]  /*19db0*/  IADD3 R237, P2, R237, UR5, RZ ;  /* 0x00000005eded7c10 */ /* 0x000fc6000ff5e0ff */
[----:B------:R-:W-:Y:S04]  /*19dc0*/  STL [R1+0xc8], R243 ;  /* 0x0000c8f301007387 */ /* 0x000fe80000100800 */
[----:B------:R-:W-:Y:S04]  /*19dd0*/  STL [R1+0xc0], R251 ;  /* 0x0000c0fb01007387 */ /* 0x000fe80000100800 */
[----:B------:R-:W-:Y:S04]  /*19de0*/  STL [R1+0xe4], R228 ;  /* 0x0000e4e401007387 */ /* 0x000fe80000100800 */
[----:B------:R1:W-:Y:S04]  /*19df0*/  STL [R1+0xb0], R250 ;  /* 0x0000b0fa01007387 */ /* 0x0003e80000100800 */
[----:B------:R-:W-:Y:S04]  /*19e00*/  STL [R1+0xb8], R237 ;  /* 0x0000b8ed01007387 */ /* 0x000fe80000100800 */
[----:B-1----:R-:W4:Y:S01]  /*19e10*/  LDL.LU R250, [R1+0x860] ;  /* 0x0008600001fa7983 */ /* 0x002f220000300800 */
[----:B------:R-:W-:Y:S01]  /*19e20*/  UMOV UR46, UR22 ;  /* 0x00000016002e7c82 */ /* 0x000fe20008000000 */
[----:B------:R-:W-:-:S02]  /*19e30*/  UMOV UR47, UR23 ;  /* 0x00000017002f7c82 */ /* 0x000fc40008000000 */
[----:B------:R-:W-:Y:S01]  /*19e40*/  HGMMA.64x128x16.F32 R24, gdesc[UR44].tnspA, R24 ;  /* 0x21e000002c1879f0 */ /* 0x000fe20008700818 */
[----:B------:R-:W-:Y:S02]  /*19e50*/  IADD3.X R223, R223, UR60, RZ, P4, !PT ;  /* 0x0000003cdfdf7c10 */ /* 0x000fe4000a7fe4ff */
[----:B------:R-:W-:Y:S02]  /*19e60*/  IADD3 R218, P4, R218, UR5, RZ ;  /* 0x00000005dada7c10 */ /* 0x000fe4000ff9e0ff */
[----:B------:R-:W-:Y:S01]  /*19e70*/  IADD3.X R216, R216, UR60, RZ, P5, !PT ;  /* 0x0000003cd8d87c10 */ /* 0x000fe2000affe4ff */
[----:B------:R-:W-:Y:S01]  /*19e80*/  STL [R1+0xdc], R225 ;  /* 0x0000dce101007387 */ /* 0x000fe20000100800 */
[----:B------:R-:W-:-:S03]  /*19e90*/  IADD3 R215, P5, R215, UR5, RZ ;  /* 0x00000005d7d77c10 */ /* 0x000fc6000ffbe0ff */
[----:B------:R-:W-:Y:S01]  /*19ea0*/  STL [R1+0xd4], R223 ;  /* 0x0000d4df01007387 */ /* 0x000fe20000100800 */
[----:B------:R-:W-:-:S03]  /*19eb0*/  IADD3.X R248, R248, UR60, RZ, P3, !PT ;  /* 0x0000003cf8f87c10 */ /* 0x000fc60009ffe4ff */
[----:B------:R-:W-:Y:S04]  /*19ec0*/  STL [R1+0xa8], R218 ;  /* 0x0000a8da01007387 */ /* 0x000fe80000100800 */
[----:B------:R-:W-:Y:S01]  /*19ed0*/  STL [R1+0xcc], R216 ;  /* 0x0000ccd801007387 */ /* 0x000fe20000100800 */
[----:B------:R-:W-:-:S03]  /*19ee0*/  UMOV UR50, UR26 ;  /* 0x0000001a00327c82 */ /* 0x000fc60008000000 */
[----:B------:R-:W-:Y:S01]  /*19ef0*/  STL [R1+0xa0], R215 ;  /* 0x0000a0d701007387 */ /* 0x000fe20000100800 */
[----:B------:R-:W-:Y:S01]  /*19f00*/  UMOV UR51, UR27 ;  /* 0x0000001b00337c82 */ /* 0x000fe20008000000 */
[----:B------:R-:W-:Y:S02]  /*19f10*/  IADD3.X R208, R208, UR60, RZ, P4, !PT ;  /* 0x0000003cd0d07c10 */ /* 0x000fe4000a7fe4ff */
[----:B------:R-:W-:Y:S02]  /*19f20*/  IADD3.X R207, R207, UR60, RZ, P5, !PT ;  /* 0x0000003ccfcf7c10 */ /* 0x000fe4000affe4ff */
[----:B------:R-:W-:Y:S01]  /*19f30*/  IADD3 R252, P5, R252, UR5, RZ ;  /* 0x00000005fcfc7c10 */ /* 0x000fe2000ffbe0ff */
[----:B------:R-:W-:Y:S01]  /*19f40*/  HGMMA.64x128x16.F32 R24, gdesc[UR48].tnspA, R24 ;  /* 0x21e00000301879f0 */ /* 0x000fe20008700818 */
[----:B---3--:R-:W-:Y:S02]  /*19f50*/  IADD3.X R245, R245, UR60, RZ, P6, !PT ;  /* 0x0000003cf5f57c10 */ /* 0x008fe4000b7fe4ff */
[----:B------:R-:W-:-:S03]  /*19f60*/  IADD3 R210, P6, R210, UR5, RZ ;  /* 0x00000005d2d27c10 */ /* 0x000fc6000ffde0ff */
[----:B------:R-:W-:Y:S04]  /*19f70*/  STL [R1+0xc4], R245 ;  /* 0x0000c4f501007387 */ /* 0x000fe80000100800 */
[----:B------:R-:W-:Y:S01]  /*19f80*/  STL [R1+0x98], R210 ;  /* 0x000098d201007387 */ /* 0x000fe20000100800 */
[----:B--2---:R-:W-:Y:S02]  /*19f90*/  IADD3.X R212, R212, UR60, RZ, P1, !PT ;  /* 0x0000003cd4d47c10 */ /* 0x004fe40008ffe4ff */
[----:B------:R-:W-:Y:S02]  /*19fa0*/  IADD3 R209, P1, R209, UR5, RZ ;  /* 0x00000005d1d17c10 */ /* 0x000fe4000ff3e0ff */
[----:B----4-:R-:W-:Y:S01]  /*19fb0*/  IADD3.X R221, R221, UR60, RZ, P2, !PT ;  /* 0x0000003cdddd7c10 */ /* 0x010fe200097fe4ff */
[----:B------:R-:W-:Y:S04]  /*19fc0*/  STL [R1+0xbc], R212 ;  /* 0x0000bcd401007387 */ /* 0x000fe80000100800 */
[----:B------:R-:W-:Y:S04]  /*19fd0*/  STL [R1+0x90], R209 ;  /* 0x000090d101007387 */ /* 0x000fe80000100800 */
[----:B------:R1:W-:Y:S01]  /*19fe0*/  STL [R1+0xac], R248 ;  /* 0x0000acf801007387 */ /* 0x0003e20000100800 */
[----:B------:R-:W-:-:S03]  /*19ff0*/  IADD3 R230, P2, R230, UR5, RZ ;  /* 0x00000005e6e67c10 */ /* 0x000fc6000ff5e0ff */
[----:B------:R-:W-:Y:S04]  /*1a000*/  STL [R1+0xb4], R221 ;  /* 0x0000b4dd01007387 */ /* 0x000fe80000100800 */
[----:B-1----:R-:W2:Y:S01]  /*1a010*/  LDL.LU R248, [R1+0x85c] ;  /* 0x00085c0001f87983 */ /* 0x002ea20000300800 */
[----:B------:R-:W-:-:S03]  /*1a020*/  IADD3.X R206, R206, UR60, RZ, P6, !PT ;  /* 0x0000003ccece7c10 */ /* 0x000fc6000b7fe4ff */
[----:B------:R-:W-:Y:S01]  /*1a030*/  STL [R1+0x88], R230 ;  /* 0x000088e601007387 */ /* 0x000fe20000100800 */
[----:B------:R-:W-:Y:S02]  /*1a040*/  IADD3 R238, P3, R238, UR5, RZ ;  /* 0x00000005eeee7c10 */ /* 0x000fe4000ff7e0ff */
[----:B------:R-:W-:Y:S02]  /*1a050*/  IADD3 R205, P6, R205, UR5, RZ ;  /* 0x00000005cdcd7c10 */ /* 0x000fe4000ffde0ff */
[----:B------:R-:W-:Y:S02]  /*1a060*/  IADD3.X R204, R204, UR60, RZ, P1, !PT ;  /* 0x0000003ccccc7c10 */ /* 0x000fe40008ffe4ff */
[----:B------:R-:W-:Y:S02]  /*1a070*/  IADD3 R203, P1, R203, UR5, RZ ;  /* 0x00000005cbcb7c10 */ /* 0x000fe4000ff3e0ff */
[----:B------:R-:W-:Y:S02]  /*1a080*/  IADD3.X R246, R246, UR60, RZ, P2, !PT ;  /* 0x0000003cf6f67c10 */ /* 0x000fe400097fe4ff */
[----:B------:R-:W-:-:S02]  /*1a090*/  IADD3 R202, P2, R202, UR5, RZ ;  /* 0x00000005caca7c10 */ /* 0x000fc4000ff5e0ff */
[----:B------:R-:W-:Y:S02]  /*1a0a0*/  IADD3.X R241, R241, UR60, RZ, P3, !PT ;  /* 0x0000003cf1f17c10 */ /* 0x000fe40009ffe4ff */
[----:B------:R-:W-:-:S05]  /*1a0b0*/  IADD3 R247, P4, R247, UR5, RZ ;  /* 0x00000005f7f77c10 */ /* 0x000fca000ff9e0ff */
[----:B------:R1:W-:Y:S04]  /*1a0c0*/  STL [R1+0x78], R247 ;  /* 0x000078f701007387 */ /* 0x0003e80000100800 */
[----:B------:R-:W-:Y:S04]  /*1a0d0*/  STL [R1+0x80], R238 ;  /* 0x000080ee01007387 */ /* 0x000fe80000100800 */
[----:B-1----:R-:W3:Y:S04]  /*1a0e0*/  LDL.LU R247, [R1+0x858] ;  /* 0x0008580001f77983 */ /* 0x002ee80000300800 */
[----:B------:R-:W-:Y:S04]  /*1a0f0*/  STL [R1+0xa4], R208 ;  /* 0x0000a4d001007387 */ /* 0x000fe80000100800 */
[----:B------:R1:W-:Y:S01]  /*1a100*/  STL [R1+0x24], R252 ;  /* 0x000024fc01007387 */ /* 0x0003e20000100800 */
[----:B------:R-:W-:-:S03]  /*1a110*/  IADD3.X R250, R250, UR60, RZ, P4, !PT ;  /* 0x0000003cfafa7c10 */ /* 0x000fc6000a7fe4ff */
[----:B-1----:R-:W4:Y:S04]  /*1a120*/  LDL.LU R252, [R1+0x854] ;  /* 0x0008540001fc7983 */ /* 0x002f280000300800 */
[----:B------:R-:W-:Y:S04]  /*1a130*/  STL [R1+0x9c], R207 ;  /* 0x00009ccf01007387 */ /* 0x000fe80000100800 */
[----:B------:R-:W-:Y:S04]  /*1a140*/  STL [R1+0x94], R206 ;  /* 0x000094ce01007387 */ /* 0x000fe80000100800 */
[----:B------:R-:W-:Y:S04]  /*1a150*/  STL [R1+0x1c], R205 ;  /* 0x00001ccd01007387 */ /* 0x000fe80000100800 */
[----:B------:R-:W-:Y:S04]  /*1a160*/  STL [R1+0x8c], R204 ;  /* 0x00008ccc01007387 */ /* 0x000fe80000100800 */
        /* <DEDUP_REMOVED lines=9> */
[----:B------:R-:W-:Y:S01]  /*1a200*/  UMOV UR58, UR34 ;  /* 0x00000022003a7c82 */ /* 0x000fe20008000000 */
[----:B------:R-:W-:Y:S01]  /*1a210*/  UMOV UR59, UR35 ;  /* 0x00000023003b7c82 */ /* 0x000fe20008000000 */
[----:B------:R-:W-:Y:S02]  /*1a220*/  IADD3 R201, P3, R201, UR5, RZ ;  /* 0x00000005c9c97c10 */ /* 0x000fe4000ff7e0ff */
[----:B------:R-:W-:Y:S02]  /*1a230*/  IADD3.X R0, R0, UR60, RZ, P5, !PT ;  /* 0x0000003c00007c10 */ /* 0x000fe4000affe4ff */
[----:B------:R-:W-:Y:S01]  /*1a240*/  IADD3.X R200, R200, UR60, RZ, P6, !PT ;  /* 0x0000003cc8c87c10 */ /* 0x000fe2000b7fe4ff */
[----:B------:R-:W-:Y:S01]  /*1a250*/  STL [R1+0x4], R201 ;  /* 0x000004c901007387 */ /* 0x000fe20000100800 */
[----:B------:R-:W-:Y:S02]  /*1a260*/  IADD3.X R199, R199, UR60, RZ, P1, !PT ;  /* 0x0000003cc7c77c10 */ /* 0x000fe40008ffe4ff */
[----:B------:R-:W-:Y:S01]  /*1a270*/  IADD3.X R198, R198, UR60, RZ, P2, !PT ;  /* 0x0000003cc6c67c10 */ /* 0x000fe200097fe4ff */
[----:B------:R1:W-:Y:S01]  /*1a280*/  STL [R1+0x20], R0 ;  /* 0x0000200001007387 */ /* 0x0003e20000100800 */
[----:B------:R-:W-:Y:S01]  /*1a290*/  IADD3.X R197, R197, UR60, RZ, P3, !PT ;  /* 0x0000003cc5c57c10 */ /* 0x000fe20009ffe4ff */
[----:B------:R-:W-:-:S02]  /*1a2a0*/  VIADD R2, R2, 0x1 ;  /* 0x0000000102027836 */ /* 0x000fc40000000000 */
[----:B-1----:R0:W5:Y:S01]  /*1a2b0*/  LDL.LU R0, [R1+0x84c] ;  /* 0x00084c0001007983 */ /* 0x0021620000300800 */
[----:B------:R-:W-:Y:S03]  /*1a2c0*/  HGMMA.64x128x16.F32 R24, gdesc[UR56].tnspA, R24, gsb0 ;  /* 0x21e00000381879f0 */ /* 0x000fe60008000818 */
[----:B------:R0:W-:Y:S04]  /*1a2d0*/  STL [R1+0x18], R200 ;  /* 0x000018c801007387 */ /* 0x0001e80000100800 */
[----:B------:R0:W-:Y:S04]  /*1a2e0*/  STL [R1+0x10], R199 ;  /* 0x000010c701007387 */ /* 0x0001e80000100800 */
[----:B------:R0:W-:Y:S04]  /*1a2f0*/  STL [R1+0x8], R198 ;  /* 0x000008c601007387 */ /* 0x0001e80000100800 */
[----:B------:R0:W-:Y:S01]  /*1a300*/  STL [R1], R197 ;  /* 0x000000c501007387 */ /* 0x0001e20000100800 */
[----:B------:R-:W-:-:S02]  /*1a310*/  ISETP.NE.U32.AND P0, PT, R2, R9, PT ;  /* 0x000000090200720c */ /* 0x000fc40003f05070 */
[----:B------:R-:W-:Y:S02]  /*1a320*/  IADD3 R244, P6, R244, UR5, RZ ;  /* 0x00000005f4f47c10 */ /* 0x000fe4000ffde0ff */
[----:B------:R-:W-:Y:S02]  /*1a330*/  IADD3 R239, P1, R239, UR5, RZ ;  /* 0x00000005efef7c10 */ /* 0x000fe4000ff3e0ff */
[----:B--2---:R-:W-:Y:S02]  /*1a340*/  IADD3 R248, P5, R248, UR5, RZ ;  /* 0x00000005f8f87c10 */ /* 0x004fe4000ffbe0ff */
[----:B------:R-:W-:Y:S02]  /*1a350*/  IADD3 R234, P2, R234, UR5, RZ ;  /* 0x00000005eaea7c10 */ /* 0x000fe4000ff5e0ff */
[----:B------:R-:W-:Y:S02]  /*1a360*/  IADD3 R229, P3, R229, UR5, RZ ;  /* 0x00000005e5e57c10 */ /* 0x000fe4000ff7e0ff */
[----:B------:R-:W-:-:S02]  /*1a370*/  IADD3.X R242, R242, UR60, RZ, P6, !PT ;  /* 0x0000003cf2f27c10 */ /* 0x000fc4000b7fe4ff */
[----:B------:R-:W-:Y:S02]  /*1a380*/  IADD3.X R236, R236, UR60, RZ, P1, !PT ;  /* 0x0000003cecec7c10 */ /* 0x000fe40008ffe4ff */
[----:B------:R-:W-:Y:S02]  /*1a390*/  IADD3.X R231, R231, UR60, RZ, P2, !PT ;  /* 0x0000003ce7e77c10 */ /* 0x000fe400097fe4ff */
[----:B------:R-:W-:Y:S02]  /*1a3a0*/  IADD3.X R227, R227, UR60, RZ, P3, !PT ;  /* 0x0000003ce3e37c10 */ /* 0x000fe40009ffe4ff */
[----:B---3--:R-:W-:Y:S02]  /*1a3b0*/  IADD3.X R247, R247, UR60, RZ, P5, !PT ;  /* 0x0000003cf7f77c10 */ /* 0x008fe4000affe4ff */
[----:B------:R-:W-:-:S04]  /*1a3c0*/  IADD3 R220, P5, R220, UR5, RZ ;  /* 0x00000005dcdc7c10 */ /* 0x000fc8000ffbe0ff */
[----:B------:R-:W-:Y:S01]  /*1a3d0*/  IADD3.X R217, R217, UR60, RZ, P5, !PT ;  /* 0x0000003cd9d97c10 */ /* 0x000fe2000affe4ff */
[----:B------:R-:W-:Y:S02]  /*1a3e0*/  WARPGROUP.DEPBAR.LE gsb0, 0x0 ;  /* 0x00008000000079c5 */ /* 0x000fe40000010000 */
[----:B----4-:R-:W-:-:S04]  /*1a3f0*/  IADD3 R252, P4, R252, UR5, RZ ;  /* 0x00000005fcfc7c10 */ /* 0x010fc8000ff9e0ff */
[----:B------:R-:W-:Y:S02]  /*1a400*/  IADD3.X R250, R250, UR60, RZ, P4, !PT ;  /* 0x0000003cfafa7c10 */ /* 0x000fe4000a7fe4ff */
[----:B------:R-:W-:-:S04]  /*1a410*/  IADD3 R224, P4, R224, UR5, RZ ;  /* 0x00000005e0e07c10 */ /* 0x000fc8000ff9e0ff */
[----:B------:R-:W-:Y:S01]  /*1a420*/  IADD3.X R222, R222, UR60, RZ, P4, !PT ;  /* 0x0000003cdede7c10 */ /* 0x000fe2000a7fe4ff */
[----:B0-----:R-:W-:Y:S08]  /*1a430*/  @P0 BRA `(.L_x_1) ;  /* 0xffffff2000b80947 */ /* 0x001ff0000383ffff */
[----:B------:R-:W-:Y:S02]  /*1a440*/  F2FP.F16.F32.PACK_AB R87, R87, R86 ;  /* 0x000000565757723e */ /* 0x000fe400000000ff */
[----:B------:R-:W-:Y:S02]  /*1a450*/  F2FP.F16.F32.PACK_AB R83, R83, R82 ;  /* 0x000000525353723e */ /* 0x000fe400000000ff */
[----:B------:R-:W-:Y:S02]  /*1a460*/  F2FP.F16.F32.PACK_AB R79, R79, R78 ;  /* 0x0000004e4f4f723e */ /* 0x000fe400000000ff */
[----:B------:R-:W-:Y:S02]  /*1a470*/  F2FP.F16.F32.PACK_AB R75, R75, R74 ;  /* 0x0000004a4b4b723e */ /* 0x000fe400000000ff */
[----:B------:R-:W-:Y:S02]  /*1a480*/  F2FP.F16.F32.PACK_AB R71, R71, R70 ;  /* 0x000000464747723e */ /* 0x000fe400000000ff */
[----:B------:R-:W-:-:S02]  /*1a490*/  F2FP.F16.F32.PACK_AB R67, R67, R66 ;  /* 0x000000424343723e */ /* 0x000fc400000000ff */
        /* <DEDUP_REMOVED lines=57> */
[----:B------:R-:W-:-:S07]  /*1a830*/  F2FP.F16.F32.PACK_AB R24, R89, R88 ;  /* 0x000000585918723e */ /* 0x000fce00000000ff */
.L_x_0:
[----:B------:R-:W2:Y:S01]  /*1a840*/  LDL.LU R152, [R1+0x848] ;  /* 0x0008480001987983 */ /* 0x000ea20000300800 */
[----:B------:R-:W-:Y:S01]  /*1a850*/  ULDC.64 UR10, c[0x0][0x228] ;  /* 0x00008a00000a7ab9 */ /* 0x000fe20000000a00 */
[----:B-----5:R-:W-:Y:S01]  /*1a860*/  VIADD R5, R0, 0x1 ;  /* 0x0000000100057836 */ /* 0x020fe20000000000 */
[----:B------:R-:W-:Y:S01]  /*1a870*/  ULDC UR5, c[0x0][0x22c] ;  /* 0x00008b0000057ab9 */ /* 0x000fe20000000800 */
[----:B------:R-:W0:Y:S01]  /*1a880*/  S2R R4, SR_TID.X ;  /* 0x0000000000047919 */ /* 0x000e220000002100 */
[----:B------:R-:W-:Y:S01]  /*1a890*/  ULDC UR8, c[0x0][0x22c] ;  /* 0x00008b0000087ab9 */ /* 0x000fe20000000800 */
[----:B------:R-:W1:Y:S01]  /*1a8a0*/  S2R R6, SR_TID.X ;  /* 0x0000000000067919 */ /* 0x000e620000002100 */
[C---:B0-----:R-:W-:Y:S02]  /*1a8b0*/  IMAD.SHL.U32 R2, R4.reuse, 0x10, RZ ;  /* 0x0000001004027824 */ /* 0x041fe400078e00ff */
[----:B------:R-:W-:Y:S01]  /*1a8c0*/  IMAD.SHL.U32 R3, R4, 0x40, RZ ;  /* 0x0000004004037824 */ /* 0x000fe200078e00ff */
[----:B-1----:R-:W-:-:S02]  /*1a8d0*/  LOP3.LUT R6, R6, 0x7f, RZ, 0xc0, !PT ;  /* 0x0000007f06067812 */ /* 0x002fc400078ec0ff */
[----:B------:R-:W-:Y:S02]  /*1a8e0*/  LOP3.LUT R2, R2, 0xf0, RZ, 0xc0, !PT ;  /* 0x000000f002027812 */ /* 0x000fe400078ec0ff */
[----:B------:R-:W-:-:S04]  /*1a8f0*/  LOP3.LUT R3, R3, 0x400, RZ, 0xc0, !PT ;  /* 0x0000040003037812 */ /* 0x000fc800078ec0ff */
[----:B------:R-:W-:Y:S01]  /*1a900*/  IADD3 R3, R3, UR4, R2 ;  /* 0x0000000403037c10 */ /* 0x000fe2000fffe002 */
[----:B------:R-:W-:Y:S02]  /*1a910*/  IMAD.SHL.U32 R2, R4, 0x8, RZ ;  /* 0x0000000804027824 */ /* 0x000fe400078e00ff */
[----:B------:R-:W-:-:S03]  /*1a920*/  VIADD R4, R0, 0x2 ;  /* 0x0000000200047836 */ /* 0x000fc60000000000 */
[----:B------:R-:W-:-:S05]  /*1a930*/  LOP3.LUT R2, R2, 0x300, RZ, 0xc0, !PT ;  /* 0x0000030002027812 */ /* 0x000fca00078ec0ff */
[----:B------:R-:W-:Y:S01]  /*1a940*/  IMAD.IADD R100, R2, 0x1, R3 ;  /* 0x0000000102647824 */ /* 0x000fe200078e0203 */
[----:B------:R-:W-:Y:S01]  /*1a950*/  BAR.SYNC.DEFER_BLOCKING 0x0 ;  /* 0x0000000000007b1d */ /* 0x000fe20000010000 */
[----:B------:R-:W-:-:S05]  /*1a960*/  LEA R2, R6, UR4, 0x4 ;  /* 0x0000000406027c11 */ /* 0x000fca000f8e20ff */
[----:B------:R-:W-:Y:S01]  /*1a970*/  ULDC UR4, c[0x0][0x244] ;  /* 0x0000910000047ab9 */ /* 0x000fe20000000800 */
[----:B------:R-:W-:Y:S01]  /*1a980*/  STSM.16.M88.4 [R100], R24 ;  /* 0x0000001864007844 */ /* 0x000fe20000000200 */
[----:B------:R-:W-:Y:S06]  /*1a990*/  BAR.SYNC.DEFER_BLOCKING 0x0 ;  /* 0x0000000000007b1d */ /* 0x000fec0000010000 */
[----:B------:R-:W0:Y:S02]  /*1a9a0*/  LDS.128 R96, [R2] ;  /* 0x0000000002607984 */ /* 0x000e240000000c00 */
[----:B------:R-:W-:Y:S06]  /*1a9b0*/  BAR.SYNC.DEFER_BLOCKING 0x0 ;  /* 0x0000000000007b1d */ /* 0x000fec0000010000 */
[----:B------:R-:W-:Y:S02]  /*1a9c0*/  STSM.16.M88.4 [R100], R28 ;  /* 0x0000001c64007844 */ /* 0x000fe40000000200 */
[----:B------:R-:W-:Y:S06]  /*1a9d0*/  BAR.SYNC.DEFER_BLOCKING 0x0 ;  /* 0x0000000000007b1d */ /* 0x000fec0000010000 */
[----:B------:R-:W1:Y:S02]  /*1a9e0*/  LDS.128 R92, [R2] ;  /* 0x00000000025c7984 */ /* 0x000e640000000c00 */
[----:B------:R-:W-:Y:S06]  /*1a9f0*/  BAR.SYNC.DEFER_BLOCKING 0x0 ;  /* 0x0000000000007b1d */ /* 0x000fec0000010000 */
[----:B------:R-:W-:Y:S02]  /*1aa00*/  STSM.16.M88.4 [R100], R32 ;  /* 0x0000002064007844 */ /* 0x000fe40000000200 */
[----:B------:R-:W-:Y:S06]  /*1aa10*/  BAR.SYNC.DEFER_BLOCKING 0x0 ;  /* 0x0000000000007b1d */ /* 0x000fec0000010000 */
[----:B------:R-:W3:Y:S02]  /*1aa20*/  LDS.128 R88, [R2] ;  /* 0x0000000002587984 */ /* 0x000ee40000000c00 */
[----:B------:R-:W-:Y:S06]  /*1aa30*/  BAR.SYNC.DEFER_BLOCKING 0x0 ;  /* 0x0000000000007b1d */ /* 0x000fec0000010000 */
[----:B------:R-:W-:Y:S02]  /*1aa40*/  STSM.16.M88.4 [R100], R36 ;  /* 0x0000002464007844 */ /* 0x000fe40000000200 */
[----:B------:R-:W-:Y:S01]  /*1aa50*/  BAR.SYNC.DEFER_BLOCKING 0x0 ;  /* 0x0000000000007b1d */ /* 0x000fe20000010000 */
[----:B--2---:R-:W-:-:S04]  /*1aa60*/  ISETP.GE.AND P0, PT, R152, UR10, PT ;  /* 0x0000000a98007c0c */ /* 0x004fc8000bf06270 */
[----:B------:R-:W-:Y:S01]  /*1aa70*/  ISETP.LT.AND P1, PT, R5, UR5, !P0 ;  /* 0x0000000505007c0c */ /* 0x000fe2000c721270 */
[----:B------:R-:W-:Y:S01]  /*1aa80*/  ULDC UR5, c[0x0][0x22c] ;  /* 0x00008b0000057ab9 */ /* 0x000fe20000000800 */
[----:B------:R-:W-:Y:S01]  /*1aa90*/  VIADD R5, R0, 0x3 ;  /* 0x0000000300057836 */ /* 0x000fe20000000000 */
[----:B------:R-:W-:Y:S01]  /*1aaa0*/  ISETP.LT.AND P5, PT, R4, UR5, !P0 ;  /* 0x0000000504007c0c */ /* 0x000fe2000c7a1270 */
[C---:B------:R-:W-:Y:S01]  /*1aab0*/  VIADD R4, R0.reuse, 0x4 ;  /* 0x0000000400047836 */ /* 0x040fe20000000000 */
[----:B------:R-:W-:Y:S01]  /*1aac0*/  ULDC UR5, c[0x0][0x22c] ;  /* 0x00008b0000057ab9 */ /* 0x000fe20000000800 */
[----:B------:R-:W-:Y:S02]  /*1aad0*/  ISETP.LT.AND P2, PT, R0, UR11, !P0 ;  /* 0x0000000b00007c0c */ /* 0x000fe4000c741270 */
[----:B------:R-:W-:Y:S01]  /*1aae0*/  ISETP.LT.AND P4, PT, R5, UR8, !P0 ;  /* 0x0000000805007c0c */ /* 0x000fe2000c781270 */
[----:B------:R-:W-:Y:S01]  /*1aaf0*/  ULDC.64 UR8, c[0x0][0x220] ;  /* 0x0000880000087ab9 */ /* 0x000fe20000000a00 */
[----:B------:R-:W-:Y:S01]  /*1ab00*/  ISETP.LT.AND P3, PT, R4, UR5, !P0 ;  /* 0x0000000504007c0c */ /* 0x000fe2000c761270 */
[----:B------:R-:W-:Y:S01]  /*1ab10*/  ULDC UR5, c[0x0][0x22c] ;  /* 0x00008b0000057ab9 */ /* 0x000fe20000000800 */
[----:B------:R-:W2:Y:S01]  /*1ab20*/  LDS.128 R4, [R2] ;  /* 0x0000000002047984 */ /* 0x000ea20000000c00 */
[----:B------:R-:W-:Y:S06]  /*1ab30*/  BAR.SYNC.DEFER_BLOCKING 0x0 ;  /* 0x0000000000007b1d */ /* 0x000fec0000010000 */
[----:B------:R-:W-:Y:S02]  /*1ab40*/  STSM.16.M88.4 [R100], R40 ;  /* 0x0000002864007844 */ /* 0x000fe40000000200 */
[----:B------:R-:W-:Y:S06]  /*1ab50*/  BAR.SYNC.DEFER_BLOCKING 0x0 ;  /* 0x0000000000007b1d */ /* 0x000fec0000010000 */
[----:B------:R-:W4:Y:S02]  /*1ab60*/  LDS.128 R8, [R2] ;  /* 0x0000000002087984 */ /* 0x000f240000000c00 */
[----:B------:R-:W-:Y:S06]  /*1ab70*/  BAR.SYNC.DEFER_BLOCKING 0x0 ;  /* 0x0000000000007b1d */ /* 0x000fec0000010000 */
[----:B------:R-:W-:Y:S02]  /*1ab80*/  STSM.16.M88.4 [R100], R44 ;  /* 0x0000002c64007844 */ /* 0x000fe40000000200 */
[----:B------:R-:W-:Y:S06]  /*1ab90*/  BAR.SYNC.DEFER_BLOCKING 0x0 ;  /* 0x0000000000007b1d */ /* 0x000fec0000010000 */
[----:B------:R-:W4:Y:S02]  /*1aba0*/  LDS.128 R12, [R2] ;  /* 0x00000000020c7984 */ /* 0x000f240000000c00 */
[----:B------:R-:W-:Y:S06]  /*1abb0*/  BAR.SYNC.DEFER_BLOCKING 0x0 ;  /* 0x0000000000007b1d */ /* 0x000fec0000010000 */
[----:B------:R-:W-:Y:S02]  /*1abc0*/  STSM.16.M88.4 [R100], R48 ;  /* 0x0000003064007844 */ /* 0x000fe40000000200 */
[----:B------:R-:W-:Y:S06]  /*1abd0*/  BAR.SYNC.DEFER_BLOCKING 0x0 ;  /* 0x0000000000007b1d */ /* 0x000fec0000010000 */
[----:B------:R-:W-:Y:S02]  /*1abe0*/  LDS.128 R16, [R2] ;  /* 0x0000000002107984 */ /* 0x000fe40000000c00 */
[----:B------:R-:W-:Y:S06]  /*1abf0*/  BAR.SYNC.DEFER_BLOCKING 0x0 ;  /* 0x0000000000007b1d */ /* 0x000fec0000010000 */
[----:B------:R0:W-:Y:S02]  /*1ac00*/  STSM.16.M88.4 [R100], R52 ;  /* 0x0000003464007844 */ /* 0x0001e40000000200 */
[----:B------:R-:W-:Y:S01]  /*1ac10*/  BAR.SYNC.DEFER_BLOCKING 0x0 ;  /* 0x0000000000007b1d */ /* 0x000fe20000010000 */
[----:B0-----:R-:W-:-:S05]  /*1ac20*/  IMAD R52, R152, UR4, RZ ;  /* 0x0000000498347c24 */ /* 0x001fca000f8e02ff */
[----:B------:R-:W-:Y:S02]  /*1ac30*/  ULDC UR4, c[0x0][0x248] ;  /* 0x0000920000047ab9 */ /* 0x000fe40000000800 */
[----:B------:R-:W-:Y:S01]  /*1ac40*/  IMAD R53, R0, UR4, RZ ;  /* 0x0000000400357c24 */ /* 0x000fe2000f8e02ff */
[----:B------:R-:W-:-:S04]  /*1ac50*/  LEA R3, P6, R52, UR8, 0x1 ;  /* 0x0000000834037c11 */ /* 0x000fc8000f8c08ff */
[----:B------:R-:W-:Y:S02]  /*1ac60*/  LEA.HI.X.SX32 R52, R52, UR9, 0x1, P6 ;  /* 0x0000000934347c11 */ /* 0x000fe4000b0f0eff */
[C---:B------:R-:W-:Y:S01]  /*1ac70*/  LEA R54, P6, R53.reuse, R3, 0x1 ;  /* 0x0000000335367211 */ /* 0x040fe200078c08ff */
[----:B------:R-:W-:Y:S03]  /*1ac80*/  LDS.128 R20, [R2] ;  /* 0x0000000002147984 */ /* 0x000fe60000000c00 */
[C---:B------:R-:W-:Y:S01]  /*1ac90*/  LEA.HI.X.SX32 R55, R53.reuse, R52, 0x1, P6 ;  /* 0x0000003435377211 */ /* 0x040fe200030f0eff */
[----:B------:R-:W-:Y:S06]  /*1aca0*/  BAR.SYNC.DEFER_BLOCKING 0x0 ;  /* 0x0000000000007b1d */ /* 0x000fec0000010000 */
[----:B------:R0:W-:Y:S02]  /*1acb0*/  STSM.16.M88.4 [R100], R56 ;  /* 0x0000003864007844 */ /* 0x0001e40000000200 */
[----:B------:R-:W-:Y:S01]  /*1acc0*/  BAR.SYNC.DEFER_BLOCKING 0x0 ;  /* 0x0000000000007b1d */ /* 0x000fe20000010000 */
[----:B0-----:R-:W-:-:S02]  /*1acd0*/  VIADD R57, R53, UR4 ;  /* 0x0000000435397c36 */ /* 0x001fc40008000000 */
[----:B------:R-:W-:Y:S02]  /*1ace0*/  VIADD R58, R0, 0x5 ;  /* 0x00000005003a7836 */ /* 0x000fe40000000000 */
[C---:B------:R-:W-:Y:S01]  /*1acf0*/  VIADD R53, R57.reuse, UR4 ;  /* 0x0000000439357c36 */ /* 0x040fe20008000000 */
[----:B------:R-:W-:-:S04]  /*1ad00*/  LEA R56, P6, R57, R3, 0x1 ;  /* 0x0000000339387211 */ /* 0x000fc800078c08ff */
[----:B------:R-:W-:Y:S01]  /*1ad10*/  LEA.HI.X.SX32 R57, R57, R52, 0x1, P6 ;  /* 0x0000003439397211 */ /* 0x000fe200030f0eff */
[----:B------:R-:W-:Y:S01]  /*1ad20*/  LDS.128 R24, [R2] ;  /* 0x0000000002187984 */ /* 0x000fe20000000c00 */
[----:B------:R-:W-:Y:S06]  /*1ad30*/  BAR.SYNC.DEFER_BLOCKING 0x0 ;  /* 0x0000000000007b1d */ /* 0x000fec0000010000 */
[----:B------:R0:W-:Y:S02]  /*1ad40*/  STSM.16.M88.4 [R100], R60 ;  /* 0x0000003c64007844 */ /* 0x0001e40000000200 */
[----:B------:R-:W-:Y:S01]  /*1ad50*/  BAR.SYNC.DEFER_BLOCKING 0x0 ;  /* 0x0000000000007b1d */ /* 0x000fe20000010000 */
[----:B0-----:R-:W-:Y:S01]  /*1ad60*/  PRMT R61, R96, 0x7632, R61 ;  /* 0x00007632603d7816 */ /* 0x001fe2000000003d */
[----:B------:R-:W-:-:S04]  /*1ad70*/  VIADD R60, R0, 0x6 ;  /* 0x00000006003c7836 */ /* 0x000fc80000000000 */
[----:B------:R-:W-:Y:S02]  /*1ad80*/  LDS.128 R28, [R2] ;  /* 0x00000000021c7984 */ /* 0x000fe40000000c00 */
[----:B------:R-:W-:Y:S06]  /*1ad90*/  BAR.SYNC.DEFER_BLOCKING 0x0 ;  /* 0x0000000000007b1d */ /* 0x000fec0000010000 */
[----:B------:R-:W-:Y:S02]  /*1ada0*/  STSM.16.M88.4 [R100], R64 ;  /* 0x0000004064007844 */ /* 0x000fe40000000200 */
[----:B------:R-:W-:Y:S06]  /*1adb0*/  BAR.SYNC.DEFER_BLOCKING 0x0 ;  /* 0x0000000000007b1d */ /* 0x000fec0000010000 */
        /* <DEDUP_REMOVED lines=12> */
[----:B------:R-:W0:Y:S02]  /*1ae80*/  LDS.128 R44, [R2] ;  /* 0x00000000022c7984 */ /* 0x000e240000000c00 */
[----:B------:R-:W-:Y:S06]  /*1ae90*/  BAR.SYNC.DEFER_BLOCKING 0x0 ;  /* 0x0000000000007b1d */ /* 0x000fec0000010000 */
[----:B------:R-:W-:Y:S02]  /*1aea0*/  STSM.16.M88.4 [R100], R80 ;  /* 0x0000005064007844 */ /* 0x000fe40000000200 */
[----:B------:R-:W-:Y:S06]  /*1aeb0*/  BAR.SYNC.DEFER_BLOCKING 0x0 ;  /* 0x0000000000007b1d */ /* 0x000fec0000010000 */
[----:B------:R-:W0:Y:S02]  /*1aec0*/  LDS.128 R48, [R2] ;  /* 0x0000000002307984 */ /* 0x000e240000000c00 */
[----:B------:R-:W-:Y:S06]  /*1aed0*/  BAR.SYNC.DEFER_BLOCKING 0x0 ;  /* 0x0000000000007b1d */ /* 0x000fec0000010000 */
[----:B------:R-:W-:Y:S02]  /*1aee0*/  STSM.16.M88.4 [R100], R84 ;  /* 0x0000005464007844 */ /* 0x000fe40000000200 */
[----:B------:R-:W-:Y:S06]  /*1aef0*/  BAR.SYNC.DEFER_BLOCKING 0x0 ;  /* 0x0000000000007b1d */ /* 0x000fec0000010000 */
[----:B------:R1:W-:Y:S01]  /*1af00*/  @P2 STG.E.U16 desc[UR6][R54.64], R96 ;  /* 0x0000006036002986 */ /* 0x0003e2000c101506 */
[----:B------:R-:W-:Y:S01]  /*1af10*/  ISETP.LT.AND P2, PT, R58, UR5, !P0 ;  /* 0x000000053a007c0c */ /* 0x000fe2000c741270 */
[----:B------:R-:W-:Y:S01]  /*1af20*/  ULDC UR5, c[0x0][0x22c] ;  /* 0x00008b0000057ab9 */ /* 0x000fe20000000800 */
[C---:B------:R-:W-:Y:S01]  /*1af30*/  LEA R58, P6, R53.reuse, R3, 0x1 ;  /* 0x00000003353a7211 */ /* 0x040fe200078c08ff */
[----:B------:R3:W-:Y:S01]  /*1af40*/  @P1 STG.E.U16 desc[UR6][R56.64], R61 ;  /* 0x0000003d38001986 */ /* 0x0007e2000c101506 */
[----:B------:R-:W-:Y:S01]  /*1af50*/  ISETP.LT.AND P1, PT, R60, UR5, !P0 ;  /* 0x000000053c007c0c */ /* 0x000fe2000c721270 */
[----:B------:R-:W-:Y:S01]  /*1af60*/  ULDC UR5, c[0x0][0x22c] ;  /* 0x00008b0000057ab9 */ /* 0x000fe20000000800 */
[C---:B------:R-:W-:Y:S01]  /*1af70*/  LEA.HI.X.SX32 R59, R53.reuse, R52, 0x1, P6 ;  /* 0x00000034353b7211 */ /* 0x040fe200030f0eff */
[----:B------:R-:W-:-:S02]  /*1af80*/  VIADD R53, R53, UR4 ;  /* 0x0000000435357c36 */ /* 0x000fc40008000000 */
[----:B-1----:R-:W-:-:S03]  /*1af90*/  VIADD R55, R0, 0x7 ;  /* 0x0000000700377836 */ /* 0x002fc60000000000 */
[CC--:B------:R-:W-:Y:S01]  /*1afa0*/  LEA R54, P6, R53.reuse, R3.reuse, 0x1 ;  /* 0x0000000335367211 */ /* 0x0c0fe200078c08ff */
[----:B------:R-:W-:Y:S01]  /*1afb0*/  VIADD R60, R53, UR4 ;  /* 0x00000004353c7c36 */ /* 0x000fe20008000000 */
[----:B------:R1:W-:Y:S01]  /*1afc0*/  @P5 STG.E.U16 desc[UR6][R58.64], R97 ;  /* 0x000000613a005986 */ /* 0x0003e2000c101506 */
[----:B---3--:R-:W-:Y:S01]  /*1afd0*/  VIADD R61, R0, 0x8 ;  /* 0x00000008003d7836 */ /* 0x008fe20000000000 */
[----:B------:R-:W-:Y:S01]  /*1afe0*/  ISETP.LT.AND P5, PT, R55, UR5, !P0 ;  /* 0x0000000537007c0c */ /* 0x000fe2000c7a1270 */
[----:B------:R-:W-:Y:S01]  /*1aff0*/  ULDC UR5, c[0x0][0x22c] ;  /* 0x00008b0000057ab9 */ /* 0x000fe20000000800 */
[----:B------:R-:W-:Y:S01]  /*1b000*/  LEA.HI.X.SX32 R55, R53, R52, 0x1, P6 ;  /* 0x0000003435377211 */ /* 0x000fe200030f0eff */
[C---:B------:R-:W-:Y:S01]  /*1b010*/  VIADD R53, R60.reuse, UR4 ;  /* 0x000000043c357c36 */ /* 0x040fe20008000000 */
[----:B------:R-:W-:-:S04]  /*1b020*/  LEA R56, P6, R60, R3, 0x1 ;  /* 0x000000033c387211 */ /* 0x000fc800078c08ff */
[----:B------:R-:W-:Y:S01]  /*1b030*/  LEA.HI.X.SX32 R57, R60, R52, 0x1, P6 ;  /* 0x000000343c397211 */ /* 0x000fe200030f0eff */
[----:B------:R-:W-:Y:S01]  /*1b040*/  VIADD R60, R0, 0x9 ;  /* 0x00000009003c7836 */ /* 0x000fe20000000000 */
[----:B-1----:R-:W-:Y:S02]  /*1b050*/  PRMT R59, R97, 0x7632, R59 ;  /* 0x00007632613b7816 */ /* 0x002fe4000000003b */
[----:B------:R-:W-:-:S03]  /*1b060*/  LEA R58, P6, R53, R3, 0x1 ;  /* 0x00000003353a7211 */ /* 0x000fc600078c08ff */
[----:B------:R1:W-:Y:S01]  /*1b070*/  @P4 STG.E.U16 desc[UR6][R54.64], R59 ;  /* 0x0000003b36004986 */ /* 0x0003e2000c101506 */
[----:B------:R-:W-:Y:S01]  /*1b080*/  ISETP.LT.AND P4, PT, R61, UR5, !P0 ;  /* 0x000000053d007c0c */ /* 0x000fe2000c781270 */
[----:B------:R-:W-:Y:S01]  /*1b090*/  ULDC UR5, c[0x0][0x22c] ;  /* 0x00008b0000057ab9 */ /* 0x000fe20000000800 */
[----:B------:R-:W-:Y:S01]  /*1b0a0*/  PRMT R61, R99, 0x7632, R61 ;  /* 0x00007632633d7816 */ /* 0x000fe2000000003d */
[----:B------:R3:W-:Y:S01]  /*1b0b0*/  @P3 STG.E.U16 desc[UR6][R56.64], R98 ;  /* 0x0000006238003986 */ /* 0x0007e2000c101506 */
[----:B------:R-:W-:Y:S01]  /*1b0c0*/  ISETP.LT.AND P3, PT, R60, UR5, !P0 ;  /* 0x000000053c007c0c */ /* 0x000fe2000c761270 */
[----:B------:R-:W-:Y:S01]  /*1b0d0*/  VIADD R60, R0, 0xa ;  /* 0x0000000a003c7836 */ /* 0x000fe20000000000 */
[----:B------:R-:W-:Y:S01]  /*1b0e0*/  ULDC UR5, c[0x0][0x22c] ;  /* 0x00008b0000057ab9 */ /* 0x000fe20000000800 */
[C---:B-1----:R-:W-:Y:S01]  /*1b0f0*/  LEA.HI.X.SX32 R59, R53.reuse, R52, 0x1, P6 ;  /* 0x00000034353b7211 */ /* 0x042fe200030f0eff */
[----:B------:R-:W-:Y:S01]  /*1b100*/  VIADD R53, R53, UR4 ;  /* 0x0000000435357c36 */ /* 0x000fe20008000000 */
[----:B------:R-:W-:-:S03]  /*1b110*/  PRMT R55, R98, 0x7632, R55 ;  /* 0x0000763262377816 */ /* 0x000fc60000000037 */
[C---:B---3--:R-:W-:Y:S02]  /*1b120*/  VIADD R57, R53.reuse, UR4 ;  /* 0x0000000435397c36 */ /* 0x048fe40008000000 */
[----:B------:R1:W-:Y:S01]  /*1b130*/  @P2 STG.E.U16 desc[UR6][R58.64], R55 ;  /* 0x000000373a002986 */ /* 0x0003e2000c101506 */
[-C--:B------:R-:W-:Y:S02]  /*1b140*/  LEA R54, P2, R53, R3.reuse, 0x1 ;  /* 0x0000000335367211 */ /* 0x080fe400078408ff */
[----:B------:R-:W-:Y:S02]  /*1b150*/  LEA R56, P6, R57, R3, 0x1 ;  /* 0x0000000339387211 */ /* 0x000fe400078c08ff */
[-C--:B-1----:R-:W-:Y:S01]  /*1b160*/  LEA.HI.X.SX32 R55, R53, R52.reuse, 0x1, P2 ;  /* 0x0000003435377211 */ /* 0x082fe200010f0eff */
[----:B------:R-:W-:Y:S01]  /*1b170*/  VIADD R53, R0, 0xb ;  /* 0x0000000b00357836 */ /* 0x000fe20000000000 */
[----:B------:R-:W-:Y:S01]  /*1b180*/  ISETP.LT.AND P2, PT, R60, UR5, !P0 ;  /* 0x000000053c007c0c */ /* 0x000fe2000c741270 */
[----:B------:R-:W-:Y:S01]  /*1b190*/  ULDC UR5, c[0x0][0x22c] ;  /* 0x00008b0000057ab9 */ /* 0x000fe20000000800 */
[----:B------:R-:W-:Y:S01]  /*1b1a0*/  VIADD R59, R0, 0xc ;  /* 0x0000000c003b7836 */ /* 0x000fe20000000000 */
[----:B------:R1:W-:Y:S01]  /*1b1b0*/  @P1 STG.E.U16 desc[UR6][R54.64], R99 ;  /* 0x0000006336001986 */ /* 0x0003e2000c101506 */
[----:B------:R-:W-:Y:S01]  /*1b1c0*/  ISETP.LT.AND P1, PT, R53, UR5, !P0 ;  /* 0x0000000535007c0c */ /* 0x000fe2000c721270 */
[C---:B------:R-:W-:Y:S01]  /*1b1d0*/  VIADD R53, R57.reuse, UR4 ;  /* 0x0000000439357c36 */ /* 0x040fe20008000000 */
[----:B------:R-:W-:Y:S01]  /*1b1e0*/  LEA.HI.X.SX32 R57, R57, R52, 0x1, P6 ;  /* 0x0000003439397211 */ /* 0x000fe200030f0eff */
[----:B------:R-:W-:-:S02]  /*1b1f0*/  ULDC UR5, c[0x0][0x22c] ;  /* 0x00008b0000057ab9 */ /* 0x000fc40000000800 */
[C---:B------:R-:W-:Y:S01]  /*1b200*/  VIADD R60, R53.reuse, UR4 ;  /* 0x00000004353c7c36 */ /* 0x040fe20008000000 */
[-C--:B------:R-:W-:Y:S01]  /*1b210*/  LEA R58, P6, R53, R3.reuse, 0x1 ;  /* 0x00000003353a7211 */ /* 0x080fe200078c08ff */
[----:B------:R3:W-:Y:S01]  /*1b220*/  @P5 STG.E.U16 desc[UR6][R56.64], R61 ;  /* 0x0000003d38005986 */ /* 0x0007e2000c101506 */
[----:B------:R-:W-:Y:S01]  /*1b230*/  ISETP.LT.AND P5, PT, R59, UR5, !P0 ;  /* 0x000000053b007c0c */ /* 0x000fe2000c7a1270 */
[----:B------:R-:W-:Y:S01]  /*1b240*/  ULDC UR5, c[0x0][0x22c] ;  /* 0x00008b0000057ab9 */ /* 0x000fe20000000800 */
[-C--:B------:R-:W-:Y:S01]  /*1b250*/  LEA.HI.X.SX32 R59, R53, R52.reuse, 0x1, P6 ;  /* 0x00000034353b7211 */ /* 0x080fe200030f0eff */
[----:B-1----:R-:W-:Y:S01]  /*1b260*/  VIADD R55, R0, 0xd ;  /* 0x0000000d00377836 */ /* 0x002fe20000000000 */
[CC--:B------:R-:W-:Y:S01]  /*1b270*/  LEA R54, P6, R60.reuse, R3.reuse, 0x1 ;  /* 0x000000033c367211 */ /* 0x0c0fe200078c08ff */
[C---:B------:R-:W-:Y:S02]  /*1b280*/  VIADD R53, R60.reuse, UR4 ;  /* 0x000000043c357c36 */ /* 0x040fe40008000000 */
[----:B------:R1:W-:Y:S01]  /*1b290*/  @P4 STG.E.U16 desc[UR6][R58.64], R92 ;  /* 0x0000005c3a004986 */ /* 0x0003e2000c101506 */
[----:B------:R-:W-:Y:S01]  /*1b2a0*/  ISETP.LT.AND P4, PT, R55, UR5, !P0 ;  /* 0x0000000537007c0c */ /* 0x000fe2000c781270 */
[----:B------:R-:W-:Y:S01]  /*1b2b0*/  ULDC UR5, c[0x0][0x22c] ;  /* 0x00008b0000057ab9 */ /* 0x000fe20000000800 */
[----:B------:R-:W-:Y:S01]  /*1b2c0*/  LEA.HI.X.SX32 R55, R60, R52, 0x1, P6 ;  /* 0x000000343c377211 */ /* 0x000fe200030f0eff */
[----:B------:R-:W-:Y:S01]  /*1b2d0*/  VIADD R60, R0, 0xe ;  /* 0x0000000e003c7836 */ /* 0x000fe20000000000 */
[----:B---3--:R-:W-:-:S02]  /*1b2e0*/  LEA R56, P6, R53, R3, 0x1 ;  /* 0x0000000335387211 */ /* 0x008fc400078c08ff */
[----:B------:R-:W-:Y:S02]  /*1b2f0*/  PRMT R61, R92, 0x7632, R61 ;  /* 0x000076325c3d7816 */ /* 0x000fe4000000003d */
[CC--:B------:R-:W-:Y:S01]  /*1b300*/  LEA.HI.X.SX32 R57, R53.reuse, R52.reuse, 0x1, P6 ;  /* 0x0000003435397211 */ /* 0x0c0fe200030f0eff */
[----:B------:R-:W-:Y:S02]  /*1b310*/  VIADD R53, R53, UR4 ;  /* 0x0000000435357c36 */ /* 0x000fe40008000000 */
[----:B------:R3:W-:Y:S01]  /*1b320*/  @P3 STG.E.U16 desc[UR6][R54.64], R61 ;  /* 0x0000003d36003986 */ /* 0x0007e2000c101506 */
[----:B-1----:R-:W-:Y:S01]  /*1b330*/  VIADD R59, R0, 0xf ;  /* 0x0000000f003b7836 */ /* 0x002fe20000000000 */
[----:B------:R-:W-:Y:S01]  /*1b340*/  ISETP.LT.AND P3, PT, R60, UR5, !P0 ;  /* 0x000000053c007c0c */ /* 0x000fe2000c761270 */
[C---:B------:R-:W-:Y:S01]  /*1b350*/  VIADD R60, R53.reuse, UR4 ;  /* 0x00000004353c7c36 */ /* 0x040fe20008000000 */
[-C--:B------:R-:W-:Y:S01]  /*1b360*/  LEA R58, P6, R53, R3.reuse, 0x1 ;  /* 0x00000003353a7211 */ /* 0x080fe200078c08ff */
[----:B------:R-:W-:Y:S01]  /*1b370*/  ULDC UR5, c[0x0][0x22c] ;  /* 0x00008b0000057ab9 */ /* 0x000fe20000000800 */
[----:B------:R1:W-:Y:S01]  /*1b380*/  @P2 STG.E.U16 desc[UR6][R56.64], R93 ;  /* 0x0000005d38002986 */ /* 0x0003e2000c101506 */
[----:B------:R-:W-:Y:S01]  /*1b390*/  ISETP.LT.AND P2, PT, R59, UR5, !P0 ;  /* 0x000000053b007c0c */ /* 0x000fe2000c741270 */
[----:B------:R-:W-:Y:S01]  /*1b3a0*/  ULDC UR5, c[0x0][0x22c] ;  /* 0x00008b0000057ab9 */ /* 0x000fe20000000800 */
[----:B------:R-:W-:Y:S01]  /*1b3b0*/  LEA.HI.X.SX32 R59, R53, R52, 0x1, P6 ;  /* 0x00000034353b7211 */ /* 0x000fe200030f0eff */
[C---:B------:R-:W-:Y:S01]  /*1b3c0*/  VIADD R53, R60.reuse, UR4 ;  /* 0x000000043c357c36 */ /* 0x040fe20008000000 */
[----:B---3--:R-:W-:Y:S01]  /*1b3d0*/  LEA R54, P6, R60, R3, 0x1 ;  /* 0x000000033c367211 */ /* 0x008fe200078c08ff */
[----:B------:R-:W-:-:S03]  /*1b3e0*/  VIADD R61, R0, 0x10 ;  /* 0x00000010003d7836 */ /* 0x000fc60000000000 */
        /* <DEDUP_REMOVED lines=98> */
[----:B--2---:R1:W-:Y:S01]  /*1ba10*/  @P3 STG.E.U16 desc[UR6][R54.64], R4 ;  /* 0x0000000436003986 */ /* 0x0043e2000c101506 */
        /* <DEDUP_REMOVED lines=8> */
[----:B-1----:R-:W-:Y:S01]  /*1baa0*/  VIADD R55, R0, 0x1f ;  /* 0x0000001f00377836 */ /* 0x002fe20000000000 */
[----:B------:R1:W-:Y:S01]  /*1bab0*/  @P2 STG.E.U16 desc[UR6][R56.64], R61 ;  /* 0x0000003d38002986 */ /* 0x0003e2000c101506 */
[----:B------:R-:W-:Y:S01]  /*1bac0*/  ISETP.LT.AND P2, PT, R60, UR5, !P0 ;  /* 0x000000053c007c0c */ /* 0x000fe2000c741270 */
[C---:B------:R-:W-:Y:S01]  /*1bad0*/  VIADD R4, R53.reuse, UR4 ;  /* 0x0000000435047c36 */ /* 0x040fe20008000000 */
[-C--:B------:R-:W-:Y:S01]  /*1bae0*/  LEA R54, P6, R53, R3.reuse, 0x1 ;  /* 0x0000000335367211 */ /* 0x080fe200078c08ff */
[----:B------:R-:W-:Y:S01]  /*1baf0*/  ULDC UR5, c[0x0][0x22c] ;  /* 0x00008b0000057ab9 */ /* 0x000fe20000000800 */
[----:B------:R2:W-:Y:S01]  /*1bb00*/  @P1 STG.E.U16 desc[UR6][R58.64], R5 ;  /* 0x000000053a001986 */ /* 0x0005e2000c101506 */
[----:B------:R-:W-:Y:S01]  /*1bb10*/  ISETP.LT.AND P1, PT, R55, UR5, !P0 ;  /* 0x0000000537007c0c */ /* 0x000fe2000c721270 */
[----:B------:R-:W-:Y:S01]  /*1bb20*/  VIADD R60, R0, 0x20 ;  /* 0x00000020003c7836 */ /* 0x000fe20000000000 */
[----:B------:R-:W-:Y:S01]  /*1bb30*/  LEA.HI.X.SX32 R55, R53, R52, 0x1, P6 ;  /* 0x0000003435377211 */ /* 0x000fe200030f0eff */
[C---:B------:R-:W-:Y:S01]  /*1bb40*/  VIADD R53, R4.reuse, UR4 ;  /* 0x0000000404357c36 */ /* 0x040fe20008000000 */
[----:B------:R-:W-:Y:S01]  /*1bb50*/  ULDC UR5, c[0x0][0x22c] ;  /* 0x00008b0000057ab9 */ /* 0x000fe20000000800 */
[----:B-1----:R-:W-:-:S04]  /*1bb60*/  LEA R56, P6, R4, R3, 0x1 ;  /* 0x0000000304387211 */ /* 0x002fc800078c08ff */
[----:B------:R-:W-:Y:S01]  /*1bb70*/  LEA.HI.X.SX32 R57, R4, R52, 0x1, P6 ;  /* 0x0000003404397211 */ /* 0x000fe200030f0eff */
[----:B--2---:R-:W-:Y:S01]  /*1bb80*/  VIADD R58, R0, 0x21 ;  /* 0x00000021003a7836 */ /* 0x004fe20000000000 */
[----:B------:R-:W-:Y:S02]  /*1bb90*/  PRMT R59, R5, 0x7632, R59 ;  /* 0x00007632053b7816 */ /* 0x000fe4000000003b */
[----:B------:R-:W-:-:S03]  /*1bba0*/  LEA R4, P6, R53, R3, 0x1 ;  /* 0x0000000335047211 */ /* 0x000fc600078c08ff */
[----:B------:R1:W-:Y:S01]  /*1bbb0*/  @P5 STG.E.U16 desc[UR6][R54.64], R59 ;  /* 0x0000003b36005986 */ /* 0x0003e2000c101506 */
[C---:B------:R-:W-:Y:S01]  /*1bbc0*/  LEA.HI.X.SX32 R5, R53.reuse, R52, 0x1, P6 ;  /* 0x0000003435057211 */ /* 0x040fe200030f0eff */
[----:B------:R-:W-:Y:S01]  /*1bbd0*/  VIADD R53, R53, UR4 ;  /* 0x0000000435357c36 */ /* 0x000fe20008000000 */
[----:B------:R-:W-:Y:S01]  /*1bbe0*/  ISETP.LT.AND P5, PT, R60, UR5, !P0 ;  /* 0x000000053c007c0c */ /* 0x000fe2000c7a1270 */
[----:B------:R2:W-:Y:S01]  /*1bbf0*/  @P4 STG.E.U16 desc[UR6][R56.64], R6 ;  /* 0x0000000638004986 */ /* 0x0005e2000c101506 */
[----:B------:R-:W-:Y:S02]  /*1bc00*/  ULDC UR5, c[0x0][0x22c] ;  /* 0x00008b0000057ab9 */ /* 0x000fe40000000800 */
[----:B------:R-:W-:Y:S01]  /*1bc10*/  ISETP.LT.AND P4, PT, R58, UR5, !P0 ;  /* 0x000000053a007c0c */ /* 0x000fe2000c781270 */
[----:B------:R-:W-:Y:S01]  /*1bc20*/  VIADD R58, R0, 0x22 ;  /* 0x00000022003a7836 */ /* 0x000fe20000000000 */
[----:B------:R-:W-:Y:S01]  /*1bc30*/  ULDC UR5, c[0x0][0x22c] ;  /* 0x00008b0000057ab9 */ /* 0x000fe20000000800 */
[----:B-1----:R-:W-:Y:S01]  /*1bc40*/  PRMT R55, R6, 0x7632, R55 ;  /* 0x0000763206377816 */ /* 0x002fe20000000037 */
[----:B--2---:R-:W-:-:S04]  /*1bc50*/  VIADD R6, R53, UR4 ;  /* 0x0000000435067c36 */ /* 0x004fc80008000000 */
[----:B------:R1:W-:Y:S01]  /*1bc60*/  @P3 STG.E.U16 desc[UR6][R4.64], R55 ;  /* 0x0000003704003986 */ /* 0x0003e2000c101506 */
[-C--:B------:R-:W-:Y:S02]  /*1bc70*/  LEA R54, P3, R53, R3.reuse, 0x1 ;  /* 0x0000000335367211 */ /* 0x080fe400078608ff */
[----:B------:R-:W-:-:S04]  /*1bc80*/  LEA R56, P6, R6, R3, 0x1 ;  /* 0x0000000306387211 */ /* 0x000fc800078c08ff */
[CC--:B------:R-:W-:Y:S02]  /*1bc90*/  LEA.HI.X.SX32 R57, R6.reuse, R52.reuse, 0x1, P6 ;  /* 0x0000003406397211 */ /* 0x0c0fe400030f0eff */
[-C--:B-1----:R-:W-:Y:S01]  /*1bca0*/  LEA.HI.X.SX32 R55, R53, R52.reuse, 0x1, P3 ;  /* 0x0000003435377211 */ /* 0x082fe200018f0eff */
[----:B------:R-:W-:Y:S01]  /*1bcb0*/  VIADD R5, R6, UR4 ;  /* 0x0000000406057c36 */ /* 0x000fe20008000000 */
[----:B------:R-:W-:Y:S01]  /*1bcc0*/  ISETP.LT.AND P3, PT, R58, UR5, !P0 ;  /* 0x000000053a007c0c */ /* 0x000fe2000c761270 */
[C---:B------:R-:W-:Y:S01]  /*1bcd0*/  VIADD R53, R0.reuse, 0x23 ;  /* 0x0000002300357836 */ /* 0x040fe20000000000 */
[----:B------:R-:W-:Y:S01]  /*1bce0*/  ULDC UR5, c[0x0][0x22c] ;  /* 0x00008b0000057ab9 */ /* 0x000fe20000000800 */
[----:B------:R1:W-:Y:S01]  /*1bcf0*/  @P2 STG.E.U16 desc[UR6][R54.64], R7 ;  /* 0x0000000736002986 */ /* 0x0003e2000c101506 */
[----:B------:R-:W-:Y:S01]  /*1bd00*/  LEA R4, P6, R5, R3, 0x1 ;  /* 0x0000000305047211 */ /* 0x000fe200078c08ff */
[----:B------:R-:W-:Y:S01]  /*1bd10*/  VIADD R6, R0, 0x24 ;  /* 0x0000002400067836 */ /* 0x000fe20000000000 */
[----:B------:R-:W-:Y:S01]  /*1bd20*/  ISETP.LT.AND P2, PT, R53, UR5, !P0 ;  /* 0x0000000535007c0c */ /* 0x000fe2000c741270 */
[C---:B------:R-:W-:Y:S01]  /*1bd30*/  VIADD R53, R5.reuse, UR4 ;  /* 0x0000000405357c36 */ /* 0x040fe20008000000 */
[----:B------:R-:W-:Y:S01]  /*1bd40*/  ULDC UR5, c[0x0][0x22c] ;  /* 0x00008b0000057ab9 */ /* 0x000fe20000000800 */
[----:B------:R-:W-:-:S02]  /*1bd50*/  LEA.HI.X.SX32 R5, R5, R52, 0x1, P6 ;  /* 0x0000003405057211 */ /* 0x000fc400030f0eff */
[----:B------:R-:W-:Y:S01]  /*1bd60*/  VIADD R58, R53, UR4 ;  /* 0x00000004353a7c36 */ /* 0x000fe20008000000 */
[----:B-1----:R-:W-:Y:S01]  /*1bd70*/  PRMT R55, R7, 0x7632, R55 ;  /* 0x0000763207377816 */ /* 0x002fe20000000037 */
[----:B------:R-:W-:-:S04]  /*1bd80*/  VIADD R7, R0, 0x25 ;  /* 0x0000002500077836 */ /* 0x000fc80000000000 */
[----:B------:R1:W-:Y:S01]  /*1bd90*/  @P1 STG.E.U16 desc[UR6][R56.64], R55 ;  /* 0x0000003738001986 */ /* 0x0003e2000c101506 */
[----:B------:R-:W-:Y:S01]  /*1bda0*/  ISETP.LT.AND P1, PT, R6, UR5, !P0 ;  /* 0x0000000506007c0c */ /* 0x000fe2000c721270 */
[----:B------:R-:W-:Y:S01]  /*1bdb0*/  ULDC UR5, c[0x0][0x22c] ;  /* 0x00008b0000057ab9 */ /* 0x000fe20000000800 */
[-C--:B------:R-:W-:Y:S01]  /*1bdc0*/  LEA R6, P6, R53, R3.reuse, 0x1 ;  /* 0x0000000335067211 */ /* 0x080fe200078c08ff */
[----:B----4-:R2:W-:Y:S01]  /*1bdd0*/  @P5 STG.E.U16 desc[UR6][R4.64], R8 ;  /* 0x0000000804005986 */ /* 0x0105e2000c101506 */
[----:B------:R-:W-:Y:S01]  /*1bde0*/  ISETP.LT.AND P5, PT, R7, UR5, !P0 ;  /* 0x0000000507007c0c */ /* 0x000fe2000c7a1270 */
[----:B------:R-:W-:Y:S01]  /*1bdf0*/  ULDC UR5, c[0x0][0x22c] ;  /* 0x00008b0000057ab9 */ /* 0x000fe20000000800 */
[----:B------:R-:W-:Y:S01]  /*1be00*/  LEA.HI.X.SX32 R7, R53, R52, 0x1, P6 ;  /* 0x0000003435077211 */ /* 0x000fe200030f0eff */
[----:B------:R-:W-:Y:S01]  /*1be10*/  VIADD R53, R0, 0x26 ;  /* 0x0000002600357836 */ /* 0x000fe20000000000 */
[----:B------:R-:W-:Y:S02]  /*1be20*/  LEA R54, P6, R58, R3, 0x1 ;  /* 0x000000033a367211 */ /* 0x000fe400078c08ff */
[----:B-1----:R-:W-:-:S02]  /*1be30*/  PRMT R56, R8, 0x7632, R56 ;  /* 0x0000763208387816 */ /* 0x002fc40000000038 */
[CC--:B------:R-:W-:Y:S01]  /*1be40*/  LEA.HI.X.SX32 R55, R58.reuse, R52.reuse, 0x1, P6 ;  /* 0x000000343a377211 */ /* 0x0c0fe200030f0eff */
[----:B------:R-:W-:Y:S02]  /*1be50*/  VIADD R58, R58, UR4 ;  /* 0x000000043a3a7c36 */ /* 0x000fe40008000000 */
[----:B--2---:R-:W-:Y:S01]  /*1be60*/  VIADD R5, R0, 0x27 ;  /* 0x0000002700057836 */ /* 0x004fe20000000000 */
[----:B------:R1:W-:Y:S01]  /*1be70*/  @P4 STG.E.U16 desc[UR6][R6.64], R56 ;  /* 0x0000003806004986 */ /* 0x0003e2000c101506 */
[----:B------:R-:W-:Y:S01]  /*1be80*/  ISETP.LT.AND P4, PT, R53, UR5, !P0 ;  /* 0x0000000535007c0c */ /* 0x000fe2000c781270 */
[C---:B------:R-:W-:Y:S01]  /*1be90*/  VIADD R8, R58.reuse, UR4 ;  /* 0x000000043a087c36 */ /* 0x040fe20008000000 */
[-C--:B------:R-:W-:Y:S01]  /*1bea0*/  LEA R4, P6, R58, R3.reuse, 0x1 ;  /* 0x000000033a047211 */ /* 0x080fe200078c08ff */
[----:B------:R-:W-:Y:S01]  /*1beb0*/  ULDC UR5, c[0x0][0x22c] ;  /* 0x00008b0000057ab9 */ /* 0x000fe20000000800 */
[----:B------:R2:W-:Y:S01]  /*1bec0*/  @P3 STG.E.U16 desc[UR6][R54.64], R9 ;  /* 0x0000000936003986 */ /* 0x0005e2000c101506 */
[----:B------:R-:W-:Y:S01]  /*1bed0*/  ISETP.LT.AND P3, PT, R5, UR5, !P0 ;  /* 0x0000000505007c0c */ /* 0x000fe2000c761270 */
[----:B------:R-:W-:Y:S01]  /*1bee0*/  VIADD R53, R8, UR4 ;  /* 0x0000000408357c36 */ /* 0x000fe20008000000 */
[----:B------:R-:W-:Y:S01]  /*1bef0*/  LEA.HI.X.SX32 R5, R58, R52, 0x1, P6 ;  /* 0x000000343a057211 */ /* 0x000fe200030f0eff */
[----:B------:R-:W-:Y:S01]  /*1bf00*/  ULDC UR5, c[0x0][0x22c] ;  /* 0x00008b0000057ab9 */ /* 0x000fe20000000800 */
[----:B-1----:R-:W-:Y:S01]  /*1bf10*/  LEA R6, P6, R8, R3, 0x1 ;  /* 0x0000000308067211 */ /* 0x002fe200078c08ff */
[----:B------:R-:W-:-:S03]  /*1bf20*/  VIADD R56, R0, 0x28 ;  /* 0x0000002800387836 */ /* 0x000fc60000000000 */
        /* <DEDUP_REMOVED lines=16> */
[-C--:B------:R-:W-:Y:S01]  /*1c030*/  LEA R4, P5, R53, R3.reuse, 0x1 ;  /* 0x0000000335047211 */ /* 0x080fe200078a08ff */
[----:B------:R-:W-:Y:S01]  /*1c040*/  VIADD R10, R0, 0x2b ;  /* 0x0000002b000a7836 */ /* 0x000fe20000000000 */
[-C--:B------:R-:W-:Y:S02]  /*1c050*/  LEA R6, P6, R7, R3.reuse, 0x1 ;  /* 0x0000000307067211 */ /* 0x080fe400078c08ff */
[-C--:B-1----:R-:W-:Y:S01]  /*1c060*/  LEA.HI.X.SX32 R5, R53, R52.reuse, 0x1, P5 ;  /* 0x0000003435057211 */ /* 0x082fe200028f0eff */
[C---:B------:R-:W-:Y:S01]  /*1c070*/  VIADD R9, R7.reuse, UR4 ;  /* 0x0000000407097c36 */ /* 0x040fe20008000000 */
[----:B------:R-:W-:Y:S01]  /*1c080*/  ISETP.LT.AND P5, PT, R54, UR5, !P0 ;  /* 0x0000000536007c0c */ /* 0x000fe2000c7a1270 */
[----:B------:R-:W-:Y:S01]  /*1c090*/  ULDC UR5, c[0x0][0x22c] ;  /* 0x00008b0000057ab9 */ /* 0x000fe20000000800 */
[----:B------:R-:W-:Y:S01]  /*1c0a0*/  LEA.HI.X.SX32 R7, R7, R52, 0x1, P6 ;  /* 0x0000003407077211 */ /* 0x000fe200030f0eff */
[----:B------:R1:W-:Y:S01]  /*1c0b0*/  @P4 STG.E.U16 desc[UR6][R4.64], R11 ;  /* 0x0000000b04004986 */ /* 0x0003e2000c101506 */
[----:B------:R-:W-:Y:S01]  /*1c0c0*/  ISETP.LT.AND P4, PT, R10, UR5, !P0 ;  /* 0x000000050a007c0c */ /* 0x000fe2000c781270 */
[----:B------:R-:W-:Y:S01]  /*1c0d0*/  VIADD R10, R0, 0x2c ;  /* 0x0000002c000a7836 */ /* 0x000fe20000000000 */
[----:B------:R-:W-:Y:S01]  /*1c0e0*/  PRMT R53, R11, 0x7632, R53 ;  /* 0x000076320b357816 */ /* 0x000fe20000000035 */
[----:B------:R-:W-:Y:S01]  /*1c0f0*/  ULDC UR5, c[0x0][0x22c] ;  /* 0x00008b0000057ab9 */ /* 0x000fe20000000800 */
[----:B------:R-:W-:-:S03]  /*1c100*/  LEA R8, P6, R9, R3, 0x1 ;  /* 0x0000000309087211 */ /* 0x000fc600078c08ff */
[----:B------:R2:W-:Y:S01]  /*1c110*/  @P3 STG.E.U16 desc[UR6][R6.64], R53 ;  /* 0x0000003506003986 */ /* 0x0005e2000c101506 */
[----:B------:R-:W-:Y:S01]  /*1c120*/  ISETP.LT.AND P3, PT, R10, UR5, !P0 ;  /* 0x000000050a007c0c */ /* 0x000fe2000c761270 */
[C---:B------:R-:W-:Y:S01]  /*1c130*/  VIADD R10, R9.reuse, UR4 ;  /* 0x00000004090a7c36 */ /* 0x040fe20008000000 */
[-C--:B------:R-:W-:Y:S01]  /*1c140*/  LEA.HI.X.SX32 R9, R9, R52.reuse, 0x1, P6 ;  /* 0x0000003409097211 */ /* 0x080fe200030f0eff */
[----:B-1----:R-:W-:Y:S01]  /*1c150*/  VIADD R5, R0, 0x2d ;  /* 0x0000002d00057836 */ /* 0x002fe20000000000 */
[----:B------:R-:W-:Y:S01]  /*1c160*/  ULDC UR5, c[0x0][0x22c] ;  /* 0x00008b0000057ab9 */ /* 0x000fe20000000800 */
[C---:B------:R-:W-:Y:S01]  /*1c170*/  VIADD R11, R10.reuse, UR4 ;  /* 0x000000040a0b7c36 */ /* 0x040fe20008000000 */
[CC--:B------:R-:W-:Y:S01]  /*1c180*/  LEA R4, P6, R10.reuse, R3.reuse, 0x1 ;  /* 0x000000030a047211 */ /* 0x0c0fe200078c08ff */
[----:B------:R1:W-:Y:S01]  /*1c190*/  @P2 STG.E.U16 desc[UR6][R8.64], R12 ;  /* 0x0000000c08002986 */ /* 0x0003e2000c101506 */
[----:B------:R-:W-:Y:S01]  /*1c1a0*/  ISETP.LT.AND P2, PT, R5, UR5, !P0 ;  /* 0x0000000505007c0c */ /* 0x000fe2000c741270 */
[----:B------:R-:W-:Y:S01]  /*1c1b0*/  ULDC UR5, c[0x0][0x22c] ;  /* 0x00008b0000057ab9 */ /* 0x000fe20000000800 */
[----:B------:R-:W-:Y:S01]  /*1c1c0*/  LEA.HI.X.SX32 R5, R10, R52, 0x1, P6 ;  /* 0x000000340a057211 */ /* 0x000fe200030f0eff */
[----:B------:R-:W-:Y:S01]  /*1c1d0*/  VIADD R10, R0, 0x2e ;  /* 0x0000002e000a7836 */ /* 0x000fe20000000000 */
[----:B--2---:R-:W-:-:S02]  /*1c1e0*/  LEA R6, P6, R11, R3, 0x1 ;  /* 0x000000030b067211 */ /* 0x004fc400078c08ff */
        /* <DEDUP_REMOVED lines=15> */
[----:B--2---:R-:W-:-:S04]  /*1c2e0*/  LEA R4, P6, R10, R3, 0x1 ;  /* 0x000000030a047211 */ /* 0x004fc800078c08ff */
[-C--:B------:R-:W-:Y:S01]  /*1c2f0*/  LEA.HI.X.SX32 R5, R10, R52.reuse, 0x1, P6 ;  /* 0x000000340a057211 */ /* 0x080fe200030f0eff */
[----:B------:R-:W-:Y:S01]  /*1c300*/  VIADD R10, R0, 0x31 ;  /* 0x00000031000a7836 */ /* 0x000fe20000000000 */
[----:B-1----:R-:W-:Y:S02]  /*1c310*/  PRMT R7, R13, 0x7632, R7 ;  /* 0x000076320d077816 */ /* 0x002fe40000000007 */
[----:B------:R-:W-:Y:S02]  /*1c320*/  LEA R6, P6, R11, R3, 0x1 ;  /* 0x000000030b067211 */ /* 0x000fe400078c08ff */
[----:B0-----:R-:W-:Y:S01]  /*1c330*/  PRMT R13, R45, 0x7632, R13 ;  /* 0x000076322d0d7816 */ /* 0x001fe2000000000d */
        /* <DEDUP_REMOVED lines=8> */
[C---:B0-----:R-:W-:Y:S01]  /*1c3c0*/  LEA.HI.X.SX32 R7, R11.reuse, R52, 0x1, P6 ;  /* 0x000000340b077211 */ /* 0x041fe200030f0eff */
[----:B------:R-:W-:Y:S01]  /*1c3d0*/  VIADD R11, R11, UR4 ;  /* 0x000000040b0b7c36 */ /* 0x000fe20008000000 */
[----:B------:R-:W-:-:S02]  /*1c3e0*/  PRMT R9, R14, 0x7632, R9 ;  /* 0x000076320e097816 */ /* 0x000fc40000000009 */
[----:B-1----:R-:W-:Y:S01]  /*1c3f0*/  PRMT R14, R48, 0x7632, R14 ;  /* 0x00007632300e7816 */ /* 0x002fe2000000000e */
[C---:B------:R-:W-:Y:S02]  /*1c400*/  VIADD R5, R11.reuse, UR4 ;  /* 0x000000040b057c36 */ /* 0x040fe40008000000 */
[----:B------:R0:W-:Y:S01]  /*1c410*/  @P2 STG.E.U16 desc[UR6][R6.64], R9 ;  /* 0x0000000906002986 */ /* 0x0001e2000c101506 */
[-C--:B------:R-:W-:Y:S02]  /*1c420*/  LEA R8, P2, R11, R3.reuse, 0x1 ;  /* 0x000000030b087211 */ /* 0x080fe400078408ff */
[----:B------:R-:W-:Y:S02]  /*1c430*/  LEA R4, P6, R5, R3, 0x1 ;  /* 0x0000000305047211 */ /* 0x000fe400078c08ff */
[-C--:B0-----:R-:W-:Y:S01]  /*1c440*/  LEA.HI.X.SX32 R9, R11, R52.reuse, 0x1, P2 ;  /* 0x000000340b097211 */ /* 0x081fe200010f0eff */
[C---:B------:R-:W-:Y:S01]  /*1c450*/  VIADD R7, R5.reuse, UR4 ;  /* 0x0000000405077c36 */ /* 0x040fe20008000000 */
[----:B------:R-:W-:Y:S01]  /*1c460*/  ISETP.LT.AND P2, PT, R10, UR5, !P0 ;  /* 0x000000050a007c0c */ /* 0x000fe2000c741270 */
[----:B------:R-:W-:Y:S01]  /*1c470*/  VIADD R10, R0, 0x33 ;  /* 0x00000033000a7836 */ /* 0x000fe20000000000 */
[----:B------:R-:W-:Y:S01]  /*1c480*/  ULDC UR5, c[0x0][0x22c] ;  /* 0x00008b0000057ab9 */ /* 0x000fe20000000800 */
[----:B------:R0:W-:Y:S01]  /*1c490*/  @P1 STG.E.U16 desc[UR6][R8.64], R15 ;  /* 0x0000000f08001986 */ /* 0x0001e2000c101506 */
[----:B------:R-:W-:-:S02]  /*1c4a0*/  LEA.HI.X.SX32 R5, R5, R52, 0x1, P6 ;  /* 0x0000003405057211 */ /* 0x000fc400030f0eff */
[----:B------:R-:W-:Y:S01]  /*1c4b0*/  ISETP.LT.AND P1, PT, R10, UR5, !P0 ;  /* 0x000000050a007c0c */ /* 0x000fe2000c721270 */
[----:B------:R-:W-:Y:S01]  /*1c4c0*/  VIADD R10, R0, 0x34 ;  /* 0x00000034000a7836 */ /* 0x000fe20000000000 */
[----:B------:R-:W-:Y:S01]  /*1c4d0*/  ULDC UR5, c[0x0][0x22c] ;  /* 0x00008b0000057ab9 */ /* 0x000fe20000000800 */
[CC--:B------:R-:W-:Y:S01]  /*1c4e0*/  LEA R6, P6, R7.reuse, R3.reuse, 0x1 ;  /* 0x0000000307067211 */ /* 0x0c0fe200078c08ff */
[----:B------:R1:W-:Y:S02]  /*1c4f0*/  @P5 STG.E.U16 desc[UR6][R4.64], R12 ;  /* 0x0000000c04005986 */ /* 0x0003e4000c101506 */
[----:B------:R-:W-:Y:S01]  /*1c500*/  ISETP.LT.AND P5, PT, R10, UR5, !P0 ;  /* 0x000000050a007c0c */ /* 0x000fe2000c7a1270 */
[C---:B------:R-:W-:Y:S01]  /*1c510*/  VIADD R10, R7.reuse, UR4 ;  /* 0x00000004070a7c36 */ /* 0x040fe20008000000 */
[-C--:B------:R-:W-:Y:S01]  /*1c520*/  LEA.HI.X.SX32 R7, R7, R52.reuse, 0x1, P6 ;  /* 0x0000003407077211 */ /* 0x080fe200030f0eff */
[----:B0-----:R-:W-:Y:S01]  /*1c530*/  VIADD R9, R0, 0x35 ;  /* 0x0000003500097836 */ /* 0x001fe20000000000 */
[----:B------:R-:W-:Y:S01]  /*1c540*/  ULDC UR5, c[0x0][0x22c] ;  /* 0x00008b0000057ab9 */ /* 0x000fe20000000800 */
[C---:B------:R-:W-:Y:S01]  /*1c550*/  VIADD R11, R10.reuse, UR4 ;  /* 0x000000040a0b7c36 */ /* 0x040fe20008000000 */
[CC--:B------:R-:W-:Y:S01]  /*1c560*/  LEA R8, P6, R10.reuse, R3.reuse, 0x1 ;  /* 0x000000030a087211 */ /* 0x0c0fe200078c08ff */
[----:B------:R0:W-:Y:S01]  /*1c570*/  @P4 STG.E.U16 desc[UR6][R6.64], R16 ;  /* 0x0000001006004986 */ /* 0x0001e2000c101506 */
[----:B------:R-:W-:Y:S01]  /*1c580*/  ISETP.LT.AND P4, PT, R9, UR5, !P0 ;  /* 0x0000000509007c0c */ /* 0x000fe2000c781270 */
[----:B------:R-:W-:Y:S01]  /*1c590*/  ULDC UR5, c[0x0][0x22c] ;  /* 0x00008b0000057ab9 */ /* 0x000fe20000000800 */
[----:B------:R-:W-:Y:S01]  /*1c5a0*/  LEA.HI.X.SX32 R9, R10, R52, 0x1, P6 ;  /* 0x000000340a097211 */ /* 0x000fe200030f0eff */
[C---:B------:R-:W-:Y:S01]  /*1c5b0*/  VIADD R10, R0.reuse, 0x36 ;  /* 0x00000036000a7836 */ /* 0x040fe20000000000 */
[----:B-1----:R-:W-:Y:S01]  /*1c5c0*/  LEA R4, P6, R11, R3, 0x1 ;  /* 0x000000030b047211 */ /* 0x002fe200078c08ff */
[----:B------:R-:W-:Y:S01]  /*1c5d0*/  VIADD R15, R0, 0x7e ;  /* 0x0000007e000f7836 */ /* 0x000fe20000000000 */
[----:B------:R-:W-:-:S02]  /*1c5e0*/  PRMT R12, R16, 0x7632, R12 ;  /* 0x00007632100c7816 */ /* 0x000fc4000000000c */
[CC--:B------:R-:W-:Y:S01]  /*1c5f0*/  LEA.HI.X.SX32 R5, R11.reuse, R52.reuse, 0x1, P6 ;  /* 0x000000340b057211 */ /* 0x0c0fe200030f0eff */
[----:B------:R-:W-:Y:S02]  /*1c600*/  VIADD R11, R11, UR4 ;  /* 0x000000040b0b7c36 */ /* 0x000fe40008000000 */
[----:B------:R1:W-:Y:S01]  /*1c610*/  @P3 STG.E.U16 desc[UR6][R8.64], R12 ;  /* 0x0000000c08003986 */ /* 0x0003e2000c101506 */
[----:B0-----:R-:W-:Y:S01]  /*1c620*/  VIADD R7, R0, 0x37 ;  /* 0x0000003700077836 */ /* 0x001fe20000000000 */
        /* <DEDUP_REMOVED lines=9> */
[----:B-1----:R-:W-:Y:S01]  /*1c6c0*/  LEA R8, P6, R10, R3, 0x1 ;  /* 0x000000030a087211 */ /* 0x002fe200078c08ff */
[----:B------:R-:W-:-:S03]  /*1c6d0*/  VIADD R12, R0, 0x38 ;  /* 0x00000038000c7836 */ /* 0x000fc60000000000 */
[----:B------:R-:W-:Y:S01]  /*1c6e0*/  LEA.HI.X.SX32 R9, R10, R52, 0x1, P6 ;  /* 0x000000340a097211 */ /* 0x000fe200030f0eff */
[----:B------:R-:W-:Y:S01]  /*1c6f0*/  VIADD R10, R0, 0x39 ;  /* 0x00000039000a7836 */ /* 0x000fe20000000000 */
[----:B0-----:R-:W-:Y:S02]  /*1c700*/  PRMT R5, R17, 0x7632, R5 ;  /* 0x0000763211057816 */ /* 0x001fe40000000005 */
        /* <DEDUP_REMOVED lines=11> */
[----:B------:R-:W-:-:S03]  /*1c7c0*/  PRMT R7, R18, 0x7632, R7 ;  /* 0x0000763212077816 */ /* 0x000fc60000000007 */
[C---:B-1----:R-:W-:Y:S02]  /*1c7d0*/  VIADD R9, R11.reuse, UR4 ;  /* 0x000000040b097c36 */ /* 0x042fe40008000000 */
        /* <DEDUP_REMOVED lines=27> */
[----:B-1----:R-:W-:Y:S01]  /*1c990*/  LEA R8, P6, R11, R3, 0x1 ;  /* 0x000000030b087211 */ /* 0x002fe200078c08ff */
[----:B------:R-:W1:Y:S01]  /*1c9a0*/  LDS.128 R16, [R2] ;  /* 0x0000000002107984 */ /* 0x000e620000000c00 */
        /* <DEDUP_REMOVED lines=14> */
[----:B--2---:R-:W-:Y:S01]  /*1ca90*/  LEA R6, P6, R10, R3, 0x1 ;  /* 0x000000030a067211 */ /* 0x004fe200078c08ff */
[----:B------:R-:W-:-:S02]  /*1caa0*/  VIADD R12, R0, 0x40 ;  /* 0x00000040000c7836 */ /* 0x000fc40000000000 */
[----:B------:R-:W-:Y:S01]  /*1cab0*/  VIADD R20, R0, 0x7f ;  /* 0x0000007f00147836 */ /* 0x000fe20000000000 */
        /* <DEDUP_REMOVED lines=15> */
[C---:B--2---:R-:W-:Y:S02]  /*1cbb0*/  VIADD R7, R11.reuse, UR4 ;  /* 0x000000040b077c36 */ /* 0x044fe40008000000 */
        /* <DEDUP_REMOVED lines=341> */
[----:B------:R-:W-:Y:S01]  /*1e110*/  VIADD R11, R0, 0x70 ;  /* 0x00000070000b7836 */ /* 0x000fe20000000000 */
[----:B--2---:R-:W-:Y:S01]  /*1e120*/  LEA R6, P6, R10, R3, 0x1 ;  /* 0x000000030a067211 */ /* 0x004fe200078c08ff */
[----:B------:R-:W-:-:S02]  /*1e130*/  VIADD R12, R0, 0x72 ;  /* 0x00000072000c7836 */ /* 0x000fc40000000000 */
[----:B------:R2:W-:Y:S01]  /*1e140*/  @P5 STG.E.U16 desc[UR6][R4.64], R13 ;  /* 0x0000000d04005986 */ /* 0x0005e2000c101506 */
[----:B------:R-:W-:Y:S01]  /*1e150*/  ISETP.LT.AND P5, PT, R11, UR5, !P0 ;  /* 0x000000050b007c0c */ /* 0x000fe2000c7a1270 */
[----:B------:R-:W-:Y:S01]  /*1e160*/  ULDC UR5, c[0x0][0x22c] ;  /* 0x00008b0000057ab9 */ /* 0x000fe20000000800 */
[CC--:B------:R-:W-:Y:S01]  /*1e170*/  LEA.HI.X.SX32 R7, R10.reuse, R52.reuse, 0x1, P6 ;  /* 0x000000340a077211 */ /* 0x0c0fe200030f0eff */
[----:B------:R-:W-:Y:S02]  /*1e180*/  VIADD R10, R10, UR4 ;  /* 0x000000040a0a7c36 */ /* 0x000fe40008000000 */
[----:B0-----:R-:W-:Y:S02]  /*1e190*/  VIADD R9, R0, 0x71 ;  /* 0x0000007100097836 */ /* 0x001fe40000000000 */
[C---:B------:R-:W-:Y:S01]  /*1e1a0*/  VIADD R11, R10.reuse, UR4 ;  /* 0x000000040a0b7c36 */ /* 0x040fe20008000000 */
[CC--:B------:R-:W-:Y:S01]  /*1e1b0*/  LEA R8, P6, R10.reuse, R3.reuse, 0x1 ;  /* 0x000000030a087211 */ /* 0x0c0fe200078c08ff */
[----:B------:R0:W-:Y:S01]  /*1e1c0*/  @P4 STG.E.U16 desc[UR6][R6.64], R46 ;  /* 0x0000002e06004986 */ /* 0x0001e2000c101506 */
[----:B------:R-:W-:Y:S01]  /*1e1d0*/  ISETP.LT.AND P4, PT, R9, UR5, !P0 ;  /* 0x0000000509007c0c */ /* 0x000fe2000c781270 */
[----:B------:R-:W-:Y:S01]  /*1e1e0*/  ULDC UR5, c[0x0][0x22c] ;  /* 0x00008b0000057ab9 */ /* 0x000fe20000000800 */
[----:B------:R-:W-:Y:S01]  /*1e1f0*/  LEA.HI.X.SX32 R9, R10, R52, 0x1, P6 ;  /* 0x000000340a097211 */ /* 0x000fe200030f0eff */
[C---:B------:R-:W-:Y:S01]  /*1e200*/  VIADD R10, R11.reuse, UR4 ;  /* 0x000000040b0a7c36 */ /* 0x040fe20008000000 */
[----:B--2---:R-:W-:-:S02]  /*1e210*/  LEA R4, P6, R11, R3, 0x1 ;  /* 0x000000030b047211 */ /* 0x004fc400078c08ff */
[----:B------:R-:W-:Y:S02]  /*1e220*/  PRMT R13, R47, 0x7632, R13 ;  /* 0x000076322f0d7816 */ /* 0x000fe4000000000d */
[----:B------:R-:W-:Y:S01]  /*1e230*/  LEA.HI.X.SX32 R5, R11, R52, 0x1, P6 ;  /* 0x000000340b057211 */ /* 0x000fe200030f0eff */
[----:B------:R-:W-:Y:S01]  /*1e240*/  VIADD R11, R0, 0x73 ;  /* 0x00000073000b7836 */ /* 0x000fe20000000000 */
[----:B0-----:R-:W-:Y:S02]  /*1e250*/  PRMT R7, R46, 0x7632, R7 ;  /* 0x000076322e077816 */ /* 0x001fe40000000007 */
[----:B------:R-:W-:-:S03]  /*1e260*/  LEA R6, P6, R10, R3, 0x1 ;  /* 0x000000030a067211 */ /* 0x000fc600078c08ff */
[----:B------:R0:W-:Y:S01]  /*1e270*/  @P3 STG.E.U16 desc[UR6][R8.64], R7 ;  /* 0x0000000708003986 */ /* 0x0001e2000c101506 */
[----:B------:R-:W-:Y:S01]  /*1e280*/  ISETP.LT.AND P3, PT, R12, UR5, !P0 ;  /* 0x000000050c007c0c */ /* 0x000fe2000c761270 */
[C---:B------:R-:W-:Y:S01]  /*1e290*/  VIADD R12, R10.reuse, UR4 ;  /* 0x000000040a0c7c36 */ /* 0x040fe20008000000 */
[----:B------:R-:W-:Y:S01]  /*1e2a0*/  ULDC UR5, c[0x0][0x22c] ;  /* 0x00008b0000057ab9 */ /* 0x000fe20000000800 */
[----:B------:R2:W-:Y:S01]  /*1e2b0*/  @P2 STG.E.U16 desc[UR6][R4.64], R47 ;  /* 0x0000002f04002986 */ /* 0x0005e2000c101506 */
[----:B------:R-:W-:Y:S01]  /*1e2c0*/  ISETP.LT.AND P2, PT, R11, UR5, !P0 ;  /* 0x000000050b007c0c */ /* 0x000fe2000c741270 */
[----:B------:R-:W-:Y:S01]  /*1e2d0*/  ULDC UR5, c[0x0][0x22c] ;  /* 0x00008b0000057ab9 */ /* 0x000fe20000000800 */
[----:B0-----:R-:W-:Y:S01]  /*1e2e0*/  LEA.HI.X.SX32 R7, R10, R52, 0x1, P6 ;  /* 0x000000340a077211 */ /* 0x001fe200030f0eff */
[----:B------:R-:W-:Y:S01]  /*1e2f0*/  VIADD R8, R0, 0x74 ;  /* 0x0000007400087836 */ /* 0x000fe20000000000 */
[----:B------:R-:W-:Y:S01]  /*1e300*/  LEA R10, P6, R12, R3, 0x1 ;  /* 0x000000030c0a7211 */ /* 0x000fe200078c08ff */
[----:B------:R-:W-:-:S02]  /*1e310*/  VIADD R9, R0, 0x75 ;  /* 0x0000007500097836 */ /* 0x000fc40000000000 */
[----:B------:R0:W-:Y:S01]  /*1e320*/  @P1 STG.E.U16 desc[UR6][R6.64], R13 ;  /* 0x0000000d06001986 */ /* 0x0001e2000c101506 */
[C---:B------:R-:W-:Y:S01]  /*1e330*/  LEA.HI.X.SX32 R11, R12.reuse, R52, 0x1, P6 ;  /* 0x000000340c0b7211 */ /* 0x040fe200030f0eff */
[----:B------:R-:W-:Y:S01]  /*1e340*/  VIADD R12, R12, UR4 ;  /* 0x000000040c0c7c36 */ /* 0x000fe20008000000 */
[----:B------:R-:W-:Y:S01]  /*1e350*/  ISETP.LT.AND P1, PT, R8, UR5, !P0 ;  /* 0x0000000508007c0c */ /* 0x000fe2000c721270 */
[----:B------:R-:W-:Y:S02]  /*1e360*/  ULDC UR5, c[0x0][0x22c] ;  /* 0x00008b0000057ab9 */ /* 0x000fe40000000800 */
[C---:B------:R-:W-:Y:S01]  /*1e370*/  VIADD R8, R12.reuse, UR4 ;  /* 0x000000040c087c36 */ /* 0x040fe20008000000 */
[----:B------:R3:W-:Y:S01]  /*1e380*/  @P5 STG.E.U16 desc[UR6][R10.64], R48 ;  /* 0x000000300a005986 */ /* 0x0007e2000c101506 */
[----:B--2---:R-:W-:-:S03]  /*1e390*/  LEA R4, P5, R12, R3, 0x1 ;  /* 0x000000030c047211 */ /* 0x004fc600078a08ff */
[-C--:B0-----:R-:W-:Y:S02]  /*1e3a0*/  LEA R6, P6, R8, R3.reuse, 0x1 ;  /* 0x0000000308067211 */ /* 0x081fe400078c08ff */
[-C--:B------:R-:W-:Y:S01]  /*1e3b0*/  LEA.HI.X.SX32 R5, R12, R52.reuse, 0x1, P5 ;  /* 0x000000340c057211 */ /* 0x080fe200028f0eff */
[----:B------:R-:W-:Y:S01]  /*1e3c0*/  VIADD R12, R0, 0x76 ;  /* 0x00000076000c7836 */ /* 0x000fe20000000000 */
[----:B------:R-:W-:Y:S01]  /*1e3d0*/  ISETP.LT.AND P5, PT, R9, UR5, !P0 ;  /* 0x0000000509007c0c */ /* 0x000fe2000c7a1270 */
[C---:B------:R-:W-:Y:S01]  /*1e3e0*/  VIADD R9, R8.reuse, UR4 ;  /* 0x0000000408097c36 */ /* 0x040fe20008000000 */
[-C--:B------:R-:W-:Y:S01]  /*1e3f0*/  LEA.HI.X.SX32 R7, R8, R52.reuse, 0x1, P6 ;  /* 0x0000003408077211 */ /* 0x080fe200030f0eff */
[----:B------:R0:W-:Y:S01]  /*1e400*/  @P4 STG.E.U16 desc[UR6][R4.64], R14 ;  /* 0x0000000e04004986 */ /* 0x0001e2000c101506 */
[----:B------:R-:W-:Y:S01]  /*1e410*/  ULDC UR5, c[0x0][0x22c] ;  /* 0x00008b0000057ab9 */ /* 0x000fe20000000800 */
[C---:B---3--:R-:W-:Y:S01]  /*1e420*/  VIADD R10, R9.reuse, UR4 ;  /* 0x00000004090a7c36 */ /* 0x048fe20008000000 */
[----:B------:R-:W-:Y:S01]  /*1e430*/  ISETP.LT.AND P4, PT, R12, UR5, !P0 ;  /* 0x000000050c007c0c */ /* 0x000fe2000c781270 */
[----:B------:R2:W-:Y:S01]  /*1e440*/  @P3 STG.E.U16 desc[UR6][R6.64], R49 ;  /* 0x0000003106003986 */ /* 0x0005e2000c101506 */
[C---:B------:R-:W-:Y:S01]  /*1e450*/  LEA R8, P3, R9.reuse, R3, 0x1 ;  /* 0x0000000309087211 */ /* 0x040fe200078608ff */
[C---:B------:R-:W-:Y:S01]  /*1e460*/  VIADD R11, R0.reuse, 0x77 ;  /* 0x00000077000b7836 */ /* 0x040fe20000000000 */
[----:B------:R-:W-:Y:S01]  /*1e470*/  ULDC UR5, c[0x0][0x22c] ;  /* 0x00008b0000057ab9 */ /* 0x000fe20000000800 */
[----:B------:R-:W-:Y:S01]  /*1e480*/  VIADD R12, R0, 0x7d ;  /* 0x0000007d000c7836 */ /* 0x000fe20000000000 */
[----:B------:R-:W-:-:S02]  /*1e490*/  LEA.HI.X.SX32 R9, R9, R52, 0x1, P3 ;  /* 0x0000003409097211 */ /* 0x000fc400018f0eff */
[----:B------:R-:W-:Y:S01]  /*1e4a0*/  ISETP.LT.AND P3, PT, R11, UR5, !P0 ;  /* 0x000000050b007c0c */ /* 0x000fe2000c761270 */
[----:B------:R-:W-:Y:S01]  /*1e4b0*/  VIADD R11, R0, 0x78 ;  /* 0x00000078000b7836 */ /* 0x000fe20000000000 */
[----:B0-----:R-:W-:Y:S01]  /*1e4c0*/  PRMT R5, R49, 0x7632, R5 ;  /* 0x0000763231057816 */ /* 0x001fe20000000005 */
[----:B------:R-:W-:Y:S01]  /*1e4d0*/  ULDC UR5, c[0x0][0x22c] ;  /* 0x00008b0000057ab9 */ /* 0x000fe20000000800 */
[----:B------:R-:W-:Y:S01]  /*1e4e0*/  LEA R4, P6, R10, R3, 0x1 ;  /* 0x000000030a047211 */ /* 0x000fe200078c08ff */
[----:B--2---:R-:W-:Y:S02]  /*1e4f0*/  VIADD R7, R0, 0x79 ;  /* 0x0000007900077836 */ /* 0x004fe40000000000 */
[----:B------:R0:W-:Y:S01]  /*1e500*/  @P2 STG.E.U16 desc[UR6][R8.64], R5 ;  /* 0x0000000508002986 */ /* 0x0001e2000c101506 */
[----:B------:R-:W-:Y:S01]  /*1e510*/  ISETP.LT.AND P2, PT, R11, UR5, !P0 ;  /* 0x000000050b007c0c */ /* 0x000fe2000c741270 */
[----:B------:R-:W-:Y:S01]  /*1e520*/  ULDC UR5, c[0x0][0x22c] ;  /* 0x00008b0000057ab9 */ /* 0x000fe20000000800 */
[----:B------:R-:W-:-:S02]  /*1e530*/  PRMT R11, R51, 0x7632, R11 ;  /* 0x00007632330b7816 */ /* 0x000fc4000000000b */
[C---:B0-----:R-:W-:Y:S01]  /*1e540*/  LEA.HI.X.SX32 R5, R10.reuse, R52, 0x1, P6 ;  /* 0x000000340a057211 */ /* 0x041fe200030f0eff */
[----:B------:R-:W-:-:S04]  /*1e550*/  VIADD R10, R10, UR4 ;  /* 0x000000040a0a7c36 */ /* 0x000fc80008000000 */
[C---:B------:R-:W-:Y:S01]  /*1e560*/  VIADD R9, R10.reuse, UR4 ;  /* 0x000000040a097c36 */ /* 0x040fe20008000000 */
[CC--:B------:R-:W-:Y:S01]  /*1e570*/  LEA R6, P6, R10.reuse, R3.reuse, 0x1 ;  /* 0x000000030a067211 */ /* 0x0c0fe200078c08ff */
[----:B------:R0:W-:Y:S01]  /*1e580*/  @P1 STG.E.U16 desc[UR6][R4.64], R50 ;  /* 0x0000003204001986 */ /* 0x0001e2000c101506 */
[----:B------:R-:W-:Y:S01]  /*1e590*/  ISETP.LT.AND P1, PT, R7, UR5, !P0 ;  /* 0x0000000507007c0c */ /* 0x000fe2000c721270 */
[C---:B------:R-:W-:Y:S01]  /*1e5a0*/  VIADD R2, R9.reuse, UR4 ;  /* 0x0000000409027c36 */ /* 0x040fe20008000000 */
[----:B------:R-:W-:Y:S01]  /*1e5b0*/  LEA.HI.X.SX32 R7, R10, R52, 0x1, P6 ;  /* 0x000000340a077211 */ /* 0x000fe200030f0eff */
[----:B------:R-:W-:Y:S01]  /*1e5c0*/  VIADD R10, R0, 0x7a ;  /* 0x0000007a000a7836 */ /* 0x000fe20000000000 */
[----:B------:R-:W-:Y:S01]  /*1e5d0*/  LEA R8, P6, R9, R3, 0x1 ;  /* 0x0000000309087211 */ /* 0x000fe200078c08ff */
[----:B------:R-:W-:-:S03]  /*1e5e0*/  ULDC UR5, c[0x0][0x22c] ;  /* 0x00008b0000057ab9 */ /* 0x000fc60000000800 */
[----:B------:R-:W-:Y:S02]  /*1e5f0*/  LEA.HI.X.SX32 R9, R9, R52, 0x1, P6 ;  /* 0x0000003409097211 */ /* 0x000fe400030f0eff */
[----:B0-----:R-:W-:Y:S02]  /*1e600*/  PRMT R5, R50, 0x7632, R5 ;  /* 0x0000763232057816 */ /* 0x001fe40000000005 */
[----:B------:R-:W-:-:S03]  /*1e610*/  LEA R4, P6, R2, R3, 0x1 ;  /* 0x0000000302047211 */ /* 0x000fc600078c08ff */
[----:B------:R0:W-:Y:S01]  /*1e620*/  @P5 STG.E.U16 desc[UR6][R6.64], R5 ;  /* 0x0000000506005986 */ /* 0x0001e2000c101506 */
[----:B------:R-:W-:Y:S01]  /*1e630*/  ISETP.LT.AND P5, PT, R10, UR5, !P0 ;  /* 0x000000050a007c0c */ /* 0x000fe2000c7a1270 */
[----:B------:R-:W-:Y:S01]  /*1e640*/  VIADD R10, R0, 0x7b ;  /* 0x0000007b000a7836 */ /* 0x000fe20000000000 */
[----:B------:R-:W-:Y:S01]  /*1e650*/  ULDC UR5, c[0x0][0x22c] ;  /* 0x00008b0000057ab9 */ /* 0x000fe20000000800 */
[----:B------:R2:W-:Y:S03]  /*1e660*/  @P4 STG.E.U16 desc[UR6][R8.64], R51 ;  /* 0x0000003308004986 */ /* 0x0005e6000c101506 */
[----:B------:R-:W-:Y:S01]  /*1e670*/  ISETP.LT.AND P4, PT, R10, UR5, !P0 ;  /* 0x000000050a007c0c */ /* 0x000fe2000c781270 */
[----:B------:R-:W-:Y:S01]  /*1e680*/  ULDC UR5, c[0x0][0x22c] ;  /* 0x00008b0000057ab9 */ /* 0x000fe20000000800 */
[C---:B0-----:R-:W-:Y:S01]  /*1e690*/  LEA.HI.X.SX32 R5, R2.reuse, R52, 0x1, P6 ;  /* 0x0000003402057211 */ /* 0x041fe200030f0eff */
[----:B------:R-:W-:-:S02]  /*1e6a0*/  VIADD R2, R2, UR4 ;  /* 0x0000000402027c36 */ /* 0x000fc40008000000 */
[----:B------:R-:W-:Y:S02]  /*1e6b0*/  VIADD R7, R0, 0x7c ;  /* 0x0000007c00077836 */ /* 0x000fe40000000000 */
[C---:B------:R-:W-:Y:S01]  /*1e6c0*/  VIADD R10, R2.reuse, UR4 ;  /* 0x00000004020a7c36 */ /* 0x040fe20008000000 */
[CC--:B------:R-:W-:Y:S01]  /*1e6d0*/  LEA R6, P6, R2.reuse, R3.reuse, 0x1 ;  /* 0x0000000302067211 */ /* 0x0c0fe200078c08ff */
[----:B------:R0:W-:Y:S01]  /*1e6e0*/  @P3 STG.E.U16 desc[UR6][R4.64], R11 ;  /* 0x0000000b04003986 */ /* 0x0001e2000c101506 */
[----:B------:R-:W-:Y:S01]  /*1e6f0*/  ISETP.LT.AND P3, PT, R7, UR5, !P0 ;  /* 0x0000000507007c0c */ /* 0x000fe2000c761270 */
[----:B------:R-:W-:Y:S01]  /*1e700*/  ULDC UR5, c[0x0][0x22c] ;  /* 0x00008b0000057ab9 */ /* 0x000fe20000000800 */
[----:B------:R-:W-:Y:S01]  /*1e710*/  LEA.HI.X.SX32 R7, R2, R52, 0x1, P6 ;  /* 0x0000003402077211 */ /* 0x000fe200030f0eff */
[C---:B------:R-:W-:Y:S01]  /*1e720*/  VIADD R2, R10.reuse, UR4 ;  /* 0x000000040a027c36 */ /* 0x040fe20008000000 */
[----:B--2---:R-:W-:-:S03]  /*1e730*/  LEA R8, P6, R10, R3, 0x1 ;  /* 0x000000030a087211 */ /* 0x004fc600078c08ff */
[----:B-1----:R-:W-:Y:S01]  /*1e740*/  @P2 STG.E.U16 desc[UR6][R6.64], R16 ;  /* 0x0000001006002986 */ /* 0x002fe2000c101506 */
[----:B------:R-:W-:Y:S01]  /*1e750*/  ISETP.LT.AND P2, PT, R12, UR5, !P0 ;  /* 0x000000050c007c0c */ /* 0x000fe2000c741270 */
[----:B------:R-:W-:Y:S01]  /*1e760*/  ULDC UR5, c[0x0][0x22c] ;  /* 0x00008b0000057ab9 */ /* 0x000fe20000000800 */
[----:B------:R-:W-:Y:S01]  /*1e770*/  LEA.HI.X.SX32 R9, R10, R52, 0x1, P6 ;  /* 0x000000340a097211 */ /* 0x000fe200030f0eff */
[----:B0-----:R-:W-:Y:S01]  /*1e780*/  VIADD R11, R2, UR4 ;  /* 0x00000004020b7c36 */ /* 0x001fe20008000000 */
[----:B------:R-:W-:-:S03]  /*1e790*/  PRMT R5, R16, 0x7632, R5 ;  /* 0x0000763210057816 */ /* 0x000fc60000000005 */
[C---:B------:R-:W-:Y:S01]  /*1e7a0*/  VIADD R12, R11.reuse, UR4 ;  /* 0x000000040b0c7c36 */ /* 0x040fe20008000000 */
[CC--:B------:R-:W-:Y:S01]  /*1e7b0*/  LEA R10, P6, R11.reuse, R3.reuse, 0x1 ;  /* 0x000000030b0a7211 */ /* 0x0c0fe200078c08ff */
[----:B------:R0:W-:Y:S01]  /*1e7c0*/  @P1 STG.E.U16 desc[UR6][R8.64], R5 ;  /* 0x0000000508001986 */ /* 0x0001e2000c101506 */
[----:B------:R-:W-:Y:S01]  /*1e7d0*/  LEA R4, P1, R2, R3, 0x1 ;  /* 0x0000000302047211 */ /* 0x000fe200078208ff */
[----:B------:R-:W-:Y:S01]  /*1e7e0*/  VIADD R13, R12, UR4 ;  /* 0x000000040c0d7c36 */ /* 0x000fe20008000000 */
[----:B------:R-:W-:-:S03]  /*1e7f0*/  LEA.HI.X.SX32 R11, R11, R52, 0x1, P6 ;  /* 0x000000340b0b7211 */ /* 0x000fc600030f0eff */
[----:B------:R-:W-:-:S04]  /*1e800*/  VIADD R0, R13, UR4 ;  /* 0x000000040d007c36 */ /* 0x000fc80008000000 */
[----:B------:R-:W-:Y:S01]  /*1e810*/  VIADD R14, R0, UR4 ;  /* 0x00000004000e7c36 */ /* 0x000fe20008000000 */
[----:B------:R-:W-:Y:S01]  /*1e820*/  ULDC UR4, c[0x0][0x22c] ;  /* 0x00008b0000047ab9 */ /* 0x000fe20000000800 */
[-C--:B0-----:R-:W-:Y:S02]  /*1e830*/  LEA.HI.X.SX32 R5, R2, R52.reuse, 0x1, P1 ;  /* 0x0000003402057211 */ /* 0x081fe400008f0eff */
[CC--:B------:R-:W-:Y:S02]  /*1e840*/  LEA R6, P1, R12.reuse, R3.reuse, 0x1 ;  /* 0x000000030c067211 */ /* 0x0c0fe400078208ff */
[-C--:B------:R-:W-:Y:S01]  /*1e850*/  LEA R8, P6, R13, R3.reuse, 0x1 ;  /* 0x000000030d087211 */ /* 0x080fe200078c08ff */
[----:B------:R0:W-:Y:S01]  /*1e860*/  @P5 STG.E.U16 desc[UR6][R4.64], R17 ;  /* 0x0000001104005986 */ /* 0x0001e2000c101506 */
[----:B------:R-:W-:Y:S02]  /*1e870*/  LEA.HI.X.SX32 R7, R12, R52, 0x1, P1 ;  /* 0x000000340c077211 */ /* 0x000fe400008f0eff */
[----:B------:R-:W-:-:S02]  /*1e880*/  LEA R12, P1, R14, R3, 0x1 ;  /* 0x000000030e0c7211 */ /* 0x000fc400078208ff */
[-C--:B------:R-:W-:Y:S02]  /*1e890*/  LEA.HI.X.SX32 R9, R13, R52.reuse, 0x1, P6 ;  /* 0x000000340d097211 */ /* 0x080fe400030f0eff */
[-C--:B------:R-:W-:Y:S02]  /*1e8a0*/  LEA.HI.X.SX32 R13, R14, R52.reuse, 0x1, P1 ;  /* 0x000000340e0d7211 */ /* 0x080fe400008f0eff */
[----:B------:R-:W-:Y:S02]  /*1e8b0*/  LEA R2, P6, R0, R3, 0x1 ;  /* 0x0000000300027211 */ /* 0x000fe400078c08ff */
[----:B------:R-:W-:Y:S02]  /*1e8c0*/  ISETP.LT.AND P1, PT, R15, UR4, !P0 ;  /* 0x000000040f007c0c */ /* 0x000fe4000c721270 */
[----:B------:R-:W-:Y:S02]  /*1e8d0*/  ISETP.LT.AND P0, PT, R20, UR5, !P0 ;  /* 0x0000000514007c0c */ /* 0x000fe4000c701270 */
[----:B------:R-:W-:-:S02]  /*1e8e0*/  LEA.HI.X.SX32 R3, R0, R52, 0x1, P6 ;  /* 0x0000003400037211 */ /* 0x000fc400030f0eff */
[----:B------:R-:W-:Y:S02]  /*1e8f0*/  PRMT R0, R17, 0x7632, R0 ;  /* 0x0000763211007816 */ /* 0x000fe40000000000 */
[----:B0-----:R-:W-:-:S03]  /*1e900*/  PRMT R5, R18, 0x7632, R5 ;  /* 0x0000763212057816 */ /* 0x001fc60000000005 */
[----:B------:R0:W-:Y:S04]  /*1e910*/  @P4 STG.E.U16 desc[UR6][R10.64], R0 ;  /* 0x000000000a004986 */ /* 0x0001e8000c101506 */
[----:B------:R0:W-:Y:S04]  /*1e920*/  @P3 STG.E.U16 desc[UR6][R6.64], R18 ;  /* 0x0000001206003986 */ /* 0x0001e8000c101506 */
[----:B------:R0:W-:Y:S04]  /*1e930*/  @P2 STG.E.U16 desc[UR6][R8.64], R5 ;  /* 0x0000000508002986 */ /* 0x0001e8000c101506 */
[----:B------:R0:W-:Y:S01]  /*1e940*/  @P1 STG.E.U16 desc[UR6][R2.64], R19 ;  /* 0x0000001302001986 */ /* 0x0001e2000c101506 */
[----:B------:R-:W-:Y:S05]  /*1e950*/  @!P0 EXIT ;  /* 0x000000000000894d */ /* 0x000fea0003800000 */
[----:B0-----:R-:W-:-:S05]  /*1e960*/  PRMT R6, R19, 0x7632, R6 ;  /* 0x0000763213067816 */ /* 0x001fca0000000006 */
[----:B------:R-:W-:Y:S01]  /*1e970*/  STG.E.U16 desc[UR6][R12.64], R6 ;  /* 0x000000060c007986 */ /* 0x000fe2000c101506 */
[----:B------:R-:W-:Y:S05]  /*1e980*/  EXIT ;  /* 0x000000000000794d */ /* 0x000fea0003800000 */
.L_x_2:
[----:B------:R-:W-:-:S00]  /*1e990*/  BRA `(.L_x_2) ;  /* 0xfffffffc00fc7947 */ /* 0x000fc0000383ffff */
[----:B------:R-:W-:-:S00]  /*1e9a0*/  NOP ;  /* 0x0000000000007918 */ /* 0x000fc00000000000 */
        /* <DEDUP_REMOVED lines=13> */
.L_x_3:


//--------------------- .nv.shared.matmul_kernel  --------------------------
	.section	.nv.shared.matmul_kernel,"aw",@nobits
	.sectionflags	@""
	.align	16
	.zero		1024


//--------------------- .nv.shared.reserved.0     --------------------------
	.section	.nv.shared.reserved.0,"aw",@nobits
	.weak		__nv_reservedSMEM_offset_0_alias
	.size		__nv_reservedSMEM_offset_0_alias, 0, 0
	.other		__nv_reservedSMEM_offset_0_alias,@"STO_CUDA_RESERVED_SHARED STV_DEFAULT"
__nv_reservedSMEM_offset_0_alias:
	.zero		0


//--------------------- .nv.constant0.matmul_kernel --------------------------
	.section	.nv.constant0.matmul_kernel,"a",@progbits
	.sectionflags	@""
	.align	4
.nv.constant0.matmul_kernel:
	.zero		608


//--------------------- SYMBOLS --------------------------

	.type		.nv.reservedSmem.offset0,@object
	.size		.nv.reservedSmem.offset0,0x4
